def matmul_kernel(
    a_ptr,
    b_ptr,
    c_ptr,
    M,
    N,
    K,
    stride_am,
    stride_ak,
    stride_bk,
    stride_bn,
    stride_cm,
    stride_cn,
    BLOCK_M: tl.constexpr,
    BLOCK_N: tl.constexpr,
    BLOCK_K: tl.constexpr,
    GROUP_M: tl.constexpr,
):
    pid = tl.program_id(axis=0)
    num_pid_m = tl.cdiv(M, BLOCK_M)
    num_pid_n = tl.cdiv(N, BLOCK_N)
    num_pid_in_group = GROUP_M * num_pid_n
    group_id = pid // num_pid_in_group
    first_pid_m = group_id * GROUP_M
    group_size_m = min(num_pid_m - first_pid_m, GROUP_M)
    pid_m = first_pid_m + ((pid % num_pid_in_group) % group_size_m)
    pid_n = (pid % num_pid_in_group) // group_size_m

    offs_am = (pid_m * BLOCK_M + tl.arange(0, BLOCK_M)) % M
    offs_bn = (pid_n * BLOCK_N + tl.arange(0, BLOCK_N)) % N
    offs_k = tl.arange(0, BLOCK_K)
    a_ptrs = a_ptr + offs_am[:, None] * stride_am + offs_k[None, :] * stride_ak
    b_ptrs = b_ptr + offs_k[:, None] * stride_bk + offs_bn[None, :] * stride_bn

    acc = tl.zeros((BLOCK_M, BLOCK_N), dtype=tl.float32)
    for kk in range(0, tl.cdiv(K, BLOCK_K)):
        a = tl.load(a_ptrs, mask=offs_k[None, :] < K - kk * BLOCK_K, other=0.0)
        b = tl.load(b_ptrs, mask=offs_k[:, None] < K - kk * BLOCK_K, other=0.0)
        acc = tl.dot(a, b, acc)
        a_ptrs += BLOCK_K * stride_ak
        b_ptrs += BLOCK_K * stride_bk

    c = acc.to(c_ptr.dtype.element_ty)
    offs_cm = pid_m * BLOCK_M + tl.arange(0, BLOCK_M)
    offs_cn = pid_n * BLOCK_N + tl.arange(0, BLOCK_N)
    c_ptrs = c_ptr + offs_cm[:, None] * stride_cm + offs_cn[None, :] * stride_cn
    mask = (offs_cm[:, None] < M) & (offs_cn[None, :] < N)
    tl.store(c_ptrs, c, mask=mask)

# config = {"BLOCK_K": 64, "BLOCK_M": 64, "BLOCK_N": 256, "GROUP_M": 8, "arch": "sm_100", "dtype": "fp32", "num_ctas": 1, "num_stages": 6, "num_warps": 4}
# arch = sm_100


// ===== COMPILED SASS (sm_100a) =====

	.target	sm_100a

	.elftype	@"ET_EXEC"


//--------------------- .note.nv.tkinfo           --------------------------
	.section	.note.nv.tkinfo,"",@"SHT_NOTE"
	.sectionflags	@"SHF_NOTE_NV_TKINFO"
	.tkinfo
        /*0018*/ 	.word	0x00000081
        /*0030*/ 	.string	""
        /*0030*/ 	.string	"ptxas-blackwell"
        /*0030*/ 	.string	"Cuda compilation tools, release 12.9, V12.9.86"
        /*0030*/ 	.string	"Build cuda_12.9.r12.9/compiler.36037853_0"
        /*0030*/ 	.string	"-v  -suppress-debug-info  -lineinfo  -arch sm_100a "



//--------------------- .note.nv.cuver            --------------------------
	.section	.note.nv.cuver,"",@"SHT_NOTE"
	.sectionflags	@"SHF_NOTE_NV_CUVER"
        /*0018*/ 	.short	0x0001
        /*001a*/ 	.short	0x0064
        /*001c*/ 	.short	0x0001
        /*001e*/ 	.short	0x0000
        /*0020*/ 	.short	0x0001
        /*0022*/ 	.short	0x0000


//--------------------- .nv.info                  --------------------------
	.section	.nv.info,"",@"SHT_CUDA_INFO"
	.align	4


	//----- nvinfo : EIATTR_REGCOUNT
	.align		4
        /*0000*/ 	.byte	0x04, 0x2f
        /*0002*/ 	.short	(.L_4 - .L_3)
	.align		4
.L_3:
        /*0004*/ 	.word	index@(matmul_kernel)
        /*0008*/ 	.word	0x000000ff


	//----- nvinfo : EIATTR_FRAME_SIZE
	.align		4
.L_4:
        /*000c*/ 	.byte	0x04, 0x11
        /*000e*/ 	.short	(.L_6 - .L_5)
	.align		4
.L_5:
        /*0010*/ 	.word	index@($__internal_2_$__cuda_sm10x_tcgen05_guardrail_trap_unallocated_columns_being_dealloced)
        /*0014*/ 	.word	0x00000b98


	//----- nvinfo : EIATTR_FRAME_SIZE
	.align		4
.L_6:
        /*0018*/ 	.byte	0x04, 0x11
        /*001a*/ 	.short	(.L_8 - .L_7)
	.align		4
.L_7:
        /*001c*/ 	.word	index@($__internal_1_$__cuda_sm10x_tcgen05_guardrail_trap_phase_invalid_during_alloc)
        /*0020*/ 	.word	0x00000b98


	//----- nvinfo : EIATTR_FRAME_SIZE
	.align		4
.L_8:
        /*0024*/ 	.byte	0x04, 0x11
        /*0026*/ 	.short	(.L_10 - .L_9)
	.align		4
.L_9:
        /*0028*/ 	.word	index@($__internal_0_$__cuda_sm10x_tcgen05_guardrail_trap_col_being_dealloced_not_returned_by_alloc)
        /*002c*/ 	.word	0x00000b98


	//----- nvinfo : EIATTR_FRAME_SIZE
	.align		4
.L_10:
        /*0030*/ 	.byte	0x04, 0x11
        /*0032*/ 	.short	(.L_12 - .L_11)
	.align		4
.L_11:
        /*0034*/ 	.word	index@(matmul_kernel)
        /*0038*/ 	.word	0x00000b98


	//----- nvinfo : EIATTR_MIN_STACK_SIZE
	.align		4
.L_12:
        /*003c*/ 	.byte	0x04, 0x12
        /*003e*/ 	.short	(.L_14 - .L_13)
	.align		4
.L_13:
        /*0040*/ 	.word	index@(matmul_kernel)
        /*0044*/ 	.word	0x00000b98
.L_14:


//--------------------- .nv.info.matmul_kernel    --------------------------
	.section	.nv.info.matmul_kernel,"",@"SHT_CUDA_INFO"
	.sectionflags	@""
	.align	4


	//----- nvinfo : EIATTR_CUDA_API_VERSION
	.align		4
        /*0000*/ 	.byte	0x04, 0x37
        /*0002*/ 	.short	(.L_16 - .L_15)
.L_15:
        /*0004*/ 	.word	0x00000081


	//----- nvinfo : EIATTR_KPARAM_INFO
	.align		4
.L_16:
        /*0008*/ 	.byte	0x04, 0x17
        /*000a*/ 	.short	(.L_18 - .L_17)
.L_17:
        /*000c*/ 	.word	0x00000000
        /*0010*/ 	.short	0x000d
        /*0012*/ 	.short	0x0048
        /*0014*/ 	.byte	0x00, 0xf4, 0x21, 0x00


	//----- nvinfo : EIATTR_KPARAM_INFO
	.align		4
.L_18:
        /*0018*/ 	.byte	0x04, 0x17
        /*001a*/ 	.short	(.L_20 - .L_19)
.L_19:
        /*001c*/ 	.word	0x00000000
        /*0020*/ 	.short	0x000c
        /*0022*/ 	.short	0x0040
        /*0024*/ 	.byte	0x00, 0xf4, 0x21, 0x00


	//----- nvinfo : EIATTR_KPARAM_INFO
	.align		4
.L_20:
        /*0028*/ 	.byte	0x04, 0x17
        /*002a*/ 	.short	(.L_22 - .L_21)
.L_21:
        /*002c*/ 	.word	0x00000000
        /*0030*/ 	.short	0x000b
        /*0032*/ 	.short	0x0038
        /*0034*/ 	.byte	0x00, 0xf0, 0x11, 0x00


	//----- nvinfo : EIATTR_KPARAM_INFO
	.align		4
.L_22:
        /*0038*/ 	.byte	0x04, 0x17
        /*003a*/ 	.short	(.L_24 - .L_23)
.L_23:
        /*003c*/ 	.word	0x00000000
        /*0040*/ 	.short	0x000a
        /*0042*/ 	.short	0x0034
        /*0044*/ 	.byte	0x00, 0xf0, 0x11, 0x00


	//----- nvinfo : EIATTR_KPARAM_INFO
	.align		4
.L_24:
        /*0048*/ 	.byte	0x04, 0x17
        /*004a*/ 	.short	(.L_26 - .L_25)
.L_25:
        /*004c*/ 	.word	0x00000000
        /*0050*/ 	.short	0x0009
        /*0052*/ 	.short	0x0030
        /*0054*/ 	.byte	0x00, 0xf0, 0x11, 0x00


	//----- nvinfo : EIATTR_KPARAM_INFO
	.align		4
.L_26:
        /*0058*/ 	.byte	0x04, 0x17
        /*005a*/ 	.short	(.L_28 - .L_27)
.L_27:
        /*005c*/ 	.word	0x00000000
        /*0060*/ 	.short	0x0008
        /*0062*/ 	.short	0x002c
        /*0064*/ 	.byte	0x00, 0xf0, 0x11, 0x00


	//----- nvinfo : EIATTR_KPARAM_INFO
	.align		4
.L_28:
        /*0068*/ 	.byte	0x04, 0x17
        /*006a*/ 	.short	(.L_30 - .L_29)
.L_29:
        /*006c*/ 	.word	0x00000000
        /*0070*/ 	.short	0x0007
        /*0072*/ 	.short	0x0028
        /*0074*/ 	.byte	0x00, 0xf0, 0x11, 0x00


	//----- nvinfo : EIATTR_KPARAM_INFO
	.align		4
.L_30:
        /*0078*/ 	.byte	0x04, 0x17
        /*007a*/ 	.short	(.L_32 - .L_31)
.L_31:
        /*007c*/ 	.word	0x00000000
        /*0080*/ 	.short	0x0006
        /*0082*/ 	.short	0x0024
        /*0084*/ 	.byte	0x00, 0xf0, 0x11, 0x00


	//----- nvinfo : EIATTR_KPARAM_INFO
	.align		4
.L_32:
        /*0088*/ 	.byte	0x04, 0x17
        /*008a*/ 	.short	(.L_34 - .L_33)
.L_33:
        /*008c*/ 	.word	0x00000000
        /*0090*/ 	.short	0x0005
        /*0092*/ 	.short	0x0020
        /*0094*/ 	.byte	0x00, 0xf0, 0x11, 0x00


	//----- nvinfo : EIATTR_KPARAM_INFO
	.align		4
.L_34:
        /*0098*/ 	.byte	0x04, 0x17
        /*009a*/ 	.short	(.L_36 - .L_35)
.L_35:
        /*009c*/ 	.word	0x00000000
        /*00a0*/ 	.short	0x0004
        /*00a2*/ 	.short	0x001c
        /*00a4*/ 	.byte	0x00, 0xf0, 0x11, 0x00


	//----- nvinfo : EIATTR_KPARAM_INFO
	.align		4
.L_36:
        /*00a8*/ 	.byte	0x04, 0x17
        /*00aa*/ 	.short	(.L_38 - .L_37)
.L_37:
        /*00ac*/ 	.word	0x00000000
        /*00b0*/ 	.short	0x0003
        /*00b2*/ 	.short	0x0018
        /*00b4*/ 	.byte	0x00, 0xf0, 0x11, 0x00


	//----- nvinfo : EIATTR_KPARAM_INFO
	.align		4
.L_38:
        /*00b8*/ 	.byte	0x04, 0x17
        /*00ba*/ 	.short	(.L_40 - .L_39)
.L_39:
        /*00bc*/ 	.word	0x00000000
        /*00c0*/ 	.short	0x0002
        /*00c2*/ 	.short	0x0010
        /*00c4*/ 	.byte	0x00, 0xf4, 0x21, 0x00


	//----- nvinfo : EIATTR_KPARAM_INFO
	.align		4
.L_40:
        /*00c8*/ 	.byte	0x04, 0x17
        /*00ca*/ 	.short	(.L_42 - .L_41)
.L_41:
        /*00cc*/ 	.word	0x00000000
        /*00d0*/ 	.short	0x0001
        /*00d2*/ 	.short	0x0008
        /*00d4*/ 	.byte	0x00, 0xf4, 0x21, 0x00


	//----- nvinfo : EIATTR_KPARAM_INFO
	.align		4
.L_42:
        /*00d8*/ 	.byte	0x04, 0x17
        /*00da*/ 	.short	(.L_44 - .L_43)
.L_43:
        /*00dc*/ 	.word	0x00000000
        /*00e0*/ 	.short	0x0000
        /*00e2*/ 	.short	0x0000
        /*00e4*/ 	.byte	0x00, 0xf4, 0x21, 0x00


	//----- nvinfo : EIATTR_AT_ENTRY_FRAGMENTS
	.align		4
.L_44:
        /*00e8*/ 	.byte	0x04, 0x4f
        /*00ea*/ 	.short	(.L_46 - .L_45)


	//   ....[0]....
.L_45:
        /*00ec*/ 	.word	0x00000004


	//----- nvinfo : EIATTR_RESERVED_SMEM_USED
	.align		4
.L_46:
        /*00f0*/ 	.byte	0x01, 0x41
	.zero		2


	//----- nvinfo : EIATTR_SPARSE_MMA_MASK
	.align		4
        /*00f4*/ 	.byte	0x03, 0x50
        /*00f6*/ 	.short	0x0000


	//----- nvinfo : EIATTR_TCGEN05_1CTA_USED
	.align		4
        /*00f8*/ 	.byte	0x01, 0x51
	.zero		2


	//----- nvinfo : EIATTR_MAXREG_COUNT
	.align		4
        /*00fc*/ 	.byte	0x03, 0x1b
        /*00fe*/ 	.short	0x00ff


	//----- nvinfo : EIATTR_NUM_BARRIERS
	.align		4
        /*0100*/ 	.byte	0x02, 0x4c
        /*0102*/ 	.byte	0x01
	.zero		1


	//----- nvinfo : EIATTR_ANNOTATIONS
	.align		4
        /*0104*/ 	.byte	0x04, 0x55
        /*0106*/ 	.short	(.L_48 - .L_47)


	//   ....[0]....
.L_47:
        /*0108*/ 	.word	0x00000001
        /*010c*/ 	.byte	0x70, 0x03, 0x00, 0x00, 0x01, 0x00, 0x00, 0x00, 0xe0, 0x03, 0x00, 0x00, 0x01, 0x00, 0x00, 0x00
        /* <DEDUP_REMOVED lines=1060> */
        /*435c*/ 	.byte	0x60, 0x6b, 0x02, 0x00


	//----- nvinfo : EIATTR_INT_WARP_WIDE_INSTR_OFFSETS
	.align		4
.L_48:
        /*4360*/ 	.byte	0x04, 0x31
        /*4362*/ 	.short	(.L_50 - .L_49)


	//   ....[0]....
.L_49:
        /*4364*/ 	.word	0x0000c3d0


	//   ....[1]....
        /*4368*/ 	.word	0x0000c3f0


	//   ....[2]....
        /*436c*/ 	.word	0x0000c550


	//   ....[3]....
        /*4370*/ 	.word	0x00026ff0


	//   ....[4]....
        /*4374*/ 	.word	0x00027040


	//----- nvinfo : EIATTR_COOP_GROUP_MASK_REGIDS
	.align		4
.L_50:
        /*4378*/ 	.byte	0x04, 0x29
        /*437a*/ 	.short	(.L_52 - .L_51)


	//   ....[0]....
.L_51:
        /*437c*/ 	.word	0xffffffff


	//   ....[1]....
        /*4380*/ 	.word	0xffffffff


	//   ....[2]....
        /*4384*/ 	.word	0xffffffff


	//   ....[3]....
        /*4388*/ 	.word	0xffffffff


	//----- nvinfo : EIATTR_COOP_GROUP_INSTR_OFFSETS
	.align		4
.L_52:
        /*438c*/ 	.byte	0x04, 0x28
        /*438e*/ 	.short	(.L_54 - .L_53)


	//   ....[0]....
.L_53:
        /*4390*/ 	.word	0x00000070


	//   ....[1]....
        /*4394*/ 	.word	0x00000330


	//   ....[2]....
        /*4398*/ 	.word	0x00026e80


	//   ....[3]....
        /*439c*/ 	.word	0x000270f0


	//----- nvinfo : EIATTR_VRC_CTA_INIT_COUNT
	.align		4
.L_54:
        /*43a0*/ 	.byte	0x02, 0x4a
        /*43a2*/ 	.byte	0x80
	.zero		1


	//----- nvinfo : EIATTR_MBARRIER_INSTR_OFFSETS
	.align		4
        /*43a4*/ 	.byte	0x04, 0x39
        /*43a6*/ 	.short	(.L_56 - .L_55)


	//   ....[0]....
.L_55:
        /*43a8*/ 	.word	0x0000c5b0
        /*43ac*/ 	.word	0x000000ff
        /*43b0*/ 	.word	0x00000000
        /*43b4*/ 	.short	0x0100
        /*43b6*/ 	.byte	0x0d
	.zero		1


	//   ....[1]....
        /*43b8*/ 	.word	0x0000c5d0
        /*43bc*/ 	.word	0x000000ff
        /*43c0*/ 	.word	0x00078008
        /*43c4*/ 	.short	0x0100
        /*43c6*/ 	.byte	0x0b
	.zero		1


	//   ....[2]....
        /*43c8*/ 	.word	0x0001f670
        /*43cc*/ 	.word	0x000000ff
        /*43d0*/ 	.word	0x00000000
        /*43d4*/ 	.short	0x010a
        /*43d6*/ 	.byte	0x1c
	.zero		1


	//   ....[3]....
        /*43d8*/ 	.word	0x000227c0
        /*43dc*/ 	.word	0x000000ff
        /*43e0*/ 	.word	0x00000000
        /*43e4*/ 	.short	0x010a
        /*43e6*/ 	.byte	0x0d
	.zero		1


	//   ....[4]....
        /*43e8*/ 	.word	0x00022920
        /*43ec*/ 	.word	0x000000ff
        /*43f0*/ 	.word	0x00078000
        /*43f4*/ 	.short	0x0108
        /*43f6*/ 	.byte	0x0b
	.zero		1


	//   ....[5]....
        /*43f8*/ 	.word	0x000229d0
        /*43fc*/ 	.word	0x000000ff
        /*4400*/ 	.word	0x00078008
        /*4404*/ 	.short	0x0108
        /*4406*/ 	.byte	0x0b
	.zero		1


	//   ....[6]....
        /*4408*/ 	.word	0x00027110
        /*440c*/ 	.word	0x000000ff
        /*4410*/ 	.word	0x00000000
        /*4414*/ 	.short	0x010a
        /*4416*/ 	.byte	0x1c
	.zero		1


	//   ....[7]....
        /*4418*/ 	.word	0x00027140
        /*441c*/ 	.word	0x000000ff
        /*4420*/ 	.word	0x00000000
        /*4424*/ 	.short	0x010a
        /*4426*/ 	.byte	0x0d
	.zero		1


	//----- nvinfo : EIATTR_NUM_MBARRIERS
	.align		4
.L_56:
        /*4428*/ 	.byte	0x03, 0x38
        /*442a*/ 	.short	0x0002


	//----- nvinfo : EIATTR_EXIT_INSTR_OFFSETS
	.align		4
        /*442c*/ 	.byte	0x04, 0x1c
        /*442e*/ 	.short	(.L_58 - .L_57)


	//   ....[0]....
.L_57:
        /*4430*/ 	.word	0x00027100


	//----- nvinfo : EIATTR_REQNTID
	.align		4
.L_58:
        /*4434*/ 	.byte	0x04, 0x10
        /*4436*/ 	.short	(.L_60 - .L_59)
.L_59:
        /*4438*/ 	.word	0x00000080
        /*443c*/ 	.word	0x00000001
        /*4440*/ 	.word	0x00000001


	//----- nvinfo : EIATTR_CRS_STACK_SIZE
	.align		4
.L_60:
        /*4444*/ 	.byte	0x04, 0x1e
        /*4446*/ 	.short	(.L_62 - .L_61)
.L_61:
        /*4448*/ 	.word	0x00000000


	//----- nvinfo : EIATTR_CBANK_PARAM_SIZE
	.align		4
.L_62:
        /*444c*/ 	.byte	0x03, 0x19
        /*444e*/ 	.short	0x0050


	//----- nvinfo : EIATTR_PARAM_CBANK
	.align		4
        /*4450*/ 	.byte	0x04, 0x0a
        /*4452*/ 	.short	(.L_64 - .L_63)
	.align		4
.L_63:
        /*4454*/ 	.word	index@(.nv.constant0.matmul_kernel)
        /*4458*/ 	.short	0x0380
        /*445a*/ 	.short	0x0050


	//----- nvinfo : EIATTR_SW_WAR
	.align		4
.L_64:
        /*445c*/ 	.byte	0x04, 0x36
        /*445e*/ 	.short	(.L_66 - .L_65)
.L_65:
        /*4460*/ 	.word	0x00000008
.L_66:


//--------------------- .nv.compat                --------------------------
	.section	.nv.compat,"",@"SHT_CUDA_COMPAT_INFO"
	.align	4
        /*0000*/ 	.byte	0x02, 0x02, 0x02, 0x00, 0x02, 0x05, 0x05, 0x00, 0x02, 0x03, 0x00, 0x00, 0x02, 0x06, 0x01, 0x00


//--------------------- .nv.callgraph             --------------------------
	.section	.nv.callgraph,"",@"SHT_CUDA_CALLGRAPH"
	.align	4
	.sectionentsize	8
	.align		4
        /*0000*/ 	.word	0x00000000
	.align		4
        /*0004*/ 	.word	0xffffffff
	.align		4
        /*0008*/ 	.word	0x00000000
	.align		4
        /*000c*/ 	.word	0xfffffffe
	.align		4
        /*0010*/ 	.word	0x00000000
	.align		4
        /*0014*/ 	.word	0xfffffffd
	.align		4
        /*0018*/ 	.word	0x00000000
	.align		4
        /*001c*/ 	.word	0xfffffffc


//--------------------- .text.matmul_kernel       --------------------------
	.section	.text.matmul_kernel,"ax",@progbits
	.align	128
        .global         matmul_kernel
        .type           matmul_kernel,@function
        .size           matmul_kernel,(.L_x_20 - matmul_kernel)
        .other          matmul_kernel,@"STO_CUDA_ENTRY STV_DEFAULT"
matmul_kernel:
.text.matmul_kernel:
[----:B------:R-:W1:Y:S01]  /*0000*/  LDC R1, c[0x0][0x37c] ;  /* 0x0000df00ff017b82 */ /* 0x000e620000000800 */
[----:B------:R-:W2:Y:S01]  /*0010*/  S2R R0, SR_TID.X ;  /* 0x0000000000007919 */ /* 0x000ea20000002100 */
[----:B-1----:R-:W-:Y:S01]  /*0020*/  VIADD R1, R1, 0xfffff468 ;  /* 0xfffff46801017836 */ /* 0x002fe20000000000 */
[----:B--2---:R-:W-:-:S13]  /*0030*/  ISETP.GE.U32.AND P0, PT, R0, 0x20, PT ;  /* 0x000000200000780c */ /* 0x004fda0003f06070 */
[----:B------:R-:W-:Y:S02]  /*0040*/  VOTEU.ANY UP0, P0 ;  /* 0x0000000000ff7886 */ /* 0x000fe40000000100 */
[----:B------:R-:W-:Y:S05]  /*0050*/  BRA.U UP0, `(.L_x_0) ;  /* 0x0000000100b87547 */ /* 0x000fea000b800000 */
[----:B------:R-:W1:Y:S01]  /*0060*/  S2UR UR6, SR_CgaCtaId ;  /* 0x00000000000679c3 */ /* 0x000e620000008800 */
[----:B------:R-:W-:Y:S01]  /*0070*/  NOP ;  /* 0x0000000000007918 */ /* 0x000fe20000000000 */
[----:B------:R-:W-:Y:S02]  /*0080*/  UMOV UR4, 0x40 ;  /* 0x0000004000047882 */ /* 0x000fe40000000000 */
[----:B-1----:R-:W-:-:S09]  /*0090*/  ULEA UR4, UR6, UR4, 0x18 ;  /* 0x0000000406047291 */ /* 0x002fd2000f8ec0ff */
[----:B------:R-:W1:Y:S01]  /*00a0*/  LDS.U8 R0, [UR4] ;  /* 0x00000004ff007984 */ /* 0x000e620008000000 */
[----:B------:R-:W-:Y:S02]  /*00b0*/  UMOV UR4, 0x400 ;  /* 0x0000040000047882 */ /* 0x000fe40000000000 */
[----:B------:R-:W-:Y:S01]  /*00c0*/  ULEA UR4, UR6, UR4, 0x18 ;  /* 0x0000000406047291 */ /* 0x000fe2000f8ec0ff */
[----:B-1----:R-:W-:-:S13]  /*00d0*/  ISETP.NE.AND P0, PT, R0, RZ, PT ;  /* 0x000000ff0000720c */ /* 0x002fda0003f05270 */
[----:B------:R-:W-:Y:S05]  /*00e0*/  @P0 BRA `(.L_x_1) ;  /* 0x00000000007c0947 */ /* 0x000fea0003800000 */
[----:B------:R-:W-:-:S13]  /*00f0*/  ELECT P0, URZ, PT ;  /* 0x0000000000ff782f */ /* 0x000fda0003800000 */
[----:B------:R-:W-:Y:S05]  /*0100*/  @!P0 BRA `(.L_x_2) ;  /* 0x0000000000848947 */ /* 0x000fea0003800000 */
[----:B------:R-:W-:Y:S01]  /*0110*/  UMOV UR5, 0x8 ;  /* 0x0000000800057882 */ /* 0x000fe20000000000 */
[----:B------:R-:W-:Y:S02]  /*0120*/  IMAD.MOV.U32 R4, RZ, RZ, 0x1 ;  /* 0x00000001ff047424 */ /* 0x000fe400078e00ff */
[----:B------:R-:W-:Y:S02]  /*0130*/  IMAD.MOV.U32 R5, RZ, RZ, 0xff ;  /* 0x000000ffff057424 */ /* 0x000fe400078e00ff */
[----:B------:R-:W-:Y:S04]  /*0140*/  DEPBAR.LE SB1, 0x36 ;  /* 0x00009d800000791a */ /* 0x000fe80000000000 */
[----:B------:R-:W1:Y:S02]  /*0150*/  UTCATOMSWS.FIND_AND_SET.ALIGN UP1, UR5, UR5 ;  /* 0x00000005000575e3 */ /* 0x000e640008020800 */
[----:B-1----:R-:W-:-:S04]  /*0160*/  PLOP3.LUT P0, PT, PT, PT, UP1, 0x80, 0x8 ;  /* 0x000000000008781c */ /* 0x002fc80003f0f018 */
[----:B------:R-:W-:-:S04]  /*0170*/  SEL R0, RZ, 0xffffffff, !P0 ;  /* 0xffffffffff007807 */ /* 0x000fc80004000000 */
[----:B------:R-:W-:Y:S01]  /*0180*/  ISETP.NE.AND P0, PT, R0, RZ, PT ;  /* 0x000000ff0000720c */ /* 0x000fe20003f05270 */
[----:B------:R-:W-:-:S12]  /*0190*/  IMAD.U32 R0, RZ, RZ, UR5 ;  /* 0x00000005ff007e24 */ /* 0x000fd8000f8e00ff */
[----:B------:R-:W-:Y:S05]  /*01a0*/  @P0 BRA `(.L_x_3) ;  /* 0x0000000000240947 */ /* 0x000fea0003800000 */
.L_x_4:
[----:B------:R-:W-:Y:S05]  /*01b0*/  NANOSLEEP 0x64 ;  /* 0x000000640000795d */ /* 0x000fea0003800000 */
[----:B------:R-:W-:-:S05]  /*01c0*/  UMOV UR5, 0x8 ;  /* 0x0000000800057882 */ /* 0x000fca0000000000 */
[----:B------:R-:W-:Y:S04]  /*01d0*/  DEPBAR.LE SB1, 0x36 ;  /* 0x00009d800000791a */ /* 0x000fe80000000000 */
[----:B------:R-:W1:Y:S02]  /*01e0*/  UTCATOMSWS.FIND_AND_SET.ALIGN UP1, UR5, UR5 ;  /* 0x00000005000575e3 */ /* 0x000e640008020800 */
[----:B-1----:R-:W-:-:S04]  /*01f0*/  PLOP3.LUT P0, PT, PT, PT, UP1, 0x80, 0x8 ;  /* 0x000000000008781c */ /* 0x002fc80003f0f018 */
[----:B------:R-:W-:-:S04]  /*0200*/  SEL R0, RZ, 0xffffffff, !P0 ;  /* 0xffffffffff007807 */ /* 0x000fc80004000000 */
[----:B------:R-:W-:Y:S01]  /*0210*/  ISETP.NE.AND P0, PT, R0, RZ, PT ;  /* 0x000000ff0000720c */ /* 0x000fe20003f05270 */
[----:B------:R-:W-:-:S12]  /*0220*/  IMAD.U32 R0, RZ, RZ, UR5 ;  /* 0x00000005ff007e24 */ /* 0x000fd8000f8e00ff */
[----:B------:R-:W-:Y:S05]  /*0230*/  @!P0 BRA `(.L_x_4) ;  /* 0xfffffffc00dc8947 */ /* 0x000fea000383ffff */
.L_x_3:
[C---:B------:R-:W-:Y:S01]  /*0240*/  VIADD R3, R0.reuse, 0x10 ;  /* 0x0000001000037836 */ /* 0x040fe20000000000 */
[----:B------:R-:W-:Y:S01]  /*0250*/  UMOV UR5, 0x50 ;  /* 0x0000005000057882 */ /* 0x000fe20000000000 */
[----:B------:R-:W-:Y:S01]  /*0260*/  SHF.L.U32 R2, R5, R0, RZ ;  /* 0x0000000005027219 */ /* 0x000fe200000006ff */
[----:B------:R-:W-:Y:S01]  /*0270*/  ULEA UR5, UR6, UR5, 0x18 ;  /* 0x0000000506057291 */ /* 0x000fe2000f8ec0ff */
[----:B------:R-:W-:Y:S01]  /*0280*/  IMAD.SHL.U32 R0, R0, 0x20, RZ ;  /* 0x0000002000007824 */ /* 0x000fe200078e00ff */
[----:B------:R-:W-:-:S04]  /*0290*/  SHF.L.U32 R3, R4, R3, RZ ;  /* 0x0000000304037219 */ /* 0x000fc800000006ff */
[----:B------:R-:W-:-:S05]  /*02a0*/  LOP3.LUT R2, R3, R2, RZ, 0xfc, !PT ;  /* 0x0000000203027212 */ /* 0x000fca00078efcff */
[----:B------:R1:W-:Y:S04]  /*02b0*/  ATOMS.OR RZ, [UR5], R2 ;  /* 0x00000002ffff798c */ /* 0x0003e8000b000005 */
[----:B------:R1:W-:Y:S01]  /*02c0*/  STS [UR4], R0 ;  /* 0x00000000ff007988 */ /* 0x0003e20008000804 */
[----:B------:R-:W-:Y:S05]  /*02d0*/  BRA `(.L_x_2) ;  /* 0x0000000000107947 */ /* 0x000fea0003800000 */
.L_x_1:
[----:B------:R-:W-:Y:S01]  /*02e0*/  IMAD.MOV.U32 R0, RZ, RZ, -0x1 ;  /* 0xffffffffff007424 */ /* 0x000fe200078e00ff */
[----:B------:R-:W-:-:S04]  /*02f0*/  MOV R2, 0x320 ;  /* 0x0000032000027802 */ /* 0x000fc80000000f00 */
[----:B------:R1:W-:Y:S03]  /*0300*/  STS [UR4], R0 ;  /* 0x00000000ff007988 */ /* 0x0003e60008000804 */
[----:B-1----:R-:W-:Y:S05]  /*0310*/  CALL.REL.NOINC `($__internal_1_$__cuda_sm10x_tcgen05_guardrail_trap_phase_invalid_during_alloc) ;  /* 0x0000026c00a07944 */ /* 0x002fea0003c00000 */
.L_x_2:
[----:B------:R-:W-:Y:S05]  /*0320*/  WARPSYNC.ALL ;  /* 0x0000000000007948 */ /* 0x000fea0003800000 */
[----:B------:R-:W-:Y:S01]  /*0330*/  NOP ;  /* 0x0000000000007918 */ /* 0x000fe20000000000 */
.L_x_0:
[----:B------:R-:W2:Y:S01]  /*0340*/  LDC.64 R8, c[0x0][0x398] ;  /* 0x0000e600ff087b82 */ /* 0x000ea20000000a00 */
[----:B------:R-:W3:Y:S01]  /*0350*/  S2R R10, SR_CTAID.X ;  /* 0x00000000000a7919 */ /* 0x000ee20000002500 */
[----:B------:R-:W4:Y:S01]  /*0360*/  S2R R122, SR_TID.X ;  /* 0x00000000007a7919 */ /* 0x000f220000002100 */
[----:B------:R5:W-:Y:S05]  /*0370*/  STL [R1+0x880], R4 ;  /* 0x0008800401007387 */ /* 0x000bea0000100800 */
[----:B------:R-:W1:Y:S01]  /*0380*/  S2UR UR5, SR_CgaCtaId ;  /* 0x00000000000579c3 */ /* 0x000e620000008800 */
[----:B------:R-:W-:Y:S01]  /*0390*/  UMOV UR11, 0x400 ;  /* 0x00000400000b7882 */ /* 0x000fe20000000000 */
[----:B------:R-:W1:Y:S01]  /*03a0*/  LDCU.128 UR12, c[0x0][0x380] ;  /* 0x00007000ff0c77ac */ /* 0x000e620008000c00 */
[----:B------:R-:W1:Y:S01]  /*03b0*/  LDCU UR4, c[0x0][0x3a0] ;  /* 0x00007400ff0477ac */ /* 0x000e620008000800 */
[----:B------:R-:W1:Y:S02]  /*03c0*/  LDCU UR6, c[0x0][0x3a0] ;  /* 0x00007400ff0677ac */ /* 0x000e640008000800 */
[----:B-12---:R-:W-:Y:S01]  /*03d0*/  VIADD R0, R9, 0xff ;  /* 0x000000ff09007836 */ /* 0x006fe20000000000 */
[----:B------:R1:W-:Y:S01]  /*03e0*/  STL [R1+0x884], R9 ;  /* 0x0008840901007387 */ /* 0x0003e20000100800 */
[----:B------:R-:W2:Y:S03]  /*03f0*/  LDCU UR7, c[0x0][0x3b0] ;  /* 0x00007600ff0777ac */ /* 0x000ea60008000800 */
[----:B------:R-:W-:-:S04]  /*0400*/  SHF.R.S32.HI R3, RZ, 0x1f, R0 ;  /* 0x0000001fff037819 */ /* 0x000fc80000011400 */
[----:B------:R-:W-:Y:S02]  /*0410*/  LEA.HI R3, R3, R0, RZ, 0x8 ;  /* 0x0000000003037211 */ /* 0x000fe400078f40ff */
[----:B---3--:R-:W-:Y:S02]  /*0420*/  IABS R12, R10 ;  /* 0x0000000a000c7213 */ /* 0x008fe40000000000 */
[----:B------:R-:W-:Y:S02]  /*0430*/  SHF.R.S32.HI R3, RZ, 0x8, R3 ;  /* 0x00000008ff037819 */ /* 0x000fe40000011403 */
[----:B----4-:R-:W-:-:S03]  /*0440*/  LOP3.LUT R158, R122, 0x3f, RZ, 0xc0, !PT ;  /* 0x0000003f7a9e7812 */ /* 0x010fc600078ec0ff */
[----:B------:R-:W-:-:S05]  /*0450*/  IMAD.SHL.U32 R5, R3, 0x8, RZ ;  /* 0x0000000803057824 */ /* 0x000fca00078e00ff */
[-C--:B------:R-:W-:Y:S02]  /*0460*/  IABS R7, R5.reuse ;  /* 0x0000000500077213 */ /* 0x080fe40000000000 */
[----:B------:R-:W-:Y:S02]  /*0470*/  IABS R13, R5 ;  /* 0x00000005000d7213 */ /* 0x000fe40000000000 */
[----:B------:R-:W3:Y:S08]  /*0480*/  I2F.RP R0, R7 ;  /* 0x0000000700007306 */ /* 0x000ef00000209400 */
[----:B---3--:R-:W3:Y:S02]  /*0490*/  MUFU.RCP R0, R0 ;  /* 0x0000000000007308 */ /* 0x008ee40000001000 */
[----:B---3--:R-:W-:-:S02]  /*04a0*/  VIADD R2, R0, 0xffffffe ;  /* 0x0ffffffe00027836 */ /* 0x008fc40000000000 */
[----:B------:R-:W-:-:S04]  /*04b0*/  IMAD.MOV R0, RZ, RZ, -R13 ;  /* 0x000000ffff007224 */ /* 0x000fc800078e0a0d */
[----:B------:R3:W4:Y:S02]  /*04c0*/  F2I.FTZ.U32.TRUNC.NTZ R3, R2 ;  /* 0x0000000200037305 */ /* 0x000724000021f000 */
[----:B---3--:R-:W-:Y:S02]  /*04d0*/  IMAD.MOV.U32 R2, RZ, RZ, RZ ;  /* 0x000000ffff027224 */ /* 0x008fe400078e00ff */
[----:B----4-:R-:W-:-:S04]  /*04e0*/  IMAD.MOV R6, RZ, RZ, -R3 ;  /* 0x000000ffff067224 */ /* 0x010fc800078e0a03 */
[----:B------:R-:W-:Y:S02]  /*04f0*/  IMAD R11, R6, R7, RZ ;  /* 0x00000007060b7224 */ /* 0x000fe400078e02ff */
[----:B------:R-:W-:Y:S02]  /*0500*/  IMAD.MOV.U32 R6, RZ, RZ, R12 ;  /* 0x000000ffff067224 */ /* 0x000fe400078e000c */
[----:B------:R-:W-:-:S06]  /*0510*/  IMAD.HI.U32 R3, R3, R11, R2 ;  /* 0x0000000b03037227 */ /* 0x000fcc00078e0002 */
[----:B------:R-:W-:-:S04]  /*0520*/  IMAD.HI.U32 R3, R3, R6, RZ ;  /* 0x0000000603037227 */ /* 0x000fc800078e00ff */
[----:B------:R-:W-:Y:S01]  /*0530*/  IMAD R0, R3, R0, R6 ;  /* 0x0000000003007224 */ /* 0x000fe200078e0206 */
[----:B------:R-:W-:Y:S01]  /*0540*/  IABS R6, R9 ;  /* 0x0000000900067213 */ /* 0x000fe20000000000 */
[----:B------:R-:W-:Y:S03]  /*0550*/  BAR.SYNC.DEFER_BLOCKING 0x0 ;  /* 0x0000000000007b1d */ /* 0x000fe60000010000 */
[----:B------:R-:W-:-:S13]  /*0560*/  ISETP.GT.U32.AND P1, PT, R7, R0, PT ;  /* 0x000000000700720c */ /* 0x000fda0003f24070 */
[----:B------:R-:W-:Y:S02]  /*0570*/  @!P1 IMAD.IADD R0, R0, 0x1, -R7 ;  /* 0x0000000100009824 */ /* 0x000fe400078e0a07 */
[----:B------:R-:W-:Y:S01]  /*0580*/  @!P1 VIADD R3, R3, 0x1 ;  /* 0x0000000103039836 */ /* 0x000fe20000000000 */
[----:B------:R-:W-:Y:S02]  /*0590*/  ISETP.NE.AND P1, PT, R5, RZ, PT ;  /* 0x000000ff0500720c */ /* 0x000fe40003f25270 */
[----:B------:R-:W-:Y:S02]  /*05a0*/  ISETP.GE.U32.AND P0, PT, R0, R7, PT ;  /* 0x000000070000720c */ /* 0x000fe40003f06070 */
[----:B------:R-:W-:Y:S01]  /*05b0*/  LOP3.LUT R0, R10, R5, RZ, 0x3c, !PT ;  /* 0x000000050a007212 */ /* 0x000fe200078e3cff */
[----:B------:R-:W3:Y:S03]  /*05c0*/  I2F.RP R7, R6 ;  /* 0x0000000600077306 */ /* 0x000ee60000209400 */
[----:B------:R-:W-:Y:S01]  /*05d0*/  ISETP.GE.AND P2, PT, R0, RZ, PT ;  /* 0x000000ff0000720c */ /* 0x000fe20003f46270 */
[----:B------:R-:W-:-:S06]  /*05e0*/  VIADD R0, R8, 0x3f ;  /* 0x0000003f08007836 */ /* 0x000fcc0000000000 */
[----:B------:R-:W-:-:S04]  /*05f0*/  @P0 VIADD R3, R3, 0x1 ;  /* 0x0000000103030836 */ /* 0x000fc80000000000 */
[----:B------:R-:W-:Y:S01]  /*0600*/  IMAD.MOV.U32 R2, RZ, RZ, R3 ;  /* 0x000000ffff027224 */ /* 0x000fe200078e0003 */
[----:B------:R-:W-:Y:S01]  /*0610*/  SHF.R.S32.HI R3, RZ, 0x1f, R0 ;  /* 0x0000001fff037819 */ /* 0x000fe20000011400 */
[----:B---3--:R-:W-:Y:S02]  /*0620*/  MUFU.RCP R7, R7 ;  /* 0x0000000700077308 */ /* 0x008fe40000001000 */
[----:B------:R-:W-:Y:S01]  /*0630*/  @!P2 IMAD.MOV R2, RZ, RZ, -R2 ;  /* 0x000000ffff02a224 */ /* 0x000fe200078e0a02 */
[----:B------:R-:W-:Y:S02]  /*0640*/  @!P1 LOP3.LUT R2, RZ, R5, RZ, 0x33, !PT ;  /* 0x00000005ff029212 */ /* 0x000fe400078e33ff */
[----:B------:R-:W-:-:S03]  /*0650*/  LEA.HI R3, R3, R0, RZ, 0x6 ;  /* 0x0000000003037211 */ /* 0x000fc600078f30ff */
[----:B------:R-:W-:Y:S02]  /*0660*/  IMAD.SHL.U32 R14, R2, 0x8, RZ ;  /* 0x00000008020e7824 */ /* 0x000fe400078e00ff */
[----:B------:R-:W-:-:S03]  /*0670*/  IMAD.MOV R2, RZ, RZ, -R2 ;  /* 0x000000ffff027224 */ /* 0x000fc600078e0a02 */
[----:B------:R-:W-:Y:S01]  /*0680*/  LEA.HI.SX32 R3, R3, -R14, 0x1a ;  /* 0x8000000e03037211 */ /* 0x000fe200078fd2ff */
[----:B------:R-:W-:Y:S01]  /*0690*/  IMAD R15, R5, R2, R10 ;  /* 0x00000002050f7224 */ /* 0x000fe200078e020a */
[----:B------:R-:W-:Y:S01]  /*06a0*/  IABS R10, R8 ;  /* 0x00000008000a7213 */ /* 0x000fe20000000000 */
[----:B------:R-:W-:Y:S01]  /*06b0*/  IMAD.MOV.U32 R2, RZ, RZ, RZ ;  /* 0x000000ffff027224 */ /* 0x000fe200078e00ff */
[----:B------:R-:W-:Y:S02]  /*06c0*/  VIMNMX R16, PT, PT, R3, 0x8, PT ;  /* 0x0000000803107848 */ /* 0x000fe40003fe0100 */
[----:B------:R-:W-:Y:S02]  /*06d0*/  IABS R13, R15 ;  /* 0x0000000f000d7213 */ /* 0x000fe40000000000 */
[----:B------:R-:W-:-:S04]  /*06e0*/  IABS R11, R16 ;  /* 0x00000010000b7213 */ /* 0x000fc80000000000 */
[----:B------:R-:W3:Y:S08]  /*06f0*/  I2F.RP R0, R11 ;  /* 0x0000000b00007306 */ /* 0x000ef00000209400 */
[----:B---3--:R-:W3:Y:S02]  /*0700*/  MUFU.RCP R0, R0 ;  /* 0x0000000000007308 */ /* 0x008ee40000001000 */
[----:B---3--:R-:W-:Y:S01]  /*0710*/  VIADD R3, R0, 0xffffffe ;  /* 0x0ffffffe00037836 */ /* 0x008fe20000000000 */
[----:B------:R-:W-:-:S05]  /*0720*/  IABS R0, R16 ;  /* 0x0000001000007213 */ /* 0x000fca0000000000 */
[----:B------:R-:W3:Y:S01]  /*0730*/  F2I.FTZ.U32.TRUNC.NTZ R3, R3 ;  /* 0x0000000300037305 */ /* 0x000ee2000021f000 */
[----:B------:R-:W-:Y:S02]  /*0740*/  IMAD.MOV R0, RZ, RZ, -R0 ;  /* 0x000000ffff007224 */ /* 0x000fe400078e0a00 */
[----:B---3--:R-:W-:-:S04]  /*0750*/  IMAD.MOV R12, RZ, RZ, -R3 ;  /* 0x000000ffff0c7224 */ /* 0x008fc800078e0a03 */
[----:B------:R-:W-:Y:S02]  /*0760*/  IMAD R5, R12, R11, RZ ;  /* 0x0000000b0c057224 */ /* 0x000fe400078e02ff */
[----:B------:R-:W-:Y:S02]  /*0770*/  VIADD R12, R7, 0xffffffe ;  /* 0x0ffffffe070c7836 */ /* 0x000fe40000000000 */
[----:B------:R-:W-:-:S04]  /*0780*/  IMAD.HI.U32 R2, R3, R5, R2 ;  /* 0x0000000503027227 */ /* 0x000fc800078e0002 */
[----:B------:R-:W-:Y:S02]  /*0790*/  IMAD.MOV.U32 R5, RZ, RZ, R10 ;  /* 0x000000ffff057224 */ /* 0x000fe400078e000a */
[----:B------:R-:W-:Y:S02]  /*07a0*/  IMAD.HI.U32 R2, R2, R13, RZ ;  /* 0x0000000d02027227 */ /* 0x000fe400078e00ff */
[----:B------:R-:W3:Y:S02]  /*07b0*/  I2F.RP R3, R5 ;  /* 0x0000000500037306 */ /* 0x000ee40000209400 */
[----:B------:R-:W-:-:S05]  /*07c0*/  IMAD R0, R2, R0, R13 ;  /* 0x0000000002007224 */ /* 0x000fca00078e020d */
[----:B------:R-:W-:Y:S01]  /*07d0*/  ISETP.GT.U32.AND P1, PT, R11, R0, PT ;  /* 0x000000000b00720c */ /* 0x000fe20003f24070 */
[----:B------:R4:W1:Y:S08]  /*07e0*/  F2I.FTZ.U32.TRUNC.NTZ R13, R12 ;  /* 0x0000000c000d7305 */ /* 0x000870000021f000 */
[----:B---3--:R-:W3:Y:S01]  /*07f0*/  MUFU.RCP R3, R3 ;  /* 0x0000000300037308 */ /* 0x008ee20000001000 */
[----:B----4-:R-:W-:-:S03]  /*0800*/  IMAD.MOV.U32 R12, RZ, RZ, RZ ;  /* 0x000000ffff0c7224 */ /* 0x010fc600078e00ff */
[----:B------:R-:W-:Y:S02]  /*0810*/  @!P1 IMAD.IADD R0, R0, 0x1, -R11 ;  /* 0x0000000100009824 */ /* 0x000fe400078e0a0b */
[----:B------:R-:W-:Y:S01]  /*0820*/  @!P1 VIADD R2, R2, 0x1 ;  /* 0x0000000102029836 */ /* 0x000fe20000000000 */
[----:B------:R-:W-:Y:S01]  /*0830*/  ISETP.NE.AND P1, PT, R16, RZ, PT ;  /* 0x000000ff1000720c */ /* 0x000fe20003f25270 */
[----:B-1----:R-:W-:Y:S01]  /*0840*/  IMAD.MOV R7, RZ, RZ, -R13 ;  /* 0x000000ffff077224 */ /* 0x002fe200078e0a0d */
[----:B------:R-:W-:Y:S02]  /*0850*/  ISETP.GE.U32.AND P0, PT, R0, R11, PT ;  /* 0x0000000b0000720c */ /* 0x000fe40003f06070 */
[----:B------:R-:W-:Y:S01]  /*0860*/  LOP3.LUT R0, R15, R16, RZ, 0x3c, !PT ;  /* 0x000000100f007212 */ /* 0x000fe200078e3cff */
[----:B------:R-:W-:-:S03]  /*0870*/  IMAD R7, R7, R6, RZ ;  /* 0x0000000607077224 */ /* 0x000fc600078e02ff */
[----:B------:R-:W-:Y:S01]  /*0880*/  ISETP.GE.AND P2, PT, R0, RZ, PT ;  /* 0x000000ff0000720c */ /* 0x000fe20003f46270 */
[----:B------:R-:W-:-:S04]  /*0890*/  IMAD.HI.U32 R7, R13, R7, R12 ;  /* 0x000000070d077227 */ /* 0x000fc800078e000c */
[----:B---3--:R-:W-:Y:S02]  /*08a0*/  VIADD R10, R3, 0xffffffe ;  /* 0x0ffffffe030a7836 */ /* 0x008fe40000000000 */
[----:B------:R-:W-:Y:S02]  /*08b0*/  @P0 VIADD R2, R2, 0x1 ;  /* 0x0000000102020836 */ /* 0x000fe40000000000 */
[----:B------:R-:W1:Y:S02]  /*08c0*/  F2I.FTZ.U32.TRUNC.NTZ R11, R10 ;  /* 0x0000000a000b7305 */ /* 0x000e64000021f000 */
[----:B------:R-:W-:Y:S01]  /*08d0*/  IMAD.MOV.U32 R17, RZ, RZ, R2 ;  /* 0x000000ffff117224 */ /* 0x000fe200078e0002 */
[----:B------:R-:W-:-:S03]  /*08e0*/  SHF.R.U32.HI R2, RZ, 0x6, R122 ;  /* 0x00000006ff027819 */ /* 0x000fc6000001167a */
[----:B------:R-:W-:Y:S01]  /*08f0*/  @!P2 IMAD.MOV R17, RZ, RZ, -R17 ;  /* 0x000000ffff11a224 */ /* 0x000fe200078e0a11 */
[----:B------:R-:W-:Y:S02]  /*0900*/  @!P1 LOP3.LUT R17, RZ, R16, RZ, 0x33, !PT ;  /* 0x00000010ff119212 */ /* 0x000fe400078e33ff */
[----:B------:R-:W-:-:S03]  /*0910*/  SGXT.U32 R2, R2, 0x1 ;  /* 0x000000010202781a */ /* 0x000fc60000000000 */
[--C-:B------:R-:W-:Y:S01]  /*0920*/  IMAD.MOV R3, RZ, RZ, -R17.reuse ;  /* 0x000000ffff037224 */ /* 0x100fe200078e0a11 */
[----:B------:R-:W-:Y:S01]  /*0930*/  PRMT R0, R2, 0x6540, R17 ;  /* 0x0000654002007816 */ /* 0x000fe20000000011 */
[----:B-1----:R-:W-:-:S03]  /*0940*/  IMAD.MOV R10, RZ, RZ, -R11 ;  /* 0x000000ffff0a7224 */ /* 0x002fc600078e0a0b */
[----:B------:R-:W-:Y:S01]  /*0950*/  IABS R116, R0 ;  /* 0x0000000000747213 */ /* 0x000fe20000000000 */
[----:B------:R-:W-:Y:S01]  /*0960*/  IMAD R3, R16, R3, R15 ;  /* 0x0000000310037224 */ /* 0x000fe200078e020f */
[C---:B------:R-:W-:Y:S01]  /*0970*/  LOP3.LUT R200, R0.reuse, 0xfe, RZ, 0xfc, !PT ;  /* 0x000000fe00c87812 */ /* 0x040fe200078efcff */
[----:B------:R-:W-:Y:S01]  /*0980*/  IMAD.SHL.U32 R15, R17, 0x100, RZ ;  /* 0x00000100110f7824 */ /* 0x000fe200078e00ff */
[----:B------:R-:W-:Y:S01]  /*0990*/  LOP3.LUT R239, R0, 0x42, RZ, 0xfc, !PT ;  /* 0x0000004200ef7812 */ /* 0x000fe200078efcff */
[----:B------:R-:W-:Y:S01]  /*09a0*/  IMAD R13, R10, R5, RZ ;  /* 0x000000050a0d7224 */ /* 0x000fe200078e02ff */
[----:B------:R-:W-:Y:S01]  /*09b0*/  IABS R114, R200 ;  /* 0x000000c800727213 */ /* 0x000fe20000000000 */
[----:B------:R-:W-:Y:S01]  /*09c0*/  IMAD.MOV.U32 R10, RZ, RZ, RZ ;  /* 0x000000ffff0a7224 */ /* 0x000fe200078e00ff */
[--C-:B------:R-:W-:Y:S01]  /*09d0*/  LOP3.LUT R201, R15, 0x2, R2.reuse, 0xfe, !PT ;  /* 0x000000020fc97812 */ /* 0x100fe200078efe02 */
[----:B------:R-:W-:Y:S01]  /*09e0*/  IMAD.HI.U32 R12, R7, R116, RZ ;  /* 0x00000074070c7227 */ /* 0x000fe200078e00ff */
[----:B------:R-:W-:Y:S01]  /*09f0*/  LOP3.LUT R19, R15, 0x6, R2, 0xfe, !PT ;  /* 0x000000060f137812 */ /* 0x000fe200078efe02 */
[----:B------:R-:W-:Y:S01]  /*0a00*/  STL [R1+0x6b0], R200 ;  /* 0x0006b0c801007387 */ /* 0x000fe20000100800 */
[----:B------:R-:W-:Y:S01]  /*0a10*/  IABS R113, R201 ;  /* 0x000000c900717213 */ /* 0x000fe20000000000 */
[----:B------:R-:W-:Y:S01]  /*0a20*/  IMAD.HI.U32 R13, R11, R13, R10 ;  /* 0x0000000d0b0d7227 */ /* 0x000fe200078e000a */
[C---:B------:R-:W-:Y:S01]  /*0a30*/  LOP3.LUT R121, R15.reuse, 0x4, R2, 0xfe, !PT ;  /* 0x000000040f797812 */ /* 0x040fe200078efe02 */
[----:B------:R-:W-:Y:S01]  /*0a40*/  STL [R1+0x630], R201 ;  /* 0x000630c901007387 */ /* 0x000fe20000100800 */
[----:B------:R-:W-:Y:S01]  /*0a50*/  IABS R110, R19 ;  /* 0x00000013006e7213 */ /* 0x000fe20000000000 */
[----:B------:R-:W-:Y:S01]  /*0a60*/  IMAD.MOV R17, RZ, RZ, -R12 ;  /* 0x000000ffff117224 */ /* 0x000fe200078e0a0c */
[----:B------:R-:W-:Y:S01]  /*0a70*/  IABS R112, R121 ;  /* 0x0000007900707213 */ /* 0x000fe20000000000 */
[----:B------:R-:W-:Y:S01]  /*0a80*/  IMAD.IADD R11, R14, 0x1, R3 ;  /* 0x000000010e0b7824 */ /* 0x000fe200078e0203 */
[--C-:B-----5:R-:W-:Y:S01]  /*0a90*/  LOP3.LUT R4, R15, 0xa, R2.reuse, 0xfe, !PT ;  /* 0x0000000a0f047812 */ /* 0x120fe200078efe02 */
[----:B------:R-:W-:Y:S01]  /*0aa0*/  IMAD.HI.U32 R3, R7, R114, RZ ;  /* 0x0000007207037227 */ /* 0x000fe200078e00ff */
[C---:B------:R-:W-:Y:S01]  /*0ab0*/  LOP3.LUT R18, R15.reuse, 0x8, R2, 0xfe, !PT ;  /* 0x000000080f127812 */ /* 0x040fe200078efe02 */
[----:B------:R-:W-:Y:S01]  /*0ac0*/  STL [R1+0x62c], R121 ;  /* 0x00062c7901007387 */ /* 0x000fe20000100800 */
[----:B------:R-:W-:Y:S01]  /*0ad0*/  IABS R108, R4 ;  /* 0x00000004006c7213 */ /* 0x000fe20000000000 */
[----:B------:R-:W-:Y:S01]  /*0ae0*/  IMAD R116, R6, R17, R116 ;  /* 0x0000001106747224 */ /* 0x000fe200078e0274 */
[----:B------:R-:W-:Y:S01]  /*0af0*/  LOP3.LUT R9, R15, 0xc, R2, 0xfe, !PT ;  /* 0x0000000c0f097812 */ /* 0x000fe200078efe02 */
[----:B------:R-:W-:Y:S01]  /*0b00*/  IMAD.MOV R17, RZ, RZ, -R3 ;  /* 0x000000ffff117224 */ /* 0x000fe200078e0a03 */
[----:B------:R-:W-:Y:S01]  /*0b10*/  STL [R1+0x628], R19 ;  /* 0x0006281301007387 */ /* 0x000fe20000100800 */
[----:B------:R-:W-:Y:S01]  /*0b20*/  IMAD.HI.U32 R3, R7, R113, RZ ;  /* 0x0000007107037227 */ /* 0x000fe200078e00ff */
[----:B------:R-:W-:-:S02]  /*0b30*/  IABS R109, R18 ;  /* 0x00000012006d7213 */ /* 0x000fc40000000000 */
[----:B------:R-:W-:Y:S01]  /*0b40*/  STL [R1+0x5c8], R18 ;  /* 0x0005c81201007387 */ /* 0x000fe20000100800 */
[----:B------:R-:W-:Y:S01]  /*0b50*/  IMAD.MOV R12, RZ, RZ, -R3 ;  /* 0x000000ffff0c7224 */ /* 0x000fe200078e0a03 */
[----:B------:R-:W-:Y:S01]  /*0b60*/  IABS R106, R9 ;  /* 0x00000009006a7213 */ /* 0x000fe20000000000 */
[----:B------:R-:W-:Y:S01]  /*0b70*/  IMAD.HI.U32 R3, R7, R110, RZ ;  /* 0x0000006e07037227 */ /* 0x000fe200078e00ff */
[----:B------:R1:W-:Y:S01]  /*0b80*/  STL [R1+0x5c4], R4 ;  /* 0x0005c40401007387 */ /* 0x0003e20000100800 */
[--C-:B------:R-:W-:Y:S02]  /*0b90*/  LOP3.LUT R120, R15, 0x14, R2.reuse, 0xfe, !PT ;  /* 0x000000140f787812 */ /* 0x100fe400078efe02 */
[----:B------:R-:W-:Y:S01]  /*0ba0*/  IMAD.HI.U32 R10, R7, R112, RZ ;  /* 0x00000070070a7227 */ /* 0x000fe200078e00ff */
[----:B------:R3:W-:Y:S01]  /*0bb0*/  STL [R1+0x5c0], R9 ;  /* 0x0005c00901007387 */ /* 0x0007e20000100800 */
[----:B------:R-:W-:Y:S02]  /*0bc0*/  IABS R101, R120 ;  /* 0x0000007800657213 */ /* 0x000fe40000000000 */
[----:B------:R-:W-:Y:S01]  /*0bd0*/  IMAD.MOV R3, RZ, RZ, -R3 ;  /* 0x000000ffff037224 */ /* 0x000fe200078e0a03 */
[C---:B------:R-:W-:Y:S01]  /*0be0*/  LOP3.LUT R252, R15.reuse, 0x28, R2, 0xfe, !PT ;  /* 0x000000280ffc7812 */ /* 0x040fe200078efe02 */
[C---:B------:R-:W-:Y:S01]  /*0bf0*/  IMAD R114, R6.reuse, R17, R114 ;  /* 0x0000001106727224 */ /* 0x040fe200078e0272 */
[C---:B-1----:R-:W-:Y:S01]  /*0c00*/  LOP3.LUT R4, R15.reuse, 0xe, R2, 0xfe, !PT ;  /* 0x0000000e0f047812 */ /* 0x042fe200078efe02 */
[----:B------:R-:W-:Y:S01]  /*0c10*/  IMAD.MOV R17, RZ, RZ, -R10 ;  /* 0x000000ffff117224 */ /* 0x000fe200078e0a0a */
[----:B------:R-:W-:Y:S01]  /*0c20*/  IABS R88, R252 ;  /* 0x000000fc00587213 */ /* 0x000fe20000000000 */
[----:B------:R-:W-:Y:S01]  /*0c30*/  IMAD R110, R6, R3, R110 ;  /* 0x00000003066e7224 */ /* 0x000fe200078e026e */
[----:B---3--:R-:W-:Y:S01]  /*0c40*/  LOP3.LUT R9, R15, 0x10, R2, 0xfe, !PT ;  /* 0x000000100f097812 */ /* 0x008fe200078efe02 */
[----:B------:R-:W-:Y:S01]  /*0c50*/  IMAD.HI.U32 R3, R7, R108, RZ ;  /* 0x0000006c07037227 */ /* 0x000fe200078e00ff */
[----:B------:R1:W-:Y:S01]  /*0c60*/  STL [R1+0x5bc], R4 ;  /* 0x0005bc0401007387 */ /* 0x0003e20000100800 */
[----:B------:R-:W-:-:S02]  /*0c70*/  IABS R105, R4 ;  /* 0x0000000400697213 */ /* 0x000fc40000000000 */
[C---:B------:R-:W-:Y:S01]  /*0c80*/  IMAD R112, R6.reuse, R17, R112 ;  /* 0x0000001106707224 */ /* 0x040fe200078e0270 */
[----:B------:R-:W-:Y:S01]  /*0c90*/  IABS R104, R9 ;  /* 0x0000000900687213 */ /* 0x000fe20000000000 */
[----:B------:R-:W-:Y:S01]  /*0ca0*/  IMAD.HI.U32 R10, R7, R109, RZ ;  /* 0x0000006d070a7227 */ /* 0x000fe200078e00ff */
[----:B------:R3:W-:Y:S01]  /*0cb0*/  STL [R1+0x5b8], R9 ;  /* 0x0005b80901007387 */ /* 0x0007e20000100800 */
[C-C-:B------:R-:W-:Y:S02]  /*0cc0*/  LOP3.LUT R251, R15.reuse, 0x2a, R2.reuse, 0xfe, !PT ;  /* 0x0000002a0ffb7812 */ /* 0x140fe400078efe02 */
[----:B------:R-:W-:Y:S01]  /*0cd0*/  IMAD.MOV R17, RZ, RZ, -R3 ;  /* 0x000000ffff117224 */ /* 0x000fe200078e0a03 */
[----:B-1----:R-:W-:Y:S01]  /*0ce0*/  LOP3.LUT R4, R15, 0x12, R2, 0xfe, !PT ;  /* 0x000000120f047812 */ /* 0x002fe200078efe02 */
[----:B------:R-:W-:Y:S01]  /*0cf0*/  IMAD.HI.U32 R3, R7, R106, RZ ;  /* 0x0000006a07037227 */ /* 0x000fe200078e00ff */
[----:B------:R-:W-:Y:S02]  /*0d00*/  IABS R86, R251 ;  /* 0x000000fb00567213 */ /* 0x000fe40000000000 */
[----:B------:R-:W-:Y:S01]  /*0d10*/  IABS R102, R4 ;  /* 0x0000000400667213 */ /* 0x000fe20000000000 */
[----:B------:R-:W-:Y:S01]  /*0d20*/  IMAD.MOV R10, RZ, RZ, -R10 ;  /* 0x000000ffff0a7224 */ /* 0x000fe200078e0a0a */
[----:B---3--:R-:W-:Y:S01]  /*0d30*/  LOP3.LUT R9, R15, 0x16, R2, 0xfe, !PT ;  /* 0x000000160f097812 */ /* 0x008fe200078efe02 */
[----:B------:R-:W-:Y:S01]  /*0d40*/  IMAD R108, R6, R17, R108 ;  /* 0x00000011066c7224 */ /* 0x000fe200078e026c */
[----:B------:R1:W-:Y:S01]  /*0d50*/  STL [R1+0x5b4], R4 ;  /* 0x0005b40401007387 */ /* 0x0003e20000100800 */
[----:B------:R-:W-:Y:S01]  /*0d60*/  IMAD.MOV R17, RZ, RZ, -R3 ;  /* 0x000000ffff117224 */ /* 0x000fe200078e0a03 */
[----:B------:R-:W-:Y:S01]  /*0d70*/  IABS R100, R9 ;  /* 0x0000000900647213 */ /* 0x000fe20000000000 */
[----:B------:R-:W-:Y:S01]  /*0d80*/  IMAD.HI.U32 R3, R7, R104, RZ ;  /* 0x0000006807037227 */ /* 0x000fe200078e00ff */
[----:B------:R-:W-:Y:S01]  /*0d90*/  STL [R1+0x5b0], R120 ;  /* 0x0005b07801007387 */ /* 0x000fe20000100800 */
[----:B------:R-:W-:-:S02]  /*0da0*/  LOP3.LUT R249, R15, 0x2e, R2, 0xfe, !PT ;  /* 0x0000002e0ff97812 */ /* 0x000fc400078efe02 */
[C---:B------:R-:W-:Y:S01]  /*0db0*/  IMAD R109, R6.reuse, R10, R109 ;  /* 0x0000000a066d7224 */ /* 0x040fe200078e026d */
[----:B------:R-:W-:Y:S01]  /*0dc0*/  STL [R1+0x888], R120 ;  /* 0x0008887801007387 */ /* 0x000fe20000100800 */
[----:B------:R-:W-:Y:S01]  /*0dd0*/  IMAD.HI.U32 R10, R7, R105, RZ ;  /* 0x00000069070a7227 */ /* 0x000fe200078e00ff */
[C---:B-1----:R-:W-:Y:S02]  /*0de0*/  LOP3.LUT R4, R15.reuse, 0x18, R2, 0xfe, !PT ;  /* 0x000000180f047812 */ /* 0x042fe400078efe02 */
[----:B------:R1:W-:Y:S01]  /*0df0*/  STL [R1+0x5ac], R9 ;  /* 0x0005ac0901007387 */ /* 0x0003e20000100800 */
[----:B------:R-:W-:Y:S01]  /*0e00*/  IMAD.MOV R3, RZ, RZ, -R3 ;  /* 0x000000ffff037224 */ /* 0x000fe200078e0a03 */
[----:B------:R-:W-:Y:S01]  /*0e10*/  IABS R98, R4 ;  /* 0x0000000400627213 */ /* 0x000fe20000000000 */
[----:B------:R-:W-:Y:S01]  /*0e20*/  IMAD R113, R6, R12, R113 ;  /* 0x0000000c06717224 */ /* 0x000fe200078e0271 */
[----:B------:R3:W-:Y:S01]  /*0e30*/  STL [R1+0x624], R4 ;  /* 0x0006240401007387 */ /* 0x0007e20000100800 */
[----:B------:R-:W-:Y:S01]  /*0e40*/  IMAD.MOV R12, RZ, RZ, -R10 ;  /* 0x000000ffff0c7224 */ /* 0x000fe200078e0a0a */
[----:B------:R-:W-:Y:S01]  /*0e50*/  LOP3.LUT R250, R15, 0x2c, R2, 0xfe, !PT ;  /* 0x0000002c0ffa7812 */ /* 0x000fe200078efe02 */
[----:B------:R-:W-:Y:S01]  /*0e60*/  IMAD.HI.U32 R10, R7, R102, RZ ;  /* 0x00000066070a7227 */ /* 0x000fe200078e00ff */
[----:B------:R-:W-:-:S02]  /*0e70*/  IABS R84, R249 ;  /* 0x000000f900547213 */ /* 0x000fc40000000000 */
[----:B-1----:R-:W-:Y:S01]  /*0e80*/  LOP3.LUT R9, R15, 0x1a, R2, 0xfe, !PT ;  /* 0x0000001a0f097812 */ /* 0x002fe200078efe02 */
[C---:B------:R-:W-:Y:S01]  /*0e90*/  IMAD R104, R6.reuse, R3, R104 ;  /* 0x0000000306687224 */ /* 0x040fe200078e0268 */
[----:B------:R-:W-:Y:S01]  /*0ea0*/  IABS R85, R250 ;  /* 0x000000fa00557213 */ /* 0x000fe20000000000 */
[----:B------:R-:W-:Y:S01]  /*0eb0*/  IMAD.HI.U32 R3, R7, R101, RZ ;  /* 0x0000006507037227 */ /* 0x000fe200078e00ff */
[C---:B---3--:R-:W-:Y:S01]  /*0ec0*/  LOP3.LUT R4, R15.reuse, 0x1c, R2, 0xfe, !PT ;  /* 0x0000001c0f047812 */ /* 0x048fe200078efe02 */
[----:B------:R1:W-:Y:S01]  /*0ed0*/  STL [R1+0x61c], R9 ;  /* 0x00061c0901007387 */ /* 0x0003e20000100800 */
[----:B------:R-:W-:Y:S01]  /*0ee0*/  IABS R97, R9 ;  /* 0x0000000900617213 */ /* 0x000fe20000000000 */
[----:B------:R-:W-:Y:S01]  /*0ef0*/  IMAD R106, R6, R17, R106 ;  /* 0x00000011066a7224 */ /* 0x000fe200078e026a */
[----:B------:R-:W-:Y:S01]  /*0f00*/  IABS R96, R4 ;  /* 0x0000000400607213 */ /* 0x000fe20000000000 */
[----:B------:R-:W-:Y:S01]  /*0f10*/  IMAD.MOV R17, RZ, RZ, -R10 ;  /* 0x000000ffff117224 */ /* 0x000fe200078e0a0a */
[----:B------:R3:W-:Y:S01]  /*0f20*/  STL [R1+0x614], R4 ;  /* 0x0006140401007387 */ /* 0x0007e20000100800 */
[----:B------:R-:W-:Y:S01]  /*0f30*/  IMAD.MOV R10, RZ, RZ, -R3 ;  /* 0x000000ffff0a7224 */ /* 0x000fe200078e0a03 */
[--C-:B------:R-:W-:Y:S01]  /*0f40*/  LOP3.LUT R248, R15, 0x30, R2.reuse, 0xfe, !PT ;  /* 0x000000300ff87812 */ /* 0x100fe200078efe02 */
[----:B------:R-:W-:Y:S01]  /*0f50*/  IMAD.HI.U32 R3, R7, R100, RZ ;  /* 0x0000006407037227 */ /* 0x000fe200078e00ff */
[----:B------:R-:W-:-:S02]  /*0f60*/  LOP3.LUT R247, R15, 0x32, R2, 0xfe, !PT ;  /* 0x000000320ff77812 */ /* 0x000fc400078efe02 */
[C---:B-1----:R-:W-:Y:S01]  /*0f70*/  LOP3.LUT R9, R15.reuse, 0x20, R2, 0xfe, !PT ;  /* 0x000000200f097812 */ /* 0x042fe200078efe02 */
[C---:B------:R-:W-:Y:S01]  /*0f80*/  IMAD R102, R6.reuse, R17, R102 ;  /* 0x0000001106667224 */ /* 0x040fe200078e0266 */
[----:B------:R-:W-:Y:S01]  /*0f90*/  IABS R82, R248 ;  /* 0x000000f800527213 */ /* 0x000fe20000000000 */
[----:B------:R-:W-:Y:S01]  /*0fa0*/  IMAD R101, R6, R10, R101 ;  /* 0x0000000a06657224 */ /* 0x000fe200078e0265 */
[----:B---3--:R-:W-:Y:S01]  /*0fb0*/  LOP3.LUT R4, R15, 0x1e, R2, 0xfe, !PT ;  /* 0x0000001e0f047812 */ /* 0x008fe200078efe02 */
[C---:B------:R-:W-:Y:S01]  /*0fc0*/  IMAD.HI.U32 R10, R7.reuse, R98, RZ ;  /* 0x00000062070a7227 */ /* 0x040fe200078e00ff */
[----:B------:R-:W-:Y:S02]  /*0fd0*/  IABS R93, R9 ;  /* 0x00000009005d7213 */ /* 0x000fe40000000000 */
[----:B------:R-:W-:Y:S01]  /*0fe0*/  IABS R94, R4 ;  /* 0x00000004005e7213 */ /* 0x000fe20000000000 */
[----:B------:R-:W-:Y:S01]  /*0ff0*/  IMAD.MOV R17, RZ, RZ, -R3 ;  /* 0x000000ffff117224 */ /* 0x000fe200078e0a03 */
[----:B------:R1:W-:Y:S01]  /*1000*/  STL [R1+0x610], R4 ;  /* 0x0006100401007387 */ /* 0x0003e20000100800 */
[----:B------:R-:W-:Y:S01]  /*1010*/  IMAD.HI.U32 R3, R7, R97, RZ ;  /* 0x0000006107037227 */ /* 0x000fe200078e00ff */
[----:B------:R-:W-:-:S02]  /*1020*/  IABS R81, R247 ;  /* 0x000000f700517213 */ /* 0x000fc40000000000 */
[----:B------:R3:W-:Y:S01]  /*1030*/  STL [R1+0x60c], R9 ;  /* 0x00060c0901007387 */ /* 0x0007e20000100800 */
[----:B------:R-:W-:Y:S01]  /*1040*/  IMAD.MOV R19, RZ, RZ, -R10 ;  /* 0x000000ffff137224 */ /* 0x000fe200078e0a0a */
[--C-:B------:R-:W-:Y:S01]  /*1050*/  LOP3.LUT R246, R15, 0x34, R2.reuse, 0xfe, !PT ;  /* 0x000000340ff67812 */ /* 0x100fe200078efe02 */
[----:B------:R-:W-:Y:S01]  /*1060*/  IMAD.HI.U32 R10, R7, R96, RZ ;  /* 0x00000060070a7227 */ /* 0x000fe200078e00ff */
[C-C-:B------:R-:W-:Y:S02]  /*1070*/  LOP3.LUT R245, R15.reuse, 0x36, R2.reuse, 0xfe, !PT ;  /* 0x000000360ff57812 */ /* 0x140fe400078efe02 */
[C---:B-1----:R-:W-:Y:S01]  /*1080*/  LOP3.LUT R4, R15.reuse, 0x22, R2, 0xfe, !PT ;  /* 0x000000220f047812 */ /* 0x042fe200078efe02 */
[----:B------:R-:W-:Y:S01]  /*1090*/  IMAD.MOV R3, RZ, RZ, -R3 ;  /* 0x000000ffff037224 */ /* 0x000fe200078e0a03 */
[----:B------:R-:W-:Y:S01]  /*10a0*/  IABS R80, R246 ;  /* 0x000000f600507213 */ /* 0x000fe20000000000 */
[C---:B------:R-:W-:Y:S01]  /*10b0*/  IMAD R100, R6.reuse, R17, R100 ;  /* 0x0000001106647224 */ /* 0x040fe200078e0264 */
[----:B---3--:R-:W-:Y:S01]  /*10c0*/  LOP3.LUT R9, R15, 0x24, R2, 0xfe, !PT ;  /* 0x000000240f097812 */ /* 0x008fe200078efe02 */
[----:B------:R-:W-:Y:S01]  /*10d0*/  IMAD.MOV R17, RZ, RZ, -R10 ;  /* 0x000000ffff117224 */ /* 0x000fe200078e0a0a */
[----:B------:R-:W-:Y:S01]  /*10e0*/  IABS R92, R4 ;  /* 0x00000004005c7213 */ /* 0x000fe20000000000 */
[----:B------:R-:W-:Y:S01]  /*10f0*/  IMAD R97, R6, R3, R97 ;  /* 0x0000000306617224 */ /* 0x000fe200078e0261 */
[----:B------:R-:W-:Y:S01]  /*1100*/  IABS R90, R9 ;  /* 0x00000009005a7213 */ /* 0x000fe20000000000 */
[----:B------:R-:W-:Y:S01]  /*1110*/  IMAD.HI.U32 R3, R7, R94, RZ ;  /* 0x0000005e07037227 */ /* 0x000fe200078e00ff */
[----:B------:R1:W-:Y:S01]  /*1120*/  STL [R1+0x608], R4 ;  /* 0x0006080401007387 */ /* 0x0003e20000100800 */
[----:B------:R-:W-:-:S02]  /*1130*/  LOP3.LUT R244, R15, 0x38, R2, 0xfe, !PT ;  /* 0x000000380ff47812 */ /* 0x000fc400078efe02 */
[C---:B------:R-:W-:Y:S01]  /*1140*/  IMAD R96, R6.reuse, R17, R96 ;  /* 0x0000001106607224 */ /* 0x040fe200078e0260 */
[----:B------:R-:W-:Y:S01]  /*1150*/  IABS R78, R245 ;  /* 0x000000f5004e7213 */ /* 0x000fe20000000000 */
[----:B------:R-:W-:Y:S01]  /*1160*/  IMAD.MOV R17, RZ, RZ, -R3 ;  /* 0x000000ffff117224 */ /* 0x000fe200078e0a03 */
[--C-:B------:R-:W-:Y:S01]  /*1170*/  LOP3.LUT R243, R15, 0x3a, R2.reuse, 0xfe, !PT ;  /* 0x0000003a0ff37812 */ /* 0x100fe200078efe02 */
[----:B------:R-:W-:Y:S01]  /*1180*/  IMAD.HI.U32 R3, R7, R93, RZ ;  /* 0x0000005d07037227 */ /* 0x000fe200078e00ff */
[----:B------:R-:W-:Y:S01]  /*1190*/  IABS R77, R244 ;  /* 0x000000f4004d7213 */ /* 0x000fe20000000000 */
[----:B------:R-:W-:Y:S01]  /*11a0*/  STL [R1+0x604], R9 ;  /* 0x0006040901007387 */ /* 0x000fe20000100800 */
[--C-:B-1----:R-:W-:Y:S01]  /*11b0*/  LOP3.LUT R4, R15, 0x26, R2.reuse, 0xfe, !PT ;  /* 0x000000260f047812 */ /* 0x102fe200078efe02 */
[----:B------:R-:W-:Y:S01]  /*11c0*/  IMAD R105, R6, R12, R105 ;  /* 0x0000000c06697224 */ /* 0x000fe200078e0269 */
[----:B------:R-:W-:Y:S01]  /*11d0*/  IABS R76, R243 ;  /* 0x000000f3004c7213 */ /* 0x000fe20000000000 */
[----:B------:R-:W-:Y:S01]  /*11e0*/  IMAD.MOV R12, RZ, RZ, -R3 ;  /* 0x000000ffff0c7224 */ /* 0x000fe200078e0a03 */
[----:B------:R-:W-:Y:S01]  /*11f0*/  IABS R89, R4 ;  /* 0x0000000400597213 */ /* 0x000fe20000000000 */
[----:B------:R-:W-:Y:S01]  /*1200*/  IMAD.HI.U32 R3, R7, R90, RZ ;  /* 0x0000005a07037227 */ /* 0x000fe200078e00ff */
[C-C-:B------:R-:W-:Y:S01]  /*1210*/  LOP3.LUT R242, R15.reuse, 0x3c, R2.reuse, 0xfe, !PT ;  /* 0x0000003c0ff27812 */ /* 0x140fe200078efe02 */
[----:B------:R-:W-:Y:S01]  /*1220*/  STL [R1+0x88c], R9 ;  /* 0x00088c0901007387 */ /* 0x000fe20000100800 */
[----:B------:R-:W-:Y:S01]  /*1230*/  LOP3.LUT R241, R15, 0x3e, R2, 0xfe, !PT ;  /* 0x0000003e0ff17812 */ /* 0x000fe200078efe02 */
[C---:B------:R-:W-:Y:S01]  /*1240*/  IMAD.HI.U32 R10, R7.reuse, R92, RZ ;  /* 0x0000005c070a7227 */ /* 0x040fe200078e00ff */
[----:B------:R-:W-:Y:S01]  /*1250*/  IABS R74, R242 ;  /* 0x000000f2004a7213 */ /* 0x000fe20000000000 */
[----:B------:R-:W-:Y:S01]  /*1260*/  STL [R1+0x600], R4 ;  /* 0x0006000401007387 */ /* 0x000fe20000100800 */
[----:B------:R-:W-:Y:S01]  /*1270*/  IABS R73, R241 ;  /* 0x000000f100497213 */ /* 0x000fe20000000000 */
[----:B------:R-:W-:Y:S01]  /*1280*/  IMAD.MOV R3, RZ, RZ, -R3 ;  /* 0x000000ffff037224 */ /* 0x000fe200078e0a03 */
[----:B------:R-:W-:Y:S01]  /*1290*/  LOP3.LUT R240, R0, 0x40, RZ, 0xfc, !PT ;  /* 0x0000004000f07812 */ /* 0x000fe200078efcff */
[C---:B------:R-:W-:Y:S01]  /*12a0*/  IMAD R94, R6.reuse, R17, R94 ;  /* 0x00000011065e7224 */ /* 0x040fe200078e025e */
[----:B------:R-:W-:Y:S01]  /*12b0*/  IABS R70, R239 ;  /* 0x000000ef00467213 */ /* 0x000fe20000000000 */
[----:B------:R-:W-:Y:S01]  /*12c0*/  IMAD.MOV R17, RZ, RZ, -R10 ;  /* 0x000000ffff117224 */ /* 0x000fe200078e0a0a */
[----:B------:R-:W-:Y:S01]  /*12d0*/  IABS R72, R240 ;  /* 0x000000f000487213 */ /* 0x000fe20000000000 */
[----:B------:R-:W-:Y:S01]  /*12e0*/  IMAD R90, R6, R3, R90 ;  /* 0x00000003065a7224 */ /* 0x000fe200078e025a */
[C---:B------:R-:W-:Y:S01]  /*12f0*/  LOP3.LUT R237, R0.reuse, 0x46, RZ, 0xfc, !PT ;  /* 0x0000004600ed7812 */ /* 0x040fe200078efcff */
[C---:B------:R-:W-:Y:S01]  /*1300*/  IMAD.HI.U32 R3, R7.reuse, R88, RZ ;  /* 0x0000005807037227 */ /* 0x040fe200078e00ff */
[----:B------:R-:W-:Y:S01]  /*1310*/  LOP3.LUT R238, R0, 0x44, RZ, 0xfc, !PT ;  /* 0x0000004400ee7812 */ /* 0x000fe200078efcff */
[----:B------:R1:W-:Y:S01]  /*1320*/  STL [R1+0x890], R4 ;  /* 0x0008900401007387 */ /* 0x0003e20000100800 */
[----:B------:R-:W-:Y:S01]  /*1330*/  IABS R68, R237 ;  /* 0x000000ed00447213 */ /* 0x000fe20000000000 */
[----:B------:R-:W-:Y:S01]  /*1340*/  IMAD R92, R6, R17, R92 ;  /* 0x00000011065c7224 */ /* 0x000fe200078e025c */
[C---:B------:R-:W-:Y:S01]  /*1350*/  LOP3.LUT R236, R0.reuse, 0x48, RZ, 0xfc, !PT ;  /* 0x0000004800ec7812 */ /* 0x040fe200078efcff */
[C---:B------:R-:W-:Y:S01]  /*1360*/  IMAD.HI.U32 R10, R7.reuse, R89, RZ ;  /* 0x00000059070a7227 */ /* 0x040fe200078e00ff */
[----:B------:R-:W-:Y:S01]  /*1370*/  IABS R69, R238 ;  /* 0x000000ee00457213 */ /* 0x000fe20000000000 */
[----:B------:R-:W-:Y:S01]  /*1380*/  STL [R1+0x5fc], R252 ;  /* 0x0005fcfc01007387 */ /* 0x000fe20000100800 */
[----:B------:R-:W-:Y:S01]  /*1390*/  IABS R66, R236 ;  /* 0x000000ec00427213 */ /* 0x000fe20000000000 */
[----:B------:R-:W-:Y:S01]  /*13a0*/  IMAD.MOV R17, RZ, RZ, -R3 ;  /* 0x000000ffff117224 */ /* 0x000fe200078e0a03 */
[C---:B------:R-:W-:Y:S01]  /*13b0*/  LOP3.LUT R234, R0.reuse, 0x4c, RZ, 0xfc, !PT ;  /* 0x0000004c00ea7812 */ /* 0x040fe200078efcff */
[C---:B------:R-:W-:Y:S01]  /*13c0*/  IMAD.HI.U32 R3, R7.reuse, R86, RZ ;  /* 0x0000005607037227 */ /* 0x040fe200078e00ff */
[----:B------:R-:W-:Y:S01]  /*13d0*/  LOP3.LUT R235, R0, 0x4a, RZ, 0xfc, !PT ;  /* 0x0000004a00eb7812 */ /* 0x000fe200078efcff */
[----:B------:R-:W-:Y:S01]  /*13e0*/  STL [R1+0x5f8], R251 ;  /* 0x0005f8fb01007387 */ /* 0x000fe20000100800 */
[----:B------:R-:W-:Y:S01]  /*13f0*/  IABS R64, R234 ;  /* 0x000000ea00407213 */ /* 0x000fe20000000000 */
[----:B------:R-:W-:Y:S01]  /*1400*/  IMAD.MOV R10, RZ, RZ, -R10 ;  /* 0x000000ffff0a7224 */ /* 0x000fe200078e0a0a */
[----:B------:R-:W-:Y:S01]  /*1410*/  IABS R65, R235 ;  /* 0x000000eb00417213 */ /* 0x000fe20000000000 */
[----:B------:R-:W-:Y:S01]  /*1420*/  IMAD R88, R6, R17, R88 ;  /* 0x0000001106587224 */ /* 0x000fe200078e0258 */
[C---:B------:R-:W-:Y:S01]  /*1430*/  LOP3.LUT R233, R0.reuse, 0x4e, RZ, 0xfc, !PT ;  /* 0x0000004e00e97812 */ /* 0x040fe200078efcff */
[----:B------:R-:W-:Y:S01]  /*1440*/  IMAD.MOV R17, RZ, RZ, -R3 ;  /* 0x000000ffff117224 */ /* 0x000fe200078e0a03 */
[----:B------:R-:W-:Y:S01]  /*1450*/  LOP3.LUT R232, R0, 0x50, RZ, 0xfc, !PT ;  /* 0x0000005000e87812 */ /* 0x000fe200078efcff */
[C---:B------:R-:W-:Y:S01]  /*1460*/  IMAD.HI.U32 R3, R7.reuse, R84, RZ ;  /* 0x0000005407037227 */ /* 0x040fe200078e00ff */
[----:B------:R-:W-:Y:S01]  /*1470*/  IABS R62, R233 ;  /* 0x000000e9003e7213 */ /* 0x000fe20000000000 */
[----:B------:R-:W-:Y:S01]  /*1480*/  STL [R1+0x5f4], R250 ;  /* 0x0005f4fa01007387 */ /* 0x000fe20000100800 */
[----:B------:R-:W-:Y:S01]  /*1490*/  IABS R61, R232 ;  /* 0x000000e8003d7213 */ /* 0x000fe20000000000 */
[----:B------:R-:W-:Y:S01]  /*14a0*/  IMAD R89, R6, R10, R89 ;  /* 0x0000000a06597224 */ /* 0x000fe200078e0259 */
[C---:B------:R-:W-:Y:S01]  /*14b0*/  LOP3.LUT R231, R0.reuse, 0x52, RZ, 0xfc, !PT ;  /* 0x0000005200e77812 */ /* 0x040fe200078efcff */
[C---:B------:R-:W-:Y:S01]  /*14c0*/  IMAD.HI.U32 R10, R7.reuse, R85, RZ ;  /* 0x00000055070a7227 */ /* 0x040fe200078e00ff */
[C---:B------:R-:W-:Y:S01]  /*14d0*/  LOP3.LUT R230, R0.reuse, 0x54, RZ, 0xfc, !PT ;  /* 0x0000005400e67812 */ /* 0x040fe200078efcff */
[----:B------:R-:W-:Y:S01]  /*14e0*/  STL [R1+0x5f0], R249 ;  /* 0x0005f0f901007387 */ /* 0x000fe20000100800 */
[----:B------:R-:W-:Y:S01]  /*14f0*/  IABS R60, R231 ;  /* 0x000000e7003c7213 */ /* 0x000fe20000000000 */
[----:B------:R-:W-:Y:S01]  /*1500*/  IMAD.MOV R3, RZ, RZ, -R3 ;  /* 0x000000ffff037224 */ /* 0x000fe200078e0a03 */
[----:B------:R-:W-:Y:S01]  /*1510*/  LOP3.LUT R229, R0, 0x56, RZ, 0xfc, !PT ;  /* 0x0000005600e57812 */ /* 0x000fe200078efcff */
[----:B------:R-:W-:Y:S01]  /*1520*/  IMAD R93, R6, R12, R93 ;  /* 0x0000000c065d7224 */ /* 0x000fe200078e025d */
[----:B------:R-:W-:Y:S01]  /*1530*/  IABS R58, R230 ;  /* 0x000000e6003a7213 */ /* 0x000fe20000000000 */
        /* <DEDUP_REMOVED lines=9> */
[----:B------:R-:W-:Y:S01]  /*15d0*/  LOP3.LUT R226, R0, 0x5c, RZ, 0xfc, !PT ;  /* 0x0000005c00e27812 */ /* 0x000fe200078efcff */
[----:B------:R-:W-:Y:S01]  /*15e0*/  STL [R1+0x5e8], R247 ;  /* 0x0005e8f701007387 */ /* 0x000fe20000100800 */
[----:B------:R-:W-:Y:S01]  /*15f0*/  IABS R54, R227 ;  /* 0x000000e300367213 */ /* 0x000fe20000000000 */
[----:B------:R-:W-:Y:S01]  /*1600*/  IMAD R86, R6, R17, R86 ;  /* 0x0000001106567224 */ /* 0x000fe200078e0256 */
[----:B------:R-:W-:Y:S01]  /*1610*/  IABS R53, R226 ;  /* 0x000000e200357213 */ /* 0x000fe20000000000 */
[----:B------:R-:W-:Y:S01]  /*1620*/  IMAD.MOV R17, RZ, RZ, -R10 ;  /* 0x000000ffff117224 */ /* 0x000fe200078e0a0a */
        /* <DEDUP_REMOVED lines=8> */
[----:B------:R-:W-:Y:S01]  /*16b0*/  LOP3.LUT R222, R0, 0x64, RZ, 0xfc, !PT ;  /* 0x0000006400de7812 */ /* 0x000fe200078efcff */
[----:B------:R-:W-:Y:S01]  /*16c0*/  IMAD R81, R6, R10, R81 ;  /* 0x0000000a06517224 */ /* 0x000fe200078e0251 */
[C---:B------:R-:W-:Y:S01]  /*16d0*/  LOP3.LUT R223, R0.reuse, 0x62, RZ, 0xfc, !PT ;  /* 0x0000006200df7812 */ /* 0x040fe200078efcff */
[C---:B------:R-:W-:Y:S01]  /*16e0*/  IMAD.HI.U32 R10, R7.reuse, R78, RZ ;  /* 0x0000004e070a7227 */ /* 0x040fe200078e00ff */
[----:B------:R-:W-:Y:S01]  /*16f0*/  IABS R48, R222 ;  /* 0x000000de00307213 */ /* 0x000fe20000000000 */
[----:B------:R-:W-:Y:S01]  /*1700*/  STL [R1+0x5e0], R245 ;  /* 0x0005e0f501007387 */ /* 0x000fe20000100800 */
[C---:B------:R-:W-:Y:S01]  /*1710*/  LOP3.LUT R221, R0.reuse, 0x66, RZ, 0xfc, !PT ;  /* 0x0000006600dd7812 */ /* 0x040fe200078efcff */
[----:B------:R-:W-:Y:S01]  /*1720*/  IMAD.MOV R17, RZ, RZ, -R3 ;  /* 0x000000ffff117224 */ /* 0x000fe200078e0a03 */
[----:B------:R-:W-:Y:S01]  /*1730*/  IABS R49, R223 ;  /* 0x000000df00317213 */ /* 0x000fe20000000000 */
[C---:B------:R-:W-:Y:S01]  /*1740*/  IMAD.HI.U32 R3, R7.reuse, R77, RZ ;  /* 0x0000004d07037227 */ /* 0x040fe200078e00ff */
[----:B------:R-:W-:Y:S01]  /*1750*/  IABS R46, R221 ;  /* 0x000000dd002e7213 */ /* 0x000fe20000000000 */
[----:B------:R-:W-:Y:S01]  /*1760*/  STL [R1+0x5dc], R244 ;  /* 0x0005dcf401007387 */ /* 0x000fe20000100800 */
[----:B------:R-:W-:Y:S01]  /*1770*/  LOP3.LUT R219, R0, 0x6a, RZ, 0xfc, !PT ;  /* 0x0000006a00db7812 */ /* 0x000fe200078efcff */
[----:B------:R-:W-:Y:S01]  /*1780*/  IMAD R98, R6, R19, R98 ;  /* 0x0000001306627224 */ /* 0x000fe200078e0262 */
[C---:B------:R-:W-:Y:S01]  /*1790*/  LOP3.LUT R220, R0.reuse, 0x68, RZ, 0xfc, !PT ;  /* 0x0000006800dc7812 */ /* 0x040fe200078efcff */
[----:B------:R-:W-:Y:S01]  /*17a0*/  IMAD.MOV R19, RZ, RZ, -R10 ;  /* 0x000000ffff137224 */ /* 0x000fe200078e0a0a */
[----:B------:R-:W-:Y:S01]  /*17b0*/  IABS R44, R219 ;  /* 0x000000db002c7213 */ /* 0x000fe20000000000 */
[C---:B------:R-:W-:Y:S01]  /*17c0*/  IMAD.HI.U32 R10, R7.reuse, R76, RZ ;  /* 0x0000004c070a7227 */ /* 0x040fe200078e00ff */
[----:B------:R-:W-:Y:S01]  /*17d0*/  IABS R45, R220 ;  /* 0x000000dc002d7213 */ /* 0x000fe20000000000 */
[----:B------:R-:W-:Y:S01]  /*17e0*/  STL [R1+0x5d8], R243 ;  /* 0x0005d8f301007387 */ /* 0x000fe20000100800 */
[C---:B------:R-:W-:Y:S01]  /*17f0*/  LOP3.LUT R218, R0.reuse, 0x6c, RZ, 0xfc, !PT ;  /* 0x0000006c00da7812 */ /* 0x040fe200078efcff */
[----:B------:R-:W-:Y:S01]  /*1800*/  IMAD.MOV R3, RZ, RZ, -R3 ;  /* 0x000000ffff037224 */ /* 0x000fe200078e0a03 */
[----:B------:R-:W-:Y:S01]  /*1810*/  LOP3.LUT R217, R0, 0x6e, RZ, 0xfc, !PT ;  /* 0x0000006e00d97812 */ /* 0x000fe200078efcff */
[----:B------:R-:W-:Y:S01]  /*1820*/  IMAD.MOV R15, RZ, RZ, -R10 ;  /* 0x000000ffff0f7224 */ /* 0x000fe200078e0a0a */
[----:B------:R-:W-:Y:S01]  /*1830*/  IABS R42, R218 ;  /* 0x000000da002a7213 */ /* 0x000fe20000000000 */
[----:B------:R-:W-:Y:S01]  /*1840*/  IMAD R77, R6, R3, R77 ;  /* 0x00000003064d7224 */ /* 0x000fe200078e024d */
[----:B------:R-:W-:Y:S01]  /*1850*/  IABS R41, R217 ;  /* 0x000000d900297213 */ /* 0x000fe20000000000 */
[C---:B------:R-:W-:Y:S01]  /*1860*/  IMAD.HI.U32 R3, R7.reuse, R74, RZ ;  /* 0x0000004a07037227 */ /* 0x040fe200078e00ff */
[C---:B------:R-:W-:Y:S01]  /*1870*/  LOP3.LUT R216, R0.reuse, 0x70, RZ, 0xfc, !PT ;  /* 0x0000007000d87812 */ /* 0x040fe200078efcff */
[----:B------:R-:W-:Y:S01]  /*1880*/  STL [R1+0x5d4], R242 ;  /* 0x0005d4f201007387 */ /* 0x000fe20000100800 */
[----:B------:R-:W-:Y:S01]  /*1890*/  LOP3.LUT R215, R0, 0x72, RZ, 0xfc, !PT ;  /* 0x0000007200d77812 */ /* 0x000fe200078efcff */
[----:B------:R-:W-:Y:S01]  /*18a0*/  IMAD R76, R6, R15, R76 ;  /* 0x0000000f064c7224 */ /* 0x000fe200078e024c */
[----:B------:R-:W-:Y:S01]  /*18b0*/  IABS R40, R216 ;  /* 0x000000d800287213 */ /* 0x000fe20000000000 */
[----:B------:R-:W-:Y:S01]  /*18c0*/  IMAD.MOV R15, RZ, RZ, -R3 ;  /* 0x000000ffff0f7224 */ /* 0x000fe200078e0a03 */
[C---:B------:R-:W-:Y:S01]  /*18d0*/  LOP3.LUT R206, R0.reuse, 0x74, RZ, 0xfc, !PT ;  /* 0x0000007400ce7812 */ /* 0x040fe200078efcff */
[C---:B------:R-:W-:Y:S01]  /*18e0*/  IMAD.HI.U32 R3, R7.reuse, R73, RZ ;  /* 0x0000004907037227 */ /* 0x040fe200078e00ff */
[----:B------:R-:W-:Y:S01]  /*18f0*/  IABS R38, R215 ;  /* 0x000000d700267213 */ /* 0x000fe20000000000 */
[----:B------:R-:W-:Y:S01]  /*1900*/  STL [R1+0x5d0], R241 ;  /* 0x0005d0f101007387 */ /* 0x000fe20000100800 */
[----:B------:R-:W-:Y:S01]  /*1910*/  LOP3.LUT R205, R0, 0x76, RZ, 0xfc, !PT ;  /* 0x0000007600cd7812 */ /* 0x000fe200078efcff */
[----:B------:R-:W-:Y:S01]  /*1920*/  IMAD R85, R6, R12, R85 ;  /* 0x0000000c06557224 */ /* 0x000fe200078e0255 */
[----:B------:R-:W-:Y:S01]  /*1930*/  IABS R37, R206 ;  /* 0x000000ce00257213 */ /* 0x000fe20000000000 */
[----:B------:R-:W-:Y:S01]  /*1940*/  IMAD.MOV R12, RZ, RZ, -R3 ;  /* 0x000000ffff0c7224 */ /* 0x000fe200078e0a03 */
[----:B------:R-:W-:Y:S01]  /*1950*/  IABS R36, R205 ;  /* 0x000000cd00247213 */ /* 0x000fe20000000000 */
[C---:B------:R-:W-:Y:S01]  /*1960*/  IMAD.HI.U32 R3, R7.reuse, R70, RZ ;  /* 0x0000004607037227 */ /* 0x040fe200078e00ff */
[C---:B------:R-:W-:Y:S01]  /*1970*/  LOP3.LUT R204, R0.reuse, 0x78, RZ, 0xfc, !PT ;  /* 0x0000007800cc7812 */ /* 0x040fe200078efcff */
[----:B------:R-:W-:Y:S01]  /*1980*/  STL [R1+0x5cc], R240 ;  /* 0x0005ccf001007387 */ /* 0x000fe20000100800 */
[C---:B------:R-:W-:Y:S01]  /*1990*/  LOP3.LUT R203, R0.reuse, 0x7a, RZ, 0xfc, !PT ;  /* 0x0000007a00cb7812 */ /* 0x040fe200078efcff */
[C---:B------:R-:W-:Y:S01]  /*19a0*/  IMAD.HI.U32 R10, R7.reuse, R72, RZ ;  /* 0x00000048070a7227 */ /* 0x040fe200078e00ff */
[----:B------:R-:W-:Y:S01]  /*19b0*/  IABS R34, R204 ;  /* 0x000000cc00227213 */ /* 0x000fe20000000000 */
[----:B------:R-:W-:Y:S01]  /*19c0*/  STL [R1+0x770], R239 ;  /* 0x000770ef01007387 */ /* 0x000fe20000100800 */
[----:B------:R-:W-:Y:S01]  /*19d0*/  IABS R33, R203 ;  /* 0x000000cb00217213 */ /* 0x000fe20000000000 */
[----:B------:R-:W-:Y:S01]  /*19e0*/  IMAD.MOV R3, RZ, RZ, -R3 ;  /* 0x000000ffff037224 */ /* 0x000fe200078e0a03 */
[----:B------:R-:W-:Y:S01]  /*19f0*/  LOP3.LUT R199, R0, 0x7e, RZ, 0xfc, !PT ;  /* 0x0000007e00c77812 */ /* 0x000fe200078efcff */
[----:B------:R-:W-:Y:S01]  /*1a00*/  IMAD R74, R6, R15, R74 ;  /* 0x0000000f064a7224 */ /* 0x000fe200078e024a */
        /* <DEDUP_REMOVED lines=11> */
[C---:B------:R-:W-:Y:S01]  /*1ac0*/  IMAD.HI.U32 R10, R7.reuse, R69, RZ ;  /* 0x00000045070a7227 */ /* 0x040fe200078e00ff */
[C---:B------:R-:W-:Y:S01]  /*1ad0*/  LOP3.LUT R196, R0.reuse, 0x84, RZ, 0xfc, !PT ;  /* 0x0000008400c47812 */ /* 0x040fe200078efcff */
[----:B------:R-:W-:Y:S01]  /*1ae0*/  STL [R1+0x7b0], R237 ;  /* 0x0007b0ed01007387 */ /* 0x000fe20000100800 */
[----:B------:R-:W-:Y:S01]  /*1af0*/  IABS R29, R198 ;  /* 0x000000c6001d7213 */ /* 0x000fe20000000000 */
[----:B------:R-:W-:Y:S01]  /*1b00*/  IMAD.MOV R15, RZ, RZ, -R3 ;  /* 0x000000ffff0f7224 */ /* 0x000fe200078e0a03 */
[----:B------:R-:W-:Y:S01]  /*1b10*/  IABS R26, R196 ;  /* 0x000000c4001a7213 */ /* 0x000fe20000000000 */
[C---:B------:R-:W-:Y:S01]  /*1b20*/  IMAD.HI.U32 R3, R7.reuse, R66, RZ ;  /* 0x0000004207037227 */ /* 0x040fe200078e00ff */
[C---:B------:R-:W-:Y:S01]  /*1b30*/  LOP3.LUT R194, R0.reuse, 0x88, RZ, 0xfc, !PT ;  /* 0x0000008800c27812 */ /* 0x040fe200078efcff */
[----:B------:R-:W-:Y:S01]  /*1b40*/  STL [R1+0x7ac], R236 ;  /* 0x0007acec01007387 */ /* 0x000fe20000100800 */
[----:B------:R-:W-:Y:S01]  /*1b50*/  LOP3.LUT R195, R0, 0x86, RZ, 0xfc, !PT ;  /* 0x0000008600c37812 */ /* 0x000fe200078efcff */
[----:B------:R-:W-:Y:S01]  /*1b60*/  IMAD.MOV R10, RZ, RZ, -R10 ;  /* 0x000000ffff0a7224 */ /* 0x000fe200078e0a0a */
[----:B------:R-:W-:Y:S01]  /*1b70*/  IABS R24, R194 ;  /* 0x000000c200187213 */ /* 0x000fe20000000000 */
[----:B------:R-:W-:Y:S01]  /*1b80*/  IMAD R68, R6, R15, R68 ;  /* 0x0000000f06447224 */ /* 0x000fe200078e0244 */
[----:B------:R-:W-:Y:S01]  /*1b90*/  IABS R25, R195 ;  /* 0x000000c300197213 */ /* 0x000fe20000000000 */
[----:B------:R-:W-:Y:S01]  /*1ba0*/  IMAD.MOV R15, RZ, RZ, -R3 ;  /* 0x000000ffff0f7224 */ /* 0x000fe200078e0a03 */
[C---:B------:R-:W-:Y:S01]  /*1bb0*/  LOP3.LUT R193, R0.reuse, 0x8a, RZ, 0xfc, !PT ;  /* 0x0000008a00c17812 */ /* 0x040fe200078efcff */
[C---:B------:R-:W-:Y:S01]  /*1bc0*/  IMAD.HI.U32 R3, R7.reuse, R64, RZ ;  /* 0x0000004007037227 */ /* 0x040fe200078e00ff */
[----:B------:R-:W-:Y:S01]  /*1bd0*/  LOP3.LUT R192, R0, 0x8c, RZ, 0xfc, !PT ;  /* 0x0000008c00c07812 */ /* 0x000fe200078efcff */
[----:B------:R-:W-:Y:S01]  /*1be0*/  STL [R1+0x7a8], R235 ;  /* 0x0007a8eb01007387 */ /* 0x000fe20000100800 */
[----:B------:R-:W-:Y:S01]  /*1bf0*/  IABS R22, R193 ;  /* 0x000000c100167213 */ /* 0x000fe20000000000 */
[----:B------:R-:W-:Y:S01]  /*1c00*/  IMAD R69, R6, R10, R69 ;  /* 0x0000000a06457224 */ /* 0x000fe200078e0245 */
        /* <DEDUP_REMOVED lines=8> */
[C---:B------:R-:W-:Y:S01]  /*1c90*/  LOP3.LUT R189, R0.reuse, 0x92, RZ, 0xfc, !PT ;  /* 0x0000009200bd7812 */ /* 0x040fe200078efcff */
[----:B------:R-:W-:Y:S01]  /*1ca0*/  IMAD.MOV R12, RZ, RZ, -R10 ;  /* 0x000000ffff0c7224 */ /* 0x000fe200078e0a0a */
        /* <DEDUP_REMOVED lines=26> */
[C---:B------:R-:W-:Y:S01]  /*1e50*/  LOP3.LUT R180, R0.reuse, 0xa4, RZ, 0xfc, !PT ;  /* 0x000000a400b47812 */ /* 0x040fe200078efcff */
[----:B------:R-:W-:Y:S01]  /*1e60*/  STL [R1+0x794], R230 ;  /* 0x000794e601007387 */ /* 0x000fe20000100800 */
        /* <DEDUP_REMOVED lines=15> */
[----:B------:R-:W-:Y:S01]  /*1f60*/  IMAD.MOV R3, RZ, RZ, -R3 ;  /* 0x000000ffff037224 */ /* 0x000fe200078e0a03 */
[----:B------:R-:W-:Y:S01]  /*1f70*/  LOP3.LUT R175, R0, 0xae, RZ, 0xfc, !PT ;  /* 0x000000ae00af7812 */ /* 0x000fe200078efcff */
[----:B------:R-:W-:Y:S01]  /*1f80*/  IMAD R60, R6, R15, R60 ;  /* 0x0000000f063c7224 */ /* 0x000fe200078e023c */
[----:B------:R-:W-:Y:S01]  /*1f90*/  IABS R55, R176 ;  /* 0x000000b000377213 */ /* 0x000fe20000000000 */
[----:B------:R-:W-:Y:S01]  /*1fa0*/  IMAD.MOV R15, RZ, RZ, -R10 ;  /* 0x000000ffff0f7224 */ /* 0x000fe200078e0a0a */
[----:B------:R-:W-:Y:S01]  /*1fb0*/  LOP3.LUT R174, R0, 0xb0, RZ, 0xfc, !PT ;  /* 0x000000b000ae7812 */ /* 0x000fe200078efcff */
[----:B------:R-:W-:Y:S01]  /*1fc0*/  IMAD R57, R6, R3, R57 ;  /* 0x0000000306397224 */ /* 0x000fe200078e0239 */
[----:B------:R-:W-:Y:S01]  /*1fd0*/  IABS R59, R175 ;  /* 0x000000af003b7213 */ /* 0x000fe20000000000 */
        /* <DEDUP_REMOVED lines=27> */
[C---:B------:R-:W-:Y:S01]  /*2190*/  LOP3.LUT R162, R0.reuse, 0xc0, RZ, 0xfc, !PT ;  /* 0x000000c000a27812 */ /* 0x040fe200078efcff */
        /* <DEDUP_REMOVED lines=47> */
[----:B------:R-:W-:Y:S01]  /*2490*/  LOP3.LUT R144, R0, 0xda, RZ, 0xfc, !PT ;  /* 0x000000da00907812 */ /* 0x000fe200078efcff */
[C---:B------:R-:W-:Y:S01]  /*24a0*/  IMAD.HI.U32 R3, R7.reuse, R41, RZ ;  /* 0x0000002907037227 */ /* 0x040fe200078e00ff */
[----:B------:R-:W-:Y:S01]  /*24b0*/  IABS R143, R145 ;  /* 0x00000091008f7213 */ /* 0x000fe20000000000 */
[----:B------:R-:W-:Y:S01]  /*24c0*/  STL [R1+0x75c], R217 ;  /* 0x00075cd901007387 */ /* 0x000fe20000100800 */
[----:B------:R-:W-:Y:S01]  /*24d0*/  IABS R147, R144 ;  /* 0x0000009000937213 */ /* 0x000fe20000000000 */
[----:B------:R-:W-:Y:S01]  /*24e0*/  IMAD R46, R6, R15, R46 ;  /* 0x0000000f062e7224 */ /* 0x000fe200078e022e */
[C---:B------:R-:W-:Y:S01]  /*24f0*/  LOP3.LUT R142, R0.reuse, 0xdc, RZ, 0xfc, !PT ;  /* 0x000000dc008e7812 */ /* 0x040fe200078efcff */
[----:B------:R-:W-:Y:S01]  /*2500*/  IMAD.MOV R15, RZ, RZ, -R10 ;  /* 0x000000ffff0f7224 */ /* 0x000fe200078e0a0a */
        /* <DEDUP_REMOVED lines=8> */
[----:B------:R-:W-:Y:S01]  /*2590*/  LOP3.LUT R133, R0, 0xea, RZ, 0xfc, !PT ;  /* 0x000000ea00857812 */ /* 0x000fe200078efcff */
[C---:B------:R-:W-:Y:S01]  /*25a0*/  IMAD R41, R6.reuse, R10, R41 ;  /* 0x0000000a06297224 */ /* 0x040fe200078e0229 */
[----:B------:R-:W-:Y:S01]  /*25b0*/  IABS R163, R138 ;  /* 0x0000008a00a37213 */ /* 0x000fe20000000000 */
[C---:B------:R-:W-:Y:S01]  /*25c0*/  IMAD.HI.U32 R10, R7.reuse, R38, RZ ;  /* 0x00000026070a7227 */ /* 0x040fe200078e00ff */
[----:B------:R-:W-:Y:S01]  /*25d0*/  ISETP.GT.U32.AND P4, PT, R6, R114, PT ;  /* 0x000000720600720c */ /* 0x000fe20003f84070 */
[----:B------:R-:W-:Y:S01]  /*25e0*/  STL [R1+0x754], R215 ;  /* 0x000754d701007387 */ /* 0x000fe20000100800 */
[C---:B------:R-:W-:Y:S01]  /*25f0*/  LOP3.LUT R140, R0.reuse, 0xe0, RZ, 0xfc, !PT ;  /* 0x000000e0008c7812 */ /* 0x040fe200078efcff */
[----:B------:R-:W-:Y:S01]  /*2600*/  IMAD.MOV R15, RZ, RZ, -R3 ;  /* 0x000000ffff0f7224 */ /* 0x000fe200078e0a03 */
[----:B------:R-:W-:Y:S01]  /*2610*/  LOP3.LUT R137, R0, 0xe4, RZ, 0xfc, !PT ;  /* 0x000000e400897812 */ /* 0x000fe200078efcff */
[C---:B------:R-:W-:Y:S01]  /*2620*/  IMAD.HI.U32 R3, R7.reuse, R37, RZ ;  /* 0x0000002507037227 */ /* 0x040fe200078e00ff */
[C---:B------:R-:W-:Y:S01]  /*2630*/  ISETP.GT.U32.AND P5, PT, R6.reuse, R116, PT ;  /* 0x000000740600720c */ /* 0x040fe20003fa4070 */
[----:B------:R-:W-:Y:S01]  /*2640*/  STL [R1+0x828], R206 ;  /* 0x000828ce01007387 */ /* 0x000fe20000100800 */
[C---:B------:R-:W-:Y:S01]  /*2650*/  ISETP.GT.U32.AND P1, PT, R6.reuse, R112, PT ;  /* 0x000000700600720c */ /* 0x040fe20003f24070 */
[C---:B------:R-:W-:Y:S01]  /*2660*/  IMAD R58, R6.reuse, R17, R58 ;  /* 0x00000011063a7224 */ /* 0x040fe200078e023a */
[C---:B------:R-:W-:Y:S01]  /*2670*/  ISETP.GT.U32.AND P2, PT, R6.reuse, R110, PT ;  /* 0x0000006e0600720c */ /* 0x040fe20003f44070 */
[----:B------:R-:W-:Y:S01]  /*2680*/  IMAD.MOV R17, RZ, RZ, -R10 ;  /* 0x000000ffff117224 */ /* 0x000fe200078e0a0a */
[C---:B------:R-:W-:Y:S01]  /*2690*/  ISETP.GT.U32.AND P3, PT, R6.reuse, R108, PT ;  /* 0x0000006c0600720c */ /* 0x040fe20003f64070 */
[C---:B------:R-:W-:Y:S01]  /*26a0*/  IMAD.HI.U32 R10, R7.reuse, R36, RZ ;  /* 0x00000024070a7227 */ /* 0x040fe200078e00ff */
[C---:B------:R-:W-:Y:S01]  /*26b0*/  ISETP.GT.U32.AND P0, PT, R6.reuse, R113, PT ;  /* 0x000000710600720c */ /* 0x040fe20003f04070 */
[----:B------:R-:W-:Y:S01]  /*26c0*/  STL [R1+0x824], R205 ;  /* 0x000824cd01007387 */ /* 0x000fe20000100800 */
[C---:B------:R-:W-:Y:S01]  /*26d0*/  ISETP.GT.U32.AND P6, PT, R6.reuse, R109, PT ;  /* 0x0000006d0600720c */ /* 0x040fe20003fc4070 */
[----:B------:R-:W-:Y:S01]  /*26e0*/  IMAD.MOV R3, RZ, RZ, -R3 ;  /* 0x000000ffff037224 */ /* 0x000fe200078e0a03 */
[----:B------:R-:W-:Y:S01]  /*26f0*/  IABS R159, R140 ;  /* 0x0000008c009f7213 */ /* 0x000fe20000000000 */
[----:B------:R-:W-:Y:S01]  /*2700*/  IMAD R40, R6, R15, R40 ;  /* 0x0000000f06287224 */ /* 0x000fe200078e0228 */
[----:B------:R-:W-:Y:S01]  /*2710*/  IABS R167, R137 ;  /* 0x0000008900a77213 */ /* 0x000fe20000000000 */
[----:B------:R-:W-:Y:S01]  /*2720*/  IMAD.MOV R15, RZ, RZ, -R10 ;  /* 0x000000ffff0f7224 */ /* 0x000fe200078e0a0a */
[----:B------:R-:W-:Y:S01]  /*2730*/  LOP3.LUT R136, R0, 0xe6, RZ, 0xfc, !PT ;  /* 0x000000e600887812 */ /* 0x000fe200078efcff */
[----:B------:R-:W-:Y:S01]  /*2740*/  IMAD R37, R6, R3, R37 ;  /* 0x0000000306257224 */ /* 0x000fe200078e0225 */
[C---:B------:R-:W-:Y:S01]  /*2750*/  LOP3.LUT R132, R0.reuse, 0xec, RZ, 0xfc, !PT ;  /* 0x000000ec00847812 */ /* 0x040fe200078efcff */
        /* <DEDUP_REMOVED lines=17> */
[----:B------:R-:W-:Y:S01]  /*2870*/  LOP3.LUT R128, R0, 0xf2, RZ, 0xfc, !PT ;  /* 0x000000f200807812 */ /* 0x000fe200078efcff */
[----:B------:R-:W-:Y:S02]  /*2880*/  STL [R1+0x818], R202 ;  /* 0x000818ca01007387 */ /* 0x000fe40000100800 */
[----:B------:R-:W-:-:S04]  /*2890*/  IMAD.HI.U32 R10, R7, R32, RZ ;  /* 0x00000020070a7227 */ /* 0x000fc800078e00ff */
[C---:B------:R-:W-:Y:S02]  /*28a0*/  IMAD R34, R6.reuse, R15, R34 ;  /* 0x0000000f06227224 */ /* 0x040fe400078e0222 */
[C---:B------:R-:W-:Y:S02]  /*28b0*/  IMAD R38, R6.reuse, R17, R38 ;  /* 0x0000001106267224 */ /* 0x040fe400078e0226 */
[----:B------:R-:W-:Y:S01]  /*28c0*/  IMAD R78, R6, R19, R78 ;  /* 0x00000013064e7224 */ /* 0x000fe200078e024e */
[----:B------:R-:W-:Y:S01]  /*28d0*/  IABS R19, R185 ;  /* 0x000000b900137213 */ /* 0x000fe20000000000 */
[----:B------:R-:W-:Y:S02]  /*28e0*/  IMAD.MOV R3, RZ, RZ, -R3 ;  /* 0x000000ffff037224 */ /* 0x000fe400078e0a03 */
[--C-:B------:R-:W-:Y:S02]  /*28f0*/  @!P4 IMAD.IADD R114, R114, 0x1, -R6.reuse ;  /* 0x000000017272c824 */ /* 0x100fe400078e0a06 */
[----:B------:R-:W-:-:S02]  /*2900*/  @!P5 IMAD.IADD R116, R116, 0x1, -R6 ;  /* 0x000000017474d824 */ /* 0x000fc400078e0a06 */
[--C-:B------:R-:W-:Y:S02]  /*2910*/  @!P1 IMAD.IADD R112, R112, 0x1, -R6.reuse ;  /* 0x0000000170709824 */ /* 0x100fe400078e0a06 */
[--C-:B------:R-:W-:Y:S02]  /*2920*/  @!P2 IMAD.IADD R110, R110, 0x1, -R6.reuse ;  /* 0x000000016e6ea824 */ /* 0x100fe400078e0a06 */
[--C-:B------:R-:W-:Y:S02]  /*2930*/  @!P3 IMAD.IADD R108, R108, 0x1, -R6.reuse ;  /* 0x000000016c6cb824 */ /* 0x100fe400078e0a06 */
[--C-:B------:R-:W-:Y:S02]  /*2940*/  @!P0 IMAD.IADD R113, R113, 0x1, -R6.reuse ;  /* 0x0000000171718824 */ /* 0x100fe400078e0a06 */
[----:B------:R-:W-:Y:S01]  /*2950*/  @!P6 IMAD.IADD R109, R109, 0x1, -R6 ;  /* 0x000000016d6de824 */ /* 0x000fe200078e0a06 */
[----:B------:R-:W-:Y:S01]  /*2960*/  IABS R210, R126 ;  /* 0x0000007e00d27213 */ /* 0x000fe20000000000 */
[----:B------:R-:W-:Y:S01]  /*2970*/  IMAD.MOV R15, RZ, RZ, -R10 ;  /* 0x000000ffff0f7224 */ /* 0x000fe200078e0a0a */
[----:B------:R-:W-:Y:S01]  /*2980*/  LOP3.LUT R124, R0, 0xf8, RZ, 0xfc, !PT ;  /* 0x000000f8007c7812 */ /* 0x000fe200078efcff */
[----:B------:R-:W-:Y:S01]  /*2990*/  IMAD R30, R6, R3, R30 ;  /* 0x00000003061e7224 */ /* 0x000fe200078e021e */
[----:B------:R-:W-:Y:S01]  /*29a0*/  STL [R1+0x814], R199 ;  /* 0x000814c701007387 */ /* 0x000fe20000100800 */
[----:B------:R-:W-:Y:S01]  /*29b0*/  IMAD.HI.U32 R3, R7, R28, RZ ;  /* 0x0000001c07037227 */ /* 0x000fe200078e00ff */
[----:B------:R-:W-:-:S03]  /*29c0*/  IABS R209, R128 ;  /* 0x0000008000d17213 */ /* 0x000fc60000000000 */
[C---:B------:R-:W-:Y:S01]  /*29d0*/  IMAD R33, R6.reuse, R12, R33 ;  /* 0x0000000c06217224 */ /* 0x040fe200078e0221 */
[C---:B------:R-:W-:Y:S01]  /*29e0*/  ISETP.GT.U32.AND P4, PT, R6.reuse, R106, PT ;  /* 0x0000006a0600720c */ /* 0x040fe20003f84070 */
[C---:B------:R-:W-:Y:S01]  /*29f0*/  IMAD R32, R6.reuse, R15, R32 ;  /* 0x0000000f06207224 */ /* 0x040fe200078e0220 */
[C---:B------:R-:W-:Y:S01]  /*2a00*/  ISETP.GT.U32.AND P5, PT, R6.reuse, R105, PT ;  /* 0x000000690600720c */ /* 0x040fe20003fa4070 */
[C---:B------:R-:W-:Y:S01]  /*2a10*/  IMAD.HI.U32 R10, R7.reuse, R29, RZ ;  /* 0x0000001d070a7227 */ /* 0x040fe200078e00ff */
[C---:B------:R-:W-:Y:S01]  /*2a20*/  ISETP.GT.U32.AND P1, PT, R6.reuse, R102, PT ;  /* 0x000000660600720c */ /* 0x040fe20003f24070 */
[----:B------:R-:W-:Y:S02]  /*2a30*/  STL [R1+0x810], R198 ;  /* 0x000810c601007387 */ /* 0x000fe40000100800 */
[----:B------:R-:W-:Y:S02]  /*2a40*/  IMAD.MOV R15, RZ, RZ, -R3 ;  /* 0x000000ffff0f7224 */ /* 0x000fe400078e0a03 */
[----:B------:R-:W-:Y:S01]  /*2a50*/  IMAD.HI.U32 R3, R7, R26, RZ ;  /* 0x0000001a07037227 */ /* 0x000fe200078e00ff */
[----:B------:R-:W-:Y:S01]  /*2a60*/  ISETP.GT.U32.AND P2, PT, R6, R101, PT ;  /* 0x000000650600720c */ /* 0x000fe20003f44070 */
[----:B------:R-:W-:Y:S02]  /*2a70*/  STL [R1+0x80c], R197 ;  /* 0x00080cc501007387 */ /* 0x000fe40000100800 */
[----:B------:R-:W-:-:S02]  /*2a80*/  IMAD.MOV R10, RZ, RZ, -R10 ;  /* 0x000000ffff0a7224 */ /* 0x000fc400078e0a0a */
[C---:B------:R-:W-:Y:S01]  /*2a90*/  IMAD R28, R6.reuse, R15, R28 ;  /* 0x0000000f061c7224 */ /* 0x040fe200078e021c */
[C---:B------:R-:W-:Y:S01]  /*2aa0*/  ISETP.GT.U32.AND P0, PT, R6.reuse, R104, PT ;  /* 0x000000680600720c */ /* 0x040fe20003f04070 */
[----:B------:R-:W-:Y:S01]  /*2ab0*/  IMAD.MOV R15, RZ, RZ, -R3 ;  /* 0x000000ffff0f7224 */ /* 0x000fe200078e0a03 */
[C---:B------:R-:W-:Y:S01]  /*2ac0*/  ISETP.GT.U32.AND P6, PT, R6.reuse, R116, PT ;  /* 0x000000740600720c */ /* 0x040fe20003fc4070 */
[C---:B------:R-:W-:Y:S01]  /*2ad0*/  IMAD.HI.U32 R3, R7.reuse, R24, RZ ;  /* 0x0000001807037227 */ /* 0x040fe200078e00ff */
[----:B------:R-:W-:Y:S01]  /*2ae0*/  IABS R212, R124 ;  /* 0x0000007c00d47213 */ /* 0x000fe20000000000 */
[----:B------:R-:W-:Y:S02]  /*2af0*/  STL [R1+0x808], R196 ;  /* 0x000808c401007387 */ /* 0x000fe40000100800 */
[----:B------:R-:W-:Y:S02]  /*2b00*/  IMAD R29, R6, R10, R29 ;  /* 0x0000000a061d7224 */ /* 0x000fe400078e021d */
[----:B------:R-:W-:Y:S01]  /*2b10*/  IMAD.HI.U32 R10, R7, R25, RZ ;  /* 0x00000019070a7227 */ /* 0x000fe200078e00ff */
[----:B------:R-:W-:Y:S03]  /*2b20*/  STL [R1+0x804], R195 ;  /* 0x000804c301007387 */ /* 0x000fe60000100800 */
[----:B------:R-:W-:Y:S01]  /*2b30*/  IMAD.MOV R3, RZ, RZ, -R3 ;  /* 0x000000ffff037224 */ /* 0x000fe200078e0a03 */
[----:B------:R-:W-:Y:S01]  /*2b40*/  STL [R1+0x800], R194 ;  /* 0x000800c201007387 */ /* 0x000fe20000100800 */
[----:B------:R-:W-:-:S02]  /*2b50*/  IMAD.MOV R12, RZ, RZ, -R10 ;  /* 0x000000ffff0c7224 */ /* 0x000fc400078e0a0a */
[C---:B------:R-:W-:Y:S01]  /*2b60*/  IMAD.HI.U32 R10, R7.reuse, R22, RZ ;  /* 0x00000016070a7227 */ /* 0x040fe200078e00ff */
[----:B------:R-:W-:Y:S03]  /*2b70*/  STL [R1+0x7fc], R193 ;  /* 0x0007fcc101007387 */ /* 0x000fe60000100800 */
[----:B------:R-:W-:Y:S01]  /*2b80*/  IMAD R24, R6, R3, R24 ;  /* 0x0000000306187224 */ /* 0x000fe200078e0218 */
[----:B------:R-:W-:Y:S01]  /*2b90*/  STL [R1+0x7f8], R192 ;  /* 0x0007f8c001007387 */ /* 0x000fe20000100800 */
[----:B------:R-:W-:Y:S01]  /*2ba0*/  IMAD.HI.U32 R3, R7, R21, RZ ;  /* 0x0000001507037227 */ /* 0x000fe200078e00ff */
[C---:B------:R-:W-:Y:S02]  /*2bb0*/  LOP3.LUT R125, R0.reuse, 0xf6, RZ, 0xfc, !PT ;  /* 0x000000f6007d7812 */ /* 0x040fe400078efcff */
[----:B------:R-:W-:Y:S01]  /*2bc0*/  LOP3.LUT R122, R0, 0xfa, RZ, 0xfc, !PT ;  /* 0x000000fa007a7812 */ /* 0x000fe200078efcff */
[----:B------:R-:W-:Y:S01]  /*2bd0*/  IMAD R26, R6, R15, R26 ;  /* 0x0000000f061a7224 */ /* 0x000fe200078e021a */
[----:B------:R-:W-:Y:S01]  /*2be0*/  STL [R1+0x7f4], R191 ;  /* 0x0007f4bf01007387 */ /* 0x000fe20000100800 */
[----:B------:R-:W-:-:S02]  /*2bf0*/  IMAD.MOV R15, RZ, RZ, -R10 ;  /* 0x000000ffff0f7224 */ /* 0x000fc400078e0a0a */
[----:B------:R-:W-:Y:S01]  /*2c00*/  IMAD R25, R6, R12, R25 ;  /* 0x0000000c06197224 */ /* 0x000fe200078e0219 */
[----:B------:R-:W-:Y:S01]  /*2c10*/  IABS R12, R189 ;  /* 0x000000bd000c7213 */ /* 0x000fe20000000000 */
[----:B------:R-:W-:Y:S01]  /*2c20*/  IMAD.MOV R10, RZ, RZ, -R3 ;  /* 0x000000ffff0a7224 */ /* 0x000fe200078e0a03 */
[----:B------:R-:W-:Y:S01]  /*2c30*/  STL [R1+0x7f0], R190 ;  /* 0x0007f0be01007387 */ /* 0x000fe20000100800 */
[----:B------:R-:W-:-:S04]  /*2c40*/  IMAD.HI.U32 R3, R7, R20, RZ ;  /* 0x0000001407037227 */ /* 0x000fc800078e00ff */
[----:B------:R-:W-:Y:S02]  /*2c50*/  @!P4 IMAD.IADD R106, R106, 0x1, -R6 ;  /* 0x000000016a6ac824 */ /* 0x000fe400078e0a06 */
[C---:B------:R-:W-:Y:S01]  /*2c60*/  IMAD R22, R6.reuse, R15, R22 ;  /* 0x0000000f06167224 */ /* 0x040fe200078e0216 */
[----:B------:R-:W-:Y:S01]  /*2c70*/  STL [R1+0x7ec], R189 ;  /* 0x0007ecbd01007387 */ /* 0x000fe20000100800 */
[C---:B------:R-:W-:Y:S02]  /*2c80*/  IMAD R21, R6.reuse, R10, R21 ;  /* 0x0000000a06157224 */ /* 0x040fe400078e0215 */
[----:B------:R-:W-:Y:S01]  /*2c90*/  IMAD.HI.U32 R10, R7, R18, RZ ;  /* 0x00000012070a7227 */ /* 0x000fe200078e00ff */
[----:B------:R-:W-:Y:S01]  /*2ca0*/  ISETP.GT.U32.AND P4, PT, R6, R114, PT ;  /* 0x000000720600720c */ /* 0x000fe20003f84070 */
[----:B------:R-:W-:Y:S02]  /*2cb0*/  STL [R1+0x7e8], R188 ;  /* 0x0007e8bc01007387 */ /* 0x000fe40000100800 */
[----:B------:R-:W-:-:S02]  /*2cc0*/  IMAD.MOV R15, RZ, RZ, -R3 ;  /* 0x000000ffff0f7224 */ /* 0x000fc400078e0a03 */
[----:B------:R-:W-:-:S04]  /*2cd0*/  IMAD.HI.U32 R3, R7, R12, RZ ;  /* 0x0000000c07037227 */ /* 0x000fc800078e00ff */
[--C-:B------:R-:W-:Y:S02]  /*2ce0*/  @!P5 IMAD.IADD R105, R105, 0x1, -R6.reuse ;  /* 0x000000016969d824 */ /* 0x100fe400078e0a06 */
[--C-:B------:R-:W-:Y:S02]  /*2cf0*/  @!P1 IMAD.IADD R102, R102, 0x1, -R6.reuse ;  /* 0x0000000166669824 */ /* 0x100fe400078e0a06 */
[--C-:B------:R-:W-:Y:S02]  /*2d00*/  @!P2 IMAD.IADD R101, R101, 0x1, -R6.reuse ;  /* 0x000000016565a824 */ /* 0x100fe400078e0a06 */
[--C-:B------:R-:W-:Y:S02]  /*2d10*/  @!P0 IMAD.IADD R104, R104, 0x1, -R6.reuse ;  /* 0x0000000168688824 */ /* 0x100fe400078e0a06 */
[----:B------:R-:W-:Y:S02]  /*2d20*/  @!P6 IMAD.IADD R116, R116, 0x1, -R6 ;  /* 0x000000017474e824 */ /* 0x000fe400078e0a06 */
[----:B------:R-:W-:Y:S01]  /*2d30*/  IMAD.MOV.U32 R2, RZ, RZ, R121 ;  /* 0x000000ffff027224 */ /* 0x000fe200078e0079 */
[----:B------:R-:W-:Y:S01]  /*2d40*/  IABS R211, R125 ;  /* 0x0000007d00d37213 */ /* 0x000fe20000000000 */
[----:B------:R-:W-:Y:S01]  /*2d50*/  IMAD.MOV R17, RZ, RZ, -R10 ;  /* 0x000000ffff117224 */ /* 0x000fe200078e0a0a */
[----:B------:R-:W-:Y:S01]  /*2d60*/  IABS R213, R122 ;  /* 0x0000007a00d57213 */ /* 0x000fe20000000000 */
[----:B------:R-:W-:Y:S01]  /*2d70*/  IMAD.HI.U32 R10, R7, R16, RZ ;  /* 0x00000010070a7227 */ /* 0x000fe200078e00ff */
[----:B------:R-:W-:Y:S03]  /*2d80*/  STL [R1+0x7e4], R187 ;  /* 0x0007e4bb01007387 */ /* 0x000fe60000100800 */
[----:B------:R-:W-:-:S02]  /*2d90*/  IMAD.MOV R3, RZ, RZ, -R3 ;  /* 0x000000ffff037224 */ /* 0x000fc400078e0a03 */
[C---:B------:R-:W-:Y:S01]  /*2da0*/  IMAD R20, R6.reuse, R15, R20 ;  /* 0x0000000f06147224 */ /* 0x040fe200078e0214 */
[C---:B------:R-:W-:Y:S01]  /*2db0*/  ISETP.GT.U32.AND P5, PT, R6.reuse, R113, PT ;  /* 0x000000710600720c */ /* 0x040fe20003fa4070 */
[C---:B------:R-:W-:Y:S01]  /*2dc0*/  IMAD R18, R6.reuse, R17, R18 ;  /* 0x0000001106127224 */ /* 0x040fe200078e0212 */
[C---:B------:R-:W-:Y:S01]  /*2dd0*/  ISETP.GT.U32.AND P1, PT, R6.reuse, R110, PT ;  /* 0x0000006e0600720c */ /* 0x040fe20003f24070 */
[----:B------:R-:W-:Y:S01]  /*2de0*/  IMAD.MOV R15, RZ, RZ, -R10 ;  /* 0x000000ffff0f7224 */ /* 0x000fe200078e0a0a */
[C---:B------:R-:W-:Y:S01]  /*2df0*/  ISETP.GT.U32.AND P2, PT, R6.reuse, R109, PT ;  /* 0x0000006d0600720c */ /* 0x040fe20003f44070 */
[C---:B------:R-:W-:Y:S01]  /*2e00*/  IMAD R17, R6.reuse, R3, R12 ;  /* 0x0000000306117224 */ /* 0x040fe200078e020c */
[----:B------:R-:W-:Y:S01]  /*2e10*/  IABS R12, R186 ;  /* 0x000000ba000c7213 */ /* 0x000fe20000000000 */
[----:B------:R-:W-:Y:S01]  /*2e20*/  IMAD.HI.U32 R3, R7, R14, RZ ;  /* 0x0000000e07037227 */ /* 0x000fe200078e00ff */
[C---:B------:R-:W-:Y:S01]  /*2e30*/  ISETP.GT.U32.AND P0, PT, R6.reuse, R112, PT ;  /* 0x000000700600720c */ /* 0x040fe20003f04070 */
[----:B------:R-:W-:Y:S02]  /*2e40*/  STL [R1+0x7e0], R186 ;  /* 0x0007e0ba01007387 */ /* 0x000fe40000100800 */
[----:B------:R-:W-:-:S02]  /*2e50*/  IMAD R16, R6, R15, R16 ;  /* 0x0000000f06107224 */ /* 0x000fc400078e0210 */
[----:B------:R-:W-:Y:S02]  /*2e60*/  IMAD.MOV R15, RZ, RZ, -R3 ;  /* 0x000000ffff0f7224 */ /* 0x000fe400078e0a03 */
[----:B------:R-:W-:Y:S01]  /*2e70*/  @!P4 IMAD.IADD R114, R114, 0x1, -R6 ;  /* 0x000000017272c824 */ /* 0x000fe200078e0a06 */
[----:B------:R-:W-:Y:S01]  /*2e80*/  ISETP.GT.U32.AND P6, PT, R6, R101, PT ;  /* 0x000000650600720c */ /* 0x000fe20003fc4070 */
[C---:B------:R-:W-:Y:S01]  /*2e90*/  IMAD.HI.U32 R3, R7.reuse, R12, RZ ;  /* 0x0000000c07037227 */ /* 0x040fe200078e00ff */
[----:B------:R-:W-:Y:S01]  /*2ea0*/  LOP3.LUT R121, R0, 0xfc, RZ, 0xfc, !PT ;  /* 0x000000fc00797812 */ /* 0x000fe200078efcff */
[----:B------:R-:W-:Y:S02]  /*2eb0*/  STL [R1+0x7dc], R185 ;  /* 0x0007dcb901007387 */ /* 0x000fe40000100800 */
        /* <DEDUP_REMOVED lines=10> */
[----:B------:R-:W-:Y:S01]  /*2f60*/  @!P6 IMAD.IADD R101, R101, 0x1, -R6 ;  /* 0x000000016565e824 */ /* 0x000fe200078e0a06 */
[----:B------:R-:W-:Y:S01]  /*2f70*/  IABS R214, R121 ;  /* 0x0000007900d67213 */ /* 0x000fe20000000000 */
[----:B------:R-:W-:Y:S01]  /*2f80*/  IMAD.MOV R23, RZ, RZ, -R10 ;  /* 0x000000ffff177224 */ /* 0x000fe200078e0a0a */
[----:B------:R-:W-:Y:S01]  /*2f90*/  STL [R1+0x7d4], R183 ;  /* 0x0007d4b701007387 */ /* 0x000fe20000100800 */
[----:B------:R-:W-:Y:S01]  /*2fa0*/  IMAD R15, R6, R15, R12 ;  /* 0x0000000f060f7224 */ /* 0x000fe200078e020c */
[----:B------:R-:W-:Y:S01]  /*2fb0*/  IABS R12, R182 ;  /* 0x000000b6000c7213 */ /* 0x000fe20000000000 */
[----:B------:R-:W-:-:S04]  /*2fc0*/  IMAD.HI.U32 R10, R7, R31, RZ ;  /* 0x0000001f070a7227 */ /* 0x000fc800078e00ff */
[----:B------:R-:W-:Y:S01]  /*2fd0*/  IMAD.MOV R3, RZ, RZ, -R3 ;  /* 0x000000ffff037224 */ /* 0x000fe200078e0a03 */
[C---:B------:R-:W-:Y:S01]  /*2fe0*/  ISETP.GT.U32.AND P5, PT, R6.reuse, R105, PT ;  /* 0x000000690600720c */ /* 0x040fe20003fa4070 */
[C---:B------:R-:W-:Y:S01]  /*2ff0*/  IMAD R19, R6.reuse, R23, R19 ;  /* 0x0000001706137224 */ /* 0x040fe200078e0213 */
[C---:B------:R-:W-:Y:S01]  /*3000*/  ISETP.GT.U32.AND P1, PT, R6.reuse, R102, PT ;  /* 0x000000660600720c */ /* 0x040fe20003f24070 */
[----:B------:R-:W-:Y:S01]  /*3010*/  IMAD.MOV R10, RZ, RZ, -R10 ;  /* 0x000000ffff0a7224 */ /* 0x000fe200078e0a0a */
[C---:B------:R-:W-:Y:S01]  /*3020*/  ISETP.GT.U32.AND P2, PT, R6.reuse, R100, PT ;  /* 0x000000640600720c */ /* 0x040fe20003f44070 */
[C---:B------:R-:W-:Y:S01]  /*3030*/  IMAD R23, R6.reuse, R3, R27 ;  /* 0x0000000306177224 */ /* 0x040fe200078e021b */
[----:B------:R-:W-:Y:S01]  /*3040*/  ISETP.GT.U32.AND P0, PT, R6, R104, PT ;  /* 0x000000680600720c */ /* 0x000fe20003f04070 */
[----:B------:R-:W-:-:S04]  /*3050*/  IMAD.HI.U32 R3, R7, R12, RZ ;  /* 0x0000000c07037227 */ /* 0x000fc800078e00ff */
[----:B------:R-:W-:Y:S01]  /*3060*/  @!P4 IMAD.IADD R106, R106, 0x1, -R6 ;  /* 0x000000016a6ac824 */ /* 0x000fe200078e0a06 */
[C---:B------:R-:W-:Y:S01]  /*3070*/  ISETP.GT.U32.AND P6, PT, R6.reuse, R92, PT ;  /* 0x0000005c0600720c */ /* 0x040fe20003fc4070 */
[C---:B------:R-:W-:Y:S01]  /*3080*/  IMAD R27, R6.reuse, R10, R31 ;  /* 0x0000000a061b7224 */ /* 0x040fe200078e021f */
[----:B------:R-:W-:Y:S01]  /*3090*/  STL [R1+0x7d0], R182 ;  /* 0x0007d0b601007387 */ /* 0x000fe20000100800 */
[----:B------:R-:W-:Y:S02]  /*30a0*/  IMAD.MOV R31, RZ, RZ, -R3 ;  /* 0x000000ffff1f7224 */ /* 0x000fe400078e0a03 */
[----:B------:R-:W-:Y:S01]  /*30b0*/  IMAD.HI.U32 R3, R7, R35, RZ ;  /* 0x0000002307037227 */ /* 0x000fe200078e00ff */
[C---:B------:R-:W-:Y:S01]  /*30c0*/  ISETP.GT.U32.AND P4, PT, R6.reuse, R97, PT ;  /* 0x000000610600720c */ /* 0x040fe20003f84070 */
[----:B------:R-:W-:Y:S02]  /*30d0*/  STL [R1+0x7cc], R181 ;  /* 0x0007ccb501007387 */ /* 0x000fe40000100800 */
[----:B------:R-:W-:-:S02]  /*30e0*/  IMAD R31, R6, R31, R12 ;  /* 0x0000001f061f7224 */ /* 0x000fc400078e020c */
[C---:B------:R-:W-:Y:S01]  /*30f0*/  IMAD.HI.U32 R10, R7.reuse, R39, RZ ;  /* 0x00000027070a7227 */ /* 0x040fe200078e00ff */
[----:B------:R-:W-:Y:S01]  /*3100*/  ULEA UR11, UR5, UR11, 0x18 ;  /* 0x0000000b050b7291 */ /* 0x000fe2000f8ec0ff */
[----:B------:R-:W-:Y:S02]  /*3110*/  STL [R1+0x7c8], R180 ;  /* 0x0007c8b401007387 */ /* 0x000fe40000100800 */
[----:B------:R-:W-:Y:S02]  /*3120*/  IMAD.MOV R12, RZ, RZ, -R3 ;  /* 0x000000ffff0c7224 */ /* 0x000fe400078e0a03 */
[C---:B------:R-:W-:Y:S01]  /*3130*/  IMAD.HI.U32 R3, R7.reuse, R47, RZ ;  /* 0x0000002f07037227 */ /* 0x040fe200078e00ff */
[----:B------:R-:W-:Y:S03]  /*3140*/  STL [R1+0x7c4], R179 ;  /* 0x0007c4b301007387 */ /* 0x000fe60000100800 */
[----:B------:R-:W-:Y:S01]  /*3150*/  IMAD.MOV R43, RZ, RZ, -R10 ;  /* 0x000000ffff2b7224 */ /* 0x000fe200078e0a0a */
[----:B------:R-:W-:Y:S01]  /*3160*/  STL [R1+0x7c0], R178 ;  /* 0x0007c0b201007387 */ /* 0x000fe20000100800 */
[C---:B------:R-:W-:Y:S01]  /*3170*/  IMAD R35, R6.reuse, R12, R35 ;  /* 0x0000000c06237224 */ /* 0x040fe200078e0223 */
[----:B------:R-:W-:Y:S01]  /*3180*/  IABS R12, R177 ;  /* 0x000000b1000c7213 */ /* 0x000fe20000000000 */
[----:B------:R-:W-:Y:S01]  /*3190*/  IMAD.HI.U32 R10, R7, R51, RZ ;  /* 0x00000033070a7227 */ /* 0x000fe200078e00ff */
[----:B------:R-:W-:Y:S03]  /*31a0*/  STL [R1+0x7bc], R177 ;  /* 0x0007bcb101007387 */ /* 0x000fe60000100800 */
[----:B------:R-:W-:Y:S01]  /*31b0*/  IMAD.MOV R3, RZ, RZ, -R3 ;  /* 0x000000ffff037224 */ /* 0x000fe200078e0a03 */
[----:B------:R-:W-:Y:S01]  /*31c0*/  STL [R1+0x7b8], R176 ;  /* 0x0007b8b001007387 */ /* 0x000fe20000100800 */
[----:B------:R-:W-:-:S02]  /*31d0*/  IMAD R39, R6, R43, R39 ;  /* 0x0000002b06277224 */ /* 0x000fc400078e0227 */
[----:B------:R-:W-:Y:S01]  /*31e0*/  IMAD.MOV R10, RZ, RZ, -R10 ;  /* 0x000000ffff0a7224 */ /* 0x000fe200078e0a0a */
[----:B------:R-:W-:Y:S01]  /*31f0*/  STL [R1+0x750], R175 ;  /* 0x000750af01007387 */ /* 0x000fe20000100800 */
[C---:B------:R-:W-:Y:S02]  /*3200*/  IMAD R43, R6.reuse, R3, R47 ;  /* 0x00000003062b7224 */ /* 0x040fe400078e022f */
[----:B------:R-:W-:Y:S01]  /*3210*/  IMAD.HI.U32 R3, R7, R12, RZ ;  /* 0x0000000c07037227 */ /* 0x000fe200078e00ff */
[----:B------:R-:W-:Y:S03]  /*3220*/  STL [R1+0x74c], R174 ;  /* 0x00074cae01007387 */ /* 0x000fe60000100800 */
[----:B------:R-:W-:Y:S01]  /*3230*/  IMAD R47, R6, R10, R51 ;  /* 0x0000000a062f7224 */ /* 0x000fe200078e0233 */
[----:B------:R-:W-:Y:S01]  /*3240*/  STL [R1+0x748], R173 ;  /* 0x000748ad01007387 */ /* 0x000fe20000100800 */
[----:B------:R-:W-:-:S02]  /*3250*/  IMAD.MOV R51, RZ, RZ, -R3 ;  /* 0x000000ffff337224 */ /* 0x000fc400078e0a03 */
[C---:B------:R-:W-:Y:S01]  /*3260*/  IMAD.HI.U32 R3, R7.reuse, R55, RZ ;  /* 0x0000003707037227 */ /* 0x040fe200078e00ff */
[----:B------:R-:W-:Y:S03]  /*3270*/  STL [R1+0x744], R170 ;  /* 0x000744aa01007387 */ /* 0x000fe60000100800 */
[----:B------:R-:W-:Y:S01]  /*3280*/  IMAD R51, R6, R51, R12 ;  /* 0x0000003306337224 */ /* 0x000fe200078e020c */
[----:B------:R-:W-:Y:S01]  /*3290*/  STL [R1+0x740], R169 ;  /* 0x000740a901007387 */ /* 0x000fe20000100800 */
[----:B------:R-:W-:-:S03]  /*32a0*/  IMAD.HI.U32 R10, R7, R59, RZ ;  /* 0x0000003b070a7227 */ /* 0x000fc600078e00ff */
[----:B------:R-:W-:Y:S01]  /*32b0*/  STL [R1+0x73c], R168 ;  /* 0x00073ca801007387 */ /* 0x000fe20000100800 */
        /* <DEDUP_REMOVED lines=80> */
[----:B-1----:R-:W3:Y:S03]  /*37c0*/  LDL R4, [R1+0x5bc] ;  /* 0x0005bc0001047983 */ /* 0x002ee60000100800 */
[----:B------:R-:W-:Y:S01]  /*37d0*/  IMAD.MOV R117, RZ, RZ, -R10 ;  /* 0x000000ffff757224 */ /* 0x000fe200078e0a0a */
[----:B------:R-:W4:Y:S01]  /*37e0*/  LDL R9, [R1+0x5b8] ;  /* 0x0005b80001097983 */ /* 0x000f220000100800 */
[----:B------:R-:W-:-:S04]  /*37f0*/  IMAD.HI.U32 R10, R7, R127, RZ ;  /* 0x0000007f070a7227 */ /* 0x000fc800078e00ff */
[----:B------:R-:W-:Y:S02]  /*3800*/  IMAD.MOV R3, RZ, RZ, -R3 ;  /* 0x000000ffff037224 */ /* 0x000fe400078e0a03 */
[----:B------:R-:W-:Y:S02]  /*3810*/  IMAD.MOV R10, RZ, RZ, -R10 ;  /* 0x000000ffff0a7224 */ /* 0x000fe400078e0a0a */
[----:B------:R-:W-:Y:S02]  /*3820*/  IMAD R123, R6, R3, R123 ;  /* 0x00000003067b7224 */ /* 0x000fe400078e027b */
[----:B------:R-:W-:-:S04]  /*3830*/  IMAD.HI.U32 R3, R7, R131, RZ ;  /* 0x0000008307037227 */ /* 0x000fc800078e00ff */
[----:B------:R-:W-:Y:S02]  /*3840*/  IMAD R127, R6, R10, R127 ;  /* 0x0000000a067f7224 */ /* 0x000fe400078e027f */
[----:B------:R-:W-:Y:S02]  /*3850*/  IMAD.MOV R10, RZ, RZ, -R3 ;  /* 0x000000ffff0a7224 */ /* 0x000fe400078e0a03 */
[----:B------:R-:W-:-:S04]  /*3860*/  IMAD.HI.U32 R3, R7, R135, RZ ;  /* 0x0000008707037227 */ /* 0x000fc800078e00ff */
[C---:B------:R-:W-:Y:S02]  /*3870*/  IMAD R115, R6.reuse, R12, R115 ;  /* 0x0000000c06737224 */ /* 0x040fe400078e0273 */
[----:B------:R-:W-:Y:S02]  /*3880*/  IMAD R131, R6, R10, R131 ;  /* 0x0000000a06837224 */ /* 0x000fe400078e0283 */
[----:B------:R-:W-:-:S04]  /*3890*/  IMAD.HI.U32 R10, R7, R139, RZ ;  /* 0x0000008b070a7227 */ /* 0x000fc800078e00ff */
[----:B------:R-:W-:Y:S02]  /*38a0*/  IMAD.MOV R12, RZ, RZ, -R3 ;  /* 0x000000ffff0c7224 */ /* 0x000fe400078e0a03 */
[----:B------:R-:W-:-:S04]  /*38b0*/  IMAD.HI.U32 R3, R7, R143, RZ ;  /* 0x0000008f07037227 */ /* 0x000fc800078e00ff */
[----:B------:R-:W-:Y:S02]  /*38c0*/  IMAD R119, R6, R117, R119 ;  /* 0x0000007506777224 */ /* 0x000fe400078e0277 */
[----:B------:R-:W-:Y:S02]  /*38d0*/  IMAD.MOV R117, RZ, RZ, -R10 ;  /* 0x000000ffff757224 */ /* 0x000fe400078e0a0a */
        /* <DEDUP_REMOVED lines=8> */
[----:B------:R-:W-:Y:S02]  /*3960*/  IMAD R135, R6, R12, R135 ;  /* 0x0000000c06877224 */ /* 0x000fe400078e0287 */
[----:B------:R-:W-:Y:S02]  /*3970*/  IMAD.MOV R12, RZ, RZ, -R3 ;  /* 0x000000ffff0c7224 */ /* 0x000fe400078e0a03 */
[----:B------:R-:W-:-:S04]  /*3980*/  IMAD.HI.U32 R3, R7, R163, RZ ;  /* 0x000000a307037227 */ /* 0x000fc800078e00ff */
[----:B------:R-:W-:Y:S02]  /*3990*/  IMAD.MOV R3, RZ, RZ, -R3 ;  /* 0x000000ffff037224 */ /* 0x000fe400078e0a03 */
[--C-:B------:R-:W-:Y:S02]  /*39a0*/  @!P5 IMAD.IADD R105, R105, 0x1, -R6.reuse ;  /* 0x000000016969d824 */ /* 0x100fe400078e0a06 */
[----:B------:R-:W-:Y:S01]  /*39b0*/  IMAD R163, R6, R3, R163 ;  /* 0x0000000306a37224 */ /* 0x000fe200078e02a3 */
[----:B------:R-:W-:Y:S01]  /*39c0*/  IABS R3, R133 ;  /* 0x0000008500037213 */ /* 0x000fe20000000000 */
[--C-:B------:R-:W-:Y:S02]  /*39d0*/  @!P1 IMAD.IADD R102, R102, 0x1, -R6.reuse ;  /* 0x0000000166669824 */ /* 0x100fe400078e0a06 */
[----:B------:R-:W-:Y:S02]  /*39e0*/  @!P2 IMAD.IADD R100, R100, 0x1, -R6 ;  /* 0x000000016464a824 */ /* 0x000fe400078e0a06 */
[----:B------:R-:W-:-:S04]  /*39f0*/  IMAD.HI.U32 R118, R7, R3, RZ ;  /* 0x0000000307767227 */ /* 0x000fc800078e00ff */
[----:B------:R-:W-:Y:S02]  /*3a00*/  IMAD.MOV R118, RZ, RZ, -R118 ;  /* 0x000000ffff767224 */ /* 0x000fe400078e0a76 */
[----:B------:R-:W-:Y:S02]  /*3a10*/  @!P0 IMAD.IADD R104, R104, 0x1, -R6 ;  /* 0x0000000168688824 */ /* 0x000fe400078e0a06 */
[----:B------:R-:W-:Y:S02]  /*3a20*/  IMAD R3, R6, R118, R3 ;  /* 0x0000007606037224 */ /* 0x000fe400078e0203 */
[----:B------:R-:W-:Y:S02]  /*3a30*/  IMAD R118, R11, 0x40, R158 ;  /* 0x000000400b767824 */ /* 0x000fe400078e029e */
[--C-:B------:R-:W-:Y:S02]  /*3a40*/  @!P4 IMAD.IADD R97, R97, 0x1, -R6.reuse ;  /* 0x000000016161c824 */ /* 0x100fe400078e0a06 */
[----:B------:R-:W-:Y:S01]  /*3a50*/  @!P6 IMAD.IADD R92, R92, 0x1, -R6 ;  /* 0x000000015c5ce824 */ /* 0x000fe200078e0a06 */
[----:B------:R-:W-:Y:S01]  /*3a60*/  IABS R11, R118 ;  /* 0x00000076000b7213 */ /* 0x000fe20000000000 */
[C---:B------:R-:W-:Y:S01]  /*3a70*/  IMAD R151, R6.reuse, R10, R151 ;  /* 0x0000000a06977224 */ /* 0x040fe200078e0297 */
[----:B------:R-:W-:Y:S01]  /*3a80*/  ISETP.GT.U32.AND P5, PT, R6, R96, PT ;  /* 0x000000600600720c */ /* 0x000fe20003fa4070 */
[----:B------:R-:W-:-:S04]  /*3a90*/  IMAD.HI.U32 R10, R7, R159, RZ ;  /* 0x0000009f070a7227 */ /* 0x000fc800078e00ff */
[----:B------:R-:W-:-:S04]  /*3aa0*/  IMAD.HI.U32 R13, R13, R11, RZ ;  /* 0x0000000b0d0d7227 */ /* 0x000fc800078e00ff */
[----:B------:R-:W-:Y:S02]  /*3ab0*/  IMAD.MOV R13, RZ, RZ, -R13 ;  /* 0x000000ffff0d7224 */ /* 0x000fe400078e0a0d */
[C---:B------:R-:W-:Y:S02]  /*3ac0*/  IMAD R139, R6.reuse, R117, R139 ;  /* 0x00000075068b7224 */ /* 0x040fe400078e028b */
[C---:B------:R-:W-:Y:S01]  /*3ad0*/  IMAD R11, R5.reuse, R13, R11 ;  /* 0x0000000d050b7224 */ /* 0x040fe200078e020b */
[C---:B------:R-:W-:Y:S01]  /*3ae0*/  ISETP.GT.U32.AND P1, PT, R6.reuse, R93, PT ;  /* 0x0000005d0600720c */ /* 0x040fe20003f24070 */
[C---:B------:R-:W-:Y:S01]  /*3af0*/  IMAD R155, R6.reuse, R12, R155 ;  /* 0x0000000c069b7224 */ /* 0x040fe200078e029b */
[C---:B------:R-:W-:Y:S02]  /*3b00*/  ISETP.GT.U32.AND P2, PT, R6.reuse, R90, PT ;  /* 0x0000005a0600720c */ /* 0x040fe40003f44070 */
[----:B------:R-:W-:Y:S01]  /*3b10*/  ISETP.GT.U32.AND P0, PT, R6, R94, PT ;  /* 0x0000005e0600720c */ /* 0x000fe20003f04070 */
[----:B------:R-:W-:Y:S01]  /*3b20*/  @!P5 IMAD.IADD R96, R96, 0x1, -R6 ;  /* 0x000000016060d824 */ /* 0x000fe200078e0a06 */
[----:B------:R-:W-:Y:S01]  /*3b30*/  ISETP.GT.U32.AND P3, PT, R5, R11, PT ;  /* 0x0000000b0500720c */ /* 0x000fe20003f64070 */
[----:B------:R-:W-:Y:S01]  /*3b40*/  IMAD.MOV R117, RZ, RZ, -R10 ;  /* 0x000000ffff757224 */ /* 0x000fe200078e0a0a */
[C---:B------:R-:W-:Y:S01]  /*3b50*/  ISETP.GT.U32.AND P4, PT, R6.reuse, R88, PT ;  /* 0x000000580600720c */ /* 0x040fe20003f84070 */
[----:B------:R-:W-:Y:S01]  /*3b60*/  IMAD.HI.U32 R10, R7, R167, RZ ;  /* 0x000000a7070a7227 */ /* 0x000fe200078e00ff */
[----:B------:R-:W-:-:S03]  /*3b70*/  ISETP.GT.U32.AND P5, PT, R6, R86, PT ;  /* 0x000000560600720c */ /* 0x000fc60003fa4070 */
[----:B------:R-:W-:-:S06]  /*3b80*/  @!P1 IMAD.IADD R93, R93, 0x1, -R6 ;  /* 0x000000015d5d9824 */ /* 0x000fcc00078e0a06 */
[----:B------:R-:W-:Y:S01]  /*3b90*/  @!P3 IMAD.IADD R11, R11, 0x1, -R5 ;  /* 0x000000010b0bb824 */ /* 0x000fe200078e0a05 */
[----:B------:R-:W-:Y:S01]  /*3ba0*/  ISETP.GT.U32.AND P3, PT, R6, R108, PT ;  /* 0x0000006c0600720c */ /* 0x000fe20003f64070 */
[--C-:B------:R-:W-:Y:S02]  /*3bb0*/  @!P2 IMAD.IADD R90, R90, 0x1, -R6.reuse ;  /* 0x000000015a5aa824 */ /* 0x100fe400078e0a06 */
[--C-:B------:R-:W-:Y:S02]  /*3bc0*/  @!P0 IMAD.IADD R94, R94, 0x1, -R6.reuse ;  /* 0x000000015e5e8824 */ /* 0x100fe400078e0a06 */
[----:B------:R-:W-:Y:S01]  /*3bd0*/  @!P4 IMAD.IADD R88, R88, 0x1, -R6 ;  /* 0x000000015858c824 */ /* 0x000fe200078e0a06 */
[C---:B------:R-:W-:Y:S01]  /*3be0*/  ISETP.GT.U32.AND P6, PT, R6.reuse, R100, PT ;  /* 0x000000640600720c */ /* 0x040fe20003fc4070 */
[----:B------:R-:W-:Y:S02]  /*3bf0*/  IMAD.MOV R12, RZ, RZ, -R10 ;  /* 0x000000ffff0c7224 */ /* 0x000fe400078e0a0a */
[----:B------:R-:W-:-:S04]  /*3c00*/  IMAD R159, R6, R117, R159 ;  /* 0x00000075069f7224 */ /* 0x000fc800078e029f */
[--C-:B------:R-:W-:Y:S01]  /*3c10*/  @!P3 IMAD.IADD R108, R108, 0x1, -R6.reuse ;  /* 0x000000016c6cb824 */ /* 0x100fe200078e0a06 */
[----:B------:R-:W-:Y:S01]  /*3c20*/  ISETP.GT.U32.AND P3, PT, R6, R98, PT ;  /* 0x000000620600720c */ /* 0x000fe20003f64070 */
[--C-:B------:R-:W-:Y:S01]  /*3c30*/  @!P5 IMAD.IADD R86, R86, 0x1, -R6.reuse ;  /* 0x000000015656d824 */ /* 0x100fe200078e0a06 */
[C---:B------:R-:W-:Y:S01]  /*3c40*/  ISETP.GT.U32.AND P1, PT, R6.reuse, R84, PT ;  /* 0x000000540600720c */ /* 0x040fe20003f24070 */
[----:B------:R-:W-:Y:S01]  /*3c50*/  IMAD.HI.U32 R10, R7, R171, RZ ;  /* 0x000000ab070a7227 */ /* 0x000fe200078e00ff */
[C---:B------:R-:W-:Y:S02]  /*3c60*/  ISETP.GT.U32.AND P0, PT, R6.reuse, R85, PT ;  /* 0x000000550600720c */ /* 0x040fe40003f04070 */
[----:B------:R-:W-:Y:S01]  /*3c70*/  ISETP.GT.U32.AND P4, PT, R6, R96, PT ;  /* 0x000000600600720c */ /* 0x000fe20003f84070 */
[----:B------:R-:W-:Y:S02]  /*3c80*/  @!P6 IMAD.IADD R100, R100, 0x1, -R6 ;  /* 0x000000016464e824 */ /* 0x000fe400078e0a06 */
[----:B------:R-:W-:-:S02]  /*3c90*/  IMAD R167, R6, R12, R167 ;  /* 0x0000000c06a77224 */ /* 0x000fc400078e02a7 */
[----:B------:R-:W-:-:S04]  /*3ca0*/  IMAD.HI.U32 R117, R7, R172, RZ ;  /* 0x000000ac07757227 */ /* 0x000fc800078e00ff */
[--C-:B------:R-:W-:Y:S01]  /*3cb0*/  @!P3 IMAD.IADD R98, R98, 0x1, -R6.reuse ;  /* 0x000000016262b824 */ /* 0x100fe200078e0a06 */
[----:B------:R-:W-:Y:S01]  /*3cc0*/  ISETP.GT.U32.AND P3, PT, R6, R89, PT ;  /* 0x000000590600720c */ /* 0x000fe20003f64070 */
[--C-:B------:R-:W-:Y:S01]  /*3cd0*/  @!P1 IMAD.IADD R84, R84, 0x1, -R6.reuse ;  /* 0x0000000154549824 */ /* 0x100fe200078e0a06 */
[C---:B------:R-:W-:Y:S01]  /*3ce0*/  ISETP.GT.U32.AND P5, PT, R6.reuse, R94, PT ;  /* 0x0000005e0600720c */ /* 0x040fe20003fa4070 */
[--C-:B------:R-:W-:Y:S01]  /*3cf0*/  @!P0 IMAD.IADD R85, R85, 0x1, -R6.reuse ;  /* 0x0000000155558824 */ /* 0x100fe200078e0a06 */
[----:B------:R-:W-:Y:S01]  /*3d00*/  ISETP.GT.U32.AND P2, PT, R6, R98, PT ;  /* 0x000000620600720c */ /* 0x000fe20003f44070 */
[----:B------:R-:W-:Y:S01]  /*3d10*/  @!P4 IMAD.IADD R96, R96, 0x1, -R6 ;  /* 0x000000016060c824 */ /* 0x000fe200078e0a06 */
[----:B------:R-:W-:Y:S01]  /*3d20*/  IABS R12, R132 ;  /* 0x00000084000c7213 */ /* 0x000fe20000000000 */
[----:B------:R-:W-:Y:S02]  /*3d30*/  IMAD.MOV R10, RZ, RZ, -R10 ;  /* 0x000000ffff0a7224 */ /* 0x000fe400078e0a0a */
[----:B------:R-:W-:-:S04]  /*3d40*/  IMAD.MOV R117, RZ, RZ, -R117 ;  /* 0x000000ffff757224 */ /* 0x000fc800078e0a75 */
[--C-:B------:R-:W-:Y:S01]  /*3d50*/  @!P3 IMAD.IADD R89, R89, 0x1, -R6.reuse ;  /* 0x000000015959b824 */ /* 0x100fe200078e0a06 */
[C---:B------:R-:W-:Y:S02]  /*3d60*/  ISETP.GT.U32.AND P3, PT, R6.reuse, R97, PT ;  /* 0x000000610600720c */ /* 0x040fe40003f64070 */
[----:B------:R-:W-:Y:S01]  /*3d70*/  ISETP.GT.U32.AND P1, PT, R6, R92, PT ;  /* 0x0000005c0600720c */ /* 0x000fe20003f24070 */
[--C-:B------:R-:W-:Y:S01]  /*3d80*/  @!P2 IMAD.IADD R98, R98, 0x1, -R6.reuse ;  /* 0x000000016262a824 */ /* 0x100fe200078e0a06 */
[----:B------:R-:W-:Y:S01]  /*3d90*/  ISETP.GT.U32.AND P2, PT, R6, R90, PT ;  /* 0x0000005a0600720c */ /* 0x000fe20003f44070 */
[----:B------:R-:W-:Y:S01]  /*3da0*/  @!P5 IMAD.IADD R94, R94, 0x1, -R6 ;  /* 0x000000015e5ed824 */ /* 0x000fe200078e0a06 */
[C---:B------:R-:W-:Y:S01]  /*3db0*/  ISETP.GT.U32.AND P0, PT, R6.reuse, R93, PT ;  /* 0x0000005d0600720c */ /* 0x040fe20003f04070 */
[C---:B------:R-:W-:Y:S01]  /*3dc0*/  IMAD R171, R6.reuse, R10, R171 ;  /* 0x0000000a06ab7224 */ /* 0x040fe200078e02ab */
[----:B------:R-:W-:Y:S01]  /*3dd0*/  ISETP.GT.U32.AND P4, PT, R6, R88, PT ;  /* 0x000000580600720c */ /* 0x000fe20003f84070 */
[----:B------:R-:W-:-:S04]  /*3de0*/  IMAD.HI.U32 R10, R7, R12, RZ ;  /* 0x0000000c070a7227 */ /* 0x000fc800078e00ff */
[--C-:B------:R-:W-:Y:S01]  /*3df0*/  @!P3 IMAD.IADD R97, R97, 0x1, -R6.reuse ;  /* 0x000000016161b824 */ /* 0x100fe200078e0a06 */
[----:B------:R-:W-:Y:S01]  /*3e00*/  ISETP.GT.U32.AND P3, PT, R6, R89, PT ;  /* 0x000000590600720c */ /* 0x000fe20003f64070 */
[--C-:B------:R-:W-:Y:S01]  /*3e10*/  @!P1 IMAD.IADD R92, R92, 0x1, -R6.reuse ;  /* 0x000000015c5c9824 */ /* 0x100fe200078e0a06 */
[----:B------:R-:W-:Y:S01]  /*3e20*/  ISETP.GT.U32.AND P5, PT, R6, R86, PT ;  /* 0x000000560600720c */ /* 0x000fe20003fa4070 */
[--C-:B------:R-:W-:Y:S01]  /*3e30*/  @!P2 IMAD.IADD R90, R90, 0x1, -R6.reuse ;  /* 0x000000015a5aa824 */ /* 0x100fe200078e0a06 */
[C---:B------:R-:W-:Y:S01]  /*3e40*/  ISETP.GT.U32.AND P1, PT, R6.reuse, R82, PT ;  /* 0x000000520600720c */ /* 0x040fe20003f24070 */
[--C-:B------:R-:W-:Y:S01]  /*3e50*/  @!P0 IMAD.IADD R93, R93, 0x1, -R6.reuse ;  /* 0x000000015d5d8824 */ /* 0x100fe200078e0a06 */
[----:B------:R-:W-:Y:S01]  /*3e60*/  ISETP.GT.U32.AND P2, PT, R6, R81, PT ;  /* 0x000000510600720c */ /* 0x000fe20003f44070 */
[----:B------:R-:W-:Y:S01]  /*3e70*/  @!P4 IMAD.IADD R88, R88, 0x1, -R6 ;  /* 0x000000015858c824 */ /* 0x000fe200078e0a06 */
[----:B------:R-:W-:Y:S01]  /*3e80*/  ISETP.GT.U32.AND P6, PT, R6, R84, PT ;  /* 0x000000540600720c */ /* 0x000fe20003fc4070 */
[----:B------:R-:W-:-:S02]  /*3e90*/  IMAD.MOV R10, RZ, RZ, -R10 ;  /* 0x000000ffff0a7224 */ /* 0x000fc400078e0a0a */
[C---:B------:R-:W-:Y:S02]  /*3ea0*/  IMAD R172, R6.reuse, R117, R172 ;  /* 0x0000007506ac7224 */ /* 0x040fe400078e02ac */
        /* <DEDUP_REMOVED lines=14> */
[C---:B------:R-:W-:Y:S01]  /*3f90*/  ISETP.GT.U32.AND P3, PT, R6.reuse, R70, PT ;  /* 0x000000460600720c */ /* 0x040fe20003f64070 */
[--C-:B------:R-:W-:Y:S01]  /*3fa0*/  @!P0 IMAD.IADD R85, R85, 0x1, -R6.reuse ;  /* 0x0000000155558824 */ /* 0x100fe200078e0a06 */
[----:B------:R-:W-:Y:S01]  /*3fb0*/  ISETP.GT.U32.AND P0, PT, R6, R76, PT ;  /* 0x0000004c0600720c */ /* 0x000fe20003f04070 */
[--C-:B------:R-:W-:Y:S01]  /*3fc0*/  @!P4 IMAD.IADD R78, R78, 0x1, -R6.reuse ;  /* 0x000000014e4ec824 */ /* 0x100fe200078e0a06 */
[C---:B------:R-:W-:Y:S01]  /*3fd0*/  ISETP.GT.U32.AND P4, PT, R6.reuse, R69, PT ;  /* 0x000000450600720c */ /* 0x040fe20003f84070 */
[--C-:B------:R-:W-:Y:S01]  /*3fe0*/  @!P5 IMAD.IADD R77, R77, 0x1, -R6.reuse ;  /* 0x000000014d4dd824 */ /* 0x100fe200078e0a06 */
[C---:B------:R-:W-:Y:S01]  /*3ff0*/  ISETP.GT.U32.AND P5, PT, R6.reuse, R68, PT ;  /* 0x000000440600720c */ /* 0x040fe20003fa4070 */
[--C-:B------:R-:W-:Y:S01]  /*4000*/  @!P1 IMAD.IADD R73, R73, 0x1, -R6.reuse ;  /* 0x0000000149499824 */ /* 0x100fe200078e0a06 */
[----:B------:R-:W-:Y:S01]  /*4010*/  ISETP.GT.U32.AND P1, PT, R6, R81, PT ;  /* 0x000000510600720c */ /* 0x000fe20003f24070 */
[----:B------:R-:W-:Y:S01]  /*4020*/  @!P2 IMAD.IADD R72, R72, 0x1, -R6 ;  /* 0x000000014848a824 */ /* 0x000fe200078e0a06 */
[C---:B------:R-:W-:Y:S01]  /*4030*/  ISETP.GT.U32.AND P2, PT, R6.reuse, R80, PT ;  /* 0x000000500600720c */ /* 0x040fe20003f44070 */
[----:B------:R-:W-:Y:S01]  /*4040*/  IMAD.HI.U32 R117, R7, R207, RZ ;  /* 0x000000cf07757227 */ /* 0x000fe200078e00ff */
[----:B------:R-:W-:-:S03]  /*4050*/  ISETP.GT.U32.AND P6, PT, R6, R74, PT ;  /* 0x0000004a0600720c */ /* 0x000fc60003fc4070 */
[--C-:B------:R-:W-:Y:S01]  /*4060*/  @!P3 IMAD.IADD R70, R70, 0x1, -R6.reuse ;  /* 0x000000014646b824 */ /* 0x100fe200078e0a06 */
[----:B------:R-:W-:Y:S01]  /*4070*/  ISETP.GT.U32.AND P3, PT, R6, R78, PT ;  /* 0x0000004e0600720c */ /* 0x000fe20003f64070 */
[--C-:B------:R-:W-:Y:S01]  /*4080*/  @!P0 IMAD.IADD R76, R76, 0x1, -R6.reuse ;  /* 0x000000014c4c8824 */ /* 0x100fe200078e0a06 */
[C---:B------:R-:W-:Y:S01]  /*4090*/  ISETP.GT.U32.AND P0, PT, R6.reuse, R66, PT ;  /* 0x000000420600720c */ /* 0x040fe20003f04070 */
[--C-:B------:R-:W-:Y:S01]  /*40a0*/  @!P4 IMAD.IADD R69, R69, 0x1, -R6.reuse ;  /* 0x000000014545c824 */ /* 0x100fe200078e0a06 */
[----:B------:R-:W-:Y:S01]  /*40b0*/  ISETP.GT.U32.AND P4, PT, R6, R77, PT ;  /* 0x0000004d0600720c */ /* 0x000fe20003f84070 */
[--C-:B------:R-:W-:Y:S01]  /*40c0*/  @!P5 IMAD.IADD R68, R68, 0x1, -R6.reuse ;  /* 0x000000014444d824 */ /* 0x100fe200078e0a06 */
[C---:B------:R-:W-:Y:S01]  /*40d0*/  ISETP.GT.U32.AND P5, PT, R6.reuse, R76, PT ;  /* 0x0000004c0600720c */ /* 0x040fe20003fa4070 */
[--C-:B------:R-:W-:Y:S01]  /*40e0*/  @!P1 IMAD.IADD R81, R81, 0x1, -R6.reuse ;  /* 0x0000000151519824 */ /* 0x100fe200078e0a06 */
[----:B------:R-:W-:Y:S01]  /*40f0*/  ISETP.GT.U32.AND P1, PT, R6, R73, PT ;  /* 0x000000490600720c */ /* 0x000fe20003f24070 */
[--C-:B------:R-:W-:Y:S01]  /*4100*/  @!P2 IMAD.IADD R80, R80, 0x1, -R6.reuse ;  /* 0x000000015050a824 */ /* 0x100fe200078e0a06 */
[----:B------:R-:W-:Y:S01]  /*4110*/  ISETP.GT.U32.AND P2, PT, R6, R72, PT ;  /* 0x000000480600720c */ /* 0x000fe20003f44070 */
[----:B------:R-:W-:-:S02]  /*4120*/  @!P6 IMAD.IADD R74, R74, 0x1, -R6 ;  /* 0x000000014a4ae824 */ /* 0x000fc400078e0a06 */
        /* <DEDUP_REMOVED lines=12> */
[----:B------:R-:W-:Y:S01]  /*41f0*/  IMAD.MOV R10, RZ, RZ, -R10 ;  /* 0x000000ffff0a7224 */ /* 0x000fe200078e0a0a */
[----:B------:R-:W-:Y:S01]  /*4200*/  ISETP.GT.U32.AND P2, PT, R6, R62, PT ;  /* 0x0000003e0600720c */ /* 0x000fe20003f44070 */
[--C-:B------:R-:W-:Y:S01]  /*4210*/  @!P3 IMAD.IADD R70, R70, 0x1, -R6.reuse ;  /* 0x000000014646b824 */ /* 0x100fe200078e0a06 */
[----:B------:R-:W-:Y:S01]  /*4220*/  ISETP.GT.U32.AND P3, PT, R6, R61, PT ;  /* 0x0000003d0600720c */ /* 0x000fe20003f64070 */
[----:B------:R-:W-:Y:S01]  /*4230*/  @!P0 IMAD.IADD R74, R74, 0x1, -R6 ;  /* 0x000000014a4a8824 */ /* 0x000fe200078e0a06 */
[C---:B------:R-:W-:Y:S01]  /*4240*/  ISETP.GT.U32.AND P0, PT, R6.reuse, R65, PT ;  /* 0x000000410600720c */ /* 0x040fe20003f04070 */
[----:B------:R-:W-:-:S02]  /*4250*/  IMAD R208, R6, R10, R208 ;  /* 0x0000000a06d07224 */ /* 0x000fc400078e02d0 */
[----:B------:R-:W-:Y:S01]  /*4260*/  @!P6 IMAD.IADD R82, R82, 0x1, -R6 ;  /* 0x000000015252e824 */ /* 0x000fe200078e0a06 */
[----:B------:R-:W-:Y:S01]  /*4270*/  ISETP.GT.U32.AND P6, PT, R6, R66, PT ;  /* 0x000000420600720c */ /* 0x000fe20003fc4070 */
[----:B------:R-:W-:-:S04]  /*4280*/  IMAD.HI.U32 R10, R7, R210, RZ ;  /* 0x000000d2070a7227 */ /* 0x000fc800078e00ff */
[--C-:B------:R-:W-:Y:S01]  /*4290*/  @!P4 IMAD.IADD R69, R69, 0x1, -R6.reuse ;  /* 0x000000014545c824 */ /* 0x100fe200078e0a06 */
[----:B------:R-:W-:Y:S01]  /*42a0*/  ISETP.GT.U32.AND P4, PT, R6, R60, PT ;  /* 0x0000003c0600720c */ /* 0x000fe20003f84070 */
[----:B------:R-:W-:Y:S01]  /*42b0*/  @!P5 IMAD.IADD R68, R68, 0x1, -R6 ;  /* 0x000000014444d824 */ /* 0x000fe200078e0a06 */
[----:B------:R-:W-:Y:S01]  /*42c0*/  ISETP.GT.U32.AND P5, PT, R6, R58, PT ;  /* 0x0000003a0600720c */ /* 0x000fe20003fa4070 */
[----:B------:R-:W-:Y:S02]  /*42d0*/  IMAD.MOV R117, RZ, RZ, -R117 ;  /* 0x000000ffff757224 */ /* 0x000fe400078e0a75 */
[----:B------:R-:W-:Y:S02]  /*42e0*/  IMAD.MOV R10, RZ, RZ, -R10 ;  /* 0x000000ffff0a7224 */ /* 0x000fe400078e0a0a */
[--C-:B------:R-:W-:Y:S01]  /*42f0*/  @!P1 IMAD.IADD R64, R64, 0x1, -R6.reuse ;  /* 0x0000000140409824 */ /* 0x100fe200078e0a06 */
[----:B------:R-:W-:Y:S01]  /*4300*/  ISETP.GT.U32.AND P1, PT, R6, R54, PT ;  /* 0x000000360600720c */ /* 0x000fe20003f24070 */
[--C-:B------:R-:W-:Y:S01]  /*4310*/  @!P2 IMAD.IADD R62, R62, 0x1, -R6.reuse ;  /* 0x000000013e3ea824 */ /* 0x100fe200078e0a06 */
[C---:B------:R-:W-:Y:S01]  /*4320*/  ISETP.GT.U32.AND P2, PT, R6.reuse, R53, PT ;  /* 0x000000350600720c */ /* 0x040fe20003f44070 */
[----:B------:R-:W-:Y:S01]  /*4330*/  @!P3 IMAD.IADD R61, R61, 0x1, -R6 ;  /* 0x000000013d3db824 */ /* 0x000fe200078e0a06 */
[C---:B------:R-:W-:Y:S01]  /*4340*/  ISETP.GT.U32.AND P3, PT, R6.reuse, R52, PT ;  /* 0x000000340600720c */ /* 0x040fe20003f64070 */
[----:B------:R-:W-:-:S02]  /*4350*/  IMAD R207, R6, R117, R207 ;  /* 0x0000007506cf7224 */ /* 0x000fc400078e02cf */
[----:B------:R-:W-:Y:S02]  /*4360*/  IMAD R210, R6, R10, R210 ;  /* 0x0000000a06d27224 */ /* 0x000fe400078e02d2 */
[----:B------:R-:W-:-:S04]  /*4370*/  IMAD.HI.U32 R117, R7, R209, RZ ;  /* 0x000000d107757227 */ /* 0x000fc800078e00ff */
[----:B------:R-:W-:-:S04]  /*4380*/  IMAD.HI.U32 R10, R7, R212, RZ ;  /* 0x000000d4070a7227 */ /* 0x000fc800078e00ff */
[----:B------:R-:W-:Y:S01]  /*4390*/  @!P0 IMAD.IADD R65, R65, 0x1, -R6 ;  /* 0x0000000141418824 */ /* 0x000fe200078e0a06 */
[----:B------:R-:W-:Y:S01]  /*43a0*/  ISETP.GT.U32.AND P0, PT, R6, R56, PT ;  /* 0x000000380600720c */ /* 0x000fe20003f04070 */
[----:B------:R-:W-:Y:S02]  /*43b0*/  IMAD.MOV R117, RZ, RZ, -R117 ;  /* 0x000000ffff757224 */ /* 0x000fe400078e0a75 */
[----:B------:R-:W-:Y:S02]  /*43c0*/  IMAD.MOV R10, RZ, RZ, -R10 ;  /* 0x000000ffff0a7224 */ /* 0x000fe400078e0a0a */
[--C-:B------:R-:W-:Y:S01]  /*43d0*/  @!P6 IMAD.IADD R66, R66, 0x1, -R6.reuse ;  /* 0x000000014242e824 */ /* 0x100fe200078e0a06 */
[----:B------:R-:W-:Y:S01]  /*43e0*/  ISETP.GT.U32.AND P6, PT, R6, R57, PT ;  /* 0x000000390600720c */ /* 0x000fe20003fc4070 */
[----:B------:R-:W-:Y:S01]  /*43f0*/  @!P4 IMAD.IADD R60, R60, 0x1, -R6 ;  /* 0x000000013c3cc824 */ /* 0x000fe200078e0a06 */
[C---:B------:R-:W-:Y:S01]  /*4400*/  ISETP.GT.U32.AND P4, PT, R6.reuse, R50, PT ;  /* 0x000000320600720c */ /* 0x040fe20003f84070 */
[----:B------:R-:W-:-:S02]  /*4410*/  IMAD R209, R6, R117, R209 ;  /* 0x0000007506d17224 */ /* 0x000fc400078e02d1 */
[----:B------:R-:W-:Y:S02]  /*4420*/  IMAD R212, R6, R10, R212 ;  /* 0x0000000a06d47224 */ /* 0x000fe400078e02d4 */
[----:B------:R-:W-:Y:S01]  /*4430*/  @!P5 IMAD.IADD R58, R58, 0x1, -R6 ;  /* 0x000000013a3ad824 */ /* 0x000fe200078e0a06 */
[----:B------:R-:W-:Y:S01]  /*4440*/  ISETP.GT.U32.AND P5, PT, R6, R49, PT ;  /* 0x000000310600720c */ /* 0x000fe20003fa4070 */
[----:B------:R-:W-:-:S04]  /*4450*/  IMAD.HI.U32 R117, R7, R211, RZ ;  /* 0x000000d307757227 */ /* 0x000fc800078e00ff */
[----:B------:R-:W-:-:S04]  /*4460*/  IMAD.HI.U32 R10, R7, R213, RZ ;  /* 0x000000d5070a7227 */ /* 0x000fc800078e00ff */
[--C-:B------:R-:W-:Y:S01]  /*4470*/  @!P1 IMAD.IADD R54, R54, 0x1, -R6.reuse ;  /* 0x0000000136369824 */ /* 0x100fe200078e0a06 */
[C---:B------:R-:W-:Y:S01]  /*4480*/  ISETP.GT.U32.AND P1, PT, R6.reuse, R62, PT ;  /* 0x0000003e0600720c */ /* 0x040fe20003f24070 */
[----:B------:R-:W-:Y:S01]  /*4490*/  @!P2 IMAD.IADD R53, R53, 0x1, -R6 ;  /* 0x000000013535a824 */ /* 0x000fe200078e0a06 */
[----:B------:R-:W-:Y:S01]  /*44a0*/  ISETP.GT.U32.AND P2, PT, R6, R61, PT ;  /* 0x0000003d0600720c */ /* 0x000fe20003f44070 */
[----:B------:R-:W-:-:S04]  /*44b0*/  IMAD.HI.U32 R7, R7, R214, RZ ;  /* 0x000000d607077227 */ /* 0x000fc800078e00ff */
[--C-:B------:R-:W-:Y:S01]  /*44c0*/  @!P3 IMAD.IADD R52, R52, 0x1, -R6.reuse ;  /* 0x000000013434b824 */ /* 0x100fe200078e0a06 */
[----:B------:R-:W-:Y:S01]  /*44d0*/  ISETP.GT.U32.AND P3, PT, R6, R60, PT ;  /* 0x0000003c0600720c */ /* 0x000fe20003f64070 */
[----:B------:R-:W-:Y:S02]  /*44e0*/  IMAD.MOV R7, RZ, RZ, -R7 ;  /* 0x000000ffff077224 */ /* 0x000fe400078e0a07 */
[--C-:B------:R-:W-:Y:S01]  /*44f0*/  @!P0 IMAD.IADD R56, R56, 0x1, -R6.reuse ;  /* 0x0000000138388824 */ /* 0x100fe200078e0a06 */
[C---:B------:R-:W-:Y:S01]  /*4500*/  ISETP.GT.U32.AND P0, PT, R6.reuse, R64, PT ;  /* 0x000000400600720c */ /* 0x040fe20003f04070 */
[----:B------:R-:W-:Y:S02]  /*4510*/  @!P6 IMAD.IADD R57, R57, 0x1, -R6 ;  /* 0x000000013939e824 */ /* 0x000fe400078e0a06 */
[----:B------:R-:W-:Y:S02]  /*4520*/  IMAD R214, R6, R7, R214 ;  /* 0x0000000706d67224 */ /* 0x000fe400078e02d6 */
[--C-:B------:R-:W-:Y:S01]  /*4530*/  @!P4 IMAD.IADD R50, R50, 0x1, -R6.reuse ;  /* 0x000000013232c824 */ /* 0x100fe200078e0a06 */
[----:B------:R-:W1:Y:S01]  /*4540*/  LDS R7, [UR11] ;  /* 0x0000000bff077984 */ /* 0x000e620008000800 */
        /* <DEDUP_REMOVED lines=9> */
[----:B------:R-:W-:Y:S01]  /*45e0*/  @!P0 IMAD.IADD R64, R64, 0x1, -R6 ;  /* 0x0000000140408824 */ /* 0x000fe200078e0a06 */
[----:B------:R-:W-:-:S02]  /*45f0*/  ISETP.GT.U32.AND P6, PT, R6, R65, PT ;  /* 0x000000410600720c */ /* 0x000fc40003fc4070 */
        /* <DEDUP_REMOVED lines=15> */
[--C-:B------:R-:W-:Y:S01]  /*46f0*/  @!P4 IMAD.IADD R50, R50, 0x1, -R6.reuse ;  /* 0x000000013232c824 */ /* 0x100fe200078e0a06 */
[----:B------:R-:W-:Y:S01]  /*4700*/  ISETP.GT.U32.AND P4, PT, R6, R41, PT ;  /* 0x000000290600720c */ /* 0x000fe20003f84070 */
[----:B------:R-:W-:Y:S01]  /*4710*/  @!P5 IMAD.IADD R48, R48, 0x1, -R6 ;  /* 0x000000013030d824 */ /* 0x000fe200078e0a06 */
[----:B------:R-:W-:Y:S01]  /*4720*/  ISETP.GT.U32.AND P5, PT, R6, R38, PT ;  /* 0x000000260600720c */ /* 0x000fe20003fa4070 */
[----:B------:R-:W-:-:S02]  /*4730*/  IMAD.MOV R117, RZ, RZ, -R117 ;  /* 0x000000ffff757224 */ /* 0x000fc400078e0a75 */
[--C-:B------:R-:W-:Y:S01]  /*4740*/  @!P1 IMAD.IADD R45, R45, 0x1, -R6.reuse ;  /* 0x000000012d2d9824 */ /* 0x100fe200078e0a06 */
[----:B------:R-:W-:Y:S01]  /*4750*/  ISETP.GT.U32.AND P1, PT, R6, R36, PT ;  /* 0x000000240600720c */ /* 0x000fe20003f24070 */
[----:B------:R-:W-:Y:S01]  /*4760*/  @!P2 IMAD.IADD R44, R44, 0x1, -R6 ;  /* 0x000000012c2ca824 */ /* 0x000fe200078e0a06 */
[----:B------:R-:W-:Y:S01]  /*4770*/  ISETP.GT.U32.AND P2, PT, R6, R34, PT ;  /* 0x000000220600720c */ /* 0x000fe20003f44070 */
[----:B------:R-:W-:Y:S01]  /*4780*/  IMAD.MOV R10, RZ, RZ, -R10 ;  /* 0x000000ffff0a7224 */ /* 0x000fe200078e0a0a */
[----:B------:R-:W-:Y:S01]  /*4790*/  STL [R1+0x6c0], R125 ;  /* 0x0006c07d01007387 */ /* 0x000fe20000100800 */
[----:B------:R-:W-:Y:S01]  /*47a0*/  @!P3 IMAD.IADD R42, R42, 0x1, -R6 ;  /* 0x000000012a2ab824 */ /* 0x000fe200078e0a06 */
[C---:B------:R-:W-:Y:S01]  /*47b0*/  ISETP.GT.U32.AND P3, PT, R6.reuse, R33, PT ;  /* 0x000000210600720c */ /* 0x040fe20003f64070 */
[C---:B------:R-:W-:Y:S01]  /*47c0*/  IMAD R211, R6.reuse, R117, R211 ;  /* 0x0000007506d37224 */ /* 0x040fe200078e02d3 */
[----:B------:R-:W-:Y:S01]  /*47d0*/  STL [R1+0x618], R118 ;  /* 0x0006187601007387 */ /* 0x000fe20000100800 */
[----:B------:R-:W-:-:S03]  /*47e0*/  IMAD R213, R6, R10, R213 ;  /* 0x0000000a06d57224 */ /* 0x000fc600078e02d5 */
[----:B------:R-:W-:Y:S01]  /*47f0*/  STL [R1+0x6bc], R124 ;  /* 0x0006bc7c01007387 */ /* 0x000fe20000100800 */
[--C-:B------:R-:W-:Y:S01]  /*4800*/  @!P6 IMAD.IADD R49, R49, 0x1, -R6.reuse ;  /* 0x000000013131e824 */ /* 0x100fe200078e0a06 */
[----:B------:R-:W-:Y:S02]  /*4810*/  ISETP.GT.U32.AND P6, PT, R6, R40, PT ;  /* 0x000000280600720c */ /* 0x000fe40003fc4070 */
[----:B------:R-:W5:Y:S01]  /*4820*/  LDL R117, [R1+0x5c0] ;  /* 0x0005c00001757983 */ /* 0x000f620000100800 */
[----:B------:R-:W-:-:S03]  /*4830*/  @!P0 IMAD.IADD R46, R46, 0x1, -R6 ;  /* 0x000000012e2e8824 */ /* 0x000fc600078e0a06 */
[----:B------:R-:W2:Y:S01]  /*4840*/  LDL R13, [R1+0x5c4] ;  /* 0x0005c400010d7983 */ /* 0x000ea20000100800 */
[----:B------:R-:W-:-:S03]  /*4850*/  ISETP.GT.U32.AND P0, PT, R6, R37, PT ;  /* 0x000000250600720c */ /* 0x000fc60003f04070 */
[----:B------:R2:W-:Y:S01]  /*4860*/  STL [R1+0x6b8], R122 ;  /* 0x0006b87a01007387 */ /* 0x0005e20000100800 */
[----:B-1----:R-:W-:-:S03]  /*4870*/  R2UR UR10, R7 ;  /* 0x00000000070a72ca */ /* 0x002fc600000e0000 */
[----:B------:R-:W2:Y:S01]  /*4880*/  LDL R10, [R1+0x5c8] ;  /* 0x0005c800010a7983 */ /* 0x000ea20000100800 */
[----:B------:R-:W-:-:S03]  /*4890*/  @!P4 IMAD.IADD R41, R41, 0x1, -R6 ;  /* 0x000000012929c824 */ /* 0x000fc600078e0a06 */
[----:B------:R1:W-:Y:S01]  /*48a0*/  STL [R1+0x6b4], R121 ;  /* 0x0006b47901007387 */ /* 0x0003e20000100800 */
[----:B------:R-:W-:-:S03]  /*48b0*/  ISETP.GT.U32.AND P4, PT, R6, R32, PT ;  /* 0x000000200600720c */ /* 0x000fc60003f84070 */
[----:B------:R-:W2:Y:S01]  /*48c0*/  LDL R7, [R1+0x628] ;  /* 0x0006280001077983 */ /* 0x000ea20000100800 */
        /* <DEDUP_REMOVED lines=8> */
[--C-:B------:R-:W-:Y:S01]  /*4950*/  @!P6 IMAD.IADD R40, R40, 0x1, -R6.reuse ;  /* 0x000000012828e824 */ /* 0x100fe200078e0a06 */
[----:B------:R-:W3:Y:S01]  /*4960*/  LDL R120, [R1+0x5b4] ;  /* 0x0005b40001787983 */ /* 0x000ee20000100800 */
[--C-:B------:R-:W-:Y:S01]  /*4970*/  @!P0 IMAD.IADD R37, R37, 0x1, -R6.reuse ;  /* 0x0000000125258824 */ /* 0x100fe200078e0a06 */
[----:B------:R-:W-:Y:S01]  /*4980*/  ISETP.GT.U32.AND P0, PT, R6, R45, PT ;  /* 0x0000002d0600720c */ /* 0x000fe20003f04070 */
[--C-:B------:R-:W-:Y:S01]  /*4990*/  @!P4 IMAD.IADD R32, R32, 0x1, -R6.reuse ;  /* 0x000000012020c824 */ /* 0x100fe200078e0a06 */
[----:B------:R-:W-:Y:S01]  /*49a0*/  ISETP.GT.U32.AND P4, PT, R6, R40, PT ;  /* 0x000000280600720c */ /* 0x000fe20003f84070 */
[--C-:B------:R-:W-:Y:S01]  /*49b0*/  @!P5 IMAD.IADD R46, R46, 0x1, -R6.reuse ;  /* 0x000000012e2ed824 */ /* 0x100fe200078e0a06 */
[----:B------:R-:W-:Y:S01]  /*49c0*/  ISETP.GT.U32.AND P6, PT, R6, R48, PT ;  /* 0x000000300600720c */ /* 0x000fe20003fc4070 */
[--C-:B------:R-:W-:Y:S01]  /*49d0*/  @!P1 IMAD.IADD R44, R44, 0x1, -R6.reuse ;  /* 0x000000012c2c9824 */ /* 0x100fe200078e0a06 */
[----:B------:R-:W-:Y:S01]  /*49e0*/  ISETP.GT.U32.AND P5, PT, R6, R38, PT ;  /* 0x000000260600720c */ /* 0x000fe20003fa4070 */
[--C-:B------:R-:W-:Y:S01]  /*49f0*/  @!P2 IMAD.IADD R42, R42, 0x1, -R6.reuse ;  /* 0x000000012a2aa824 */ /* 0x100fe200078e0a06 */
[C---:B------:R-:W-:Y:S01]  /*4a00*/  ISETP.GT.U32.AND P1, PT, R6.reuse, R36, PT ;  /* 0x000000240600720c */ /* 0x040fe20003f24070 */
[----:B------:R-:W-:Y:S01]  /*4a10*/  @!P3 IMAD.IADD R41, R41, 0x1, -R6 ;  /* 0x000000012929b824 */ /* 0x000fe200078e0a06 */
[----:B------:R-:W-:-:S02]  /*4a20*/  ISETP.GT.U32.AND P2, PT, R6, R34, PT ;  /* 0x000000220600720c */ /* 0x000fc40003f44070 */
[C---:B------:R-:W-:Y:S01]  /*4a30*/  ISETP.GT.U32.AND P3, PT, R6.reuse, R33, PT ;  /* 0x000000210600720c */ /* 0x040fe20003f64070 */
        /* <DEDUP_REMOVED lines=32> */
[----:B------:R-:W-:-:S02]  /*4c40*/  @!P6 IMAD.IADD R22, R22, 0x1, -R6 ;  /* 0x000000011616e824 */ /* 0x000fc400078e0a06 */
        /* <DEDUP_REMOVED lines=62> */
[----:B------:R-:W-:Y:S01]  /*5030*/  @!P0 IMAD.IADD R55, R55, 0x1, -R6 ;  /* 0x0000000137378824 */ /* 0x000fe200078e0a06 */
[----:B------:R-:W-:-:S02]  /*5040*/  ISETP.GT.U32.AND P6, PT, R6, R63, PT ;  /* 0x0000003f0600720c */ /* 0x000fc40003fc4070 */
        /* <DEDUP_REMOVED lines=119> */
[C---:B------:R-:W-:Y:S02]  /*57c0*/  ISETP.GT.U32.AND P2, PT, R6.reuse, R3, PT ;  /* 0x000000030600720c */ /* 0x040fe40003f44070 */
        /* <DEDUP_REMOVED lines=29> */
[C---:B------:R-:W-:Y:S02]  /*59a0*/  ISETP.GT.U32.AND P6, PT, R6.reuse, R171, PT ;  /* 0x000000ab0600720c */ /* 0x040fe40003fc4070 */
        /* <DEDUP_REMOVED lines=16> */
[----:B------:R-:W-:Y:S01]  /*5ab0*/  ISETP.GE.AND P4, PT, R0, RZ, PT ;  /* 0x000000ff0000720c */ /* 0x000fe20003f86270 */
[--C-:B------:R-:W-:Y:S01]  /*5ac0*/  @!P5 IMAD.IADD R210, R210, 0x1, -R6.reuse ;  /* 0x00000001d2d2d824 */ /* 0x100fe200078e0a06 */
[----:B------:R-:W-:Y:S01]  /*5ad0*/  ISETP.GE.AND P5, PT, R200, RZ, PT ;  /* 0x000000ffc800720c */ /* 0x000fe20003fa6270 */
[--C-:B------:R-:W-:Y:S01]  /*5ae0*/  @!P1 IMAD.IADD R212, R212, 0x1, -R6.reuse ;  /* 0x00000001d4d49824 */ /* 0x100fe200078e0a06 */
[----:B------:R-:W-:Y:S01]  /*5af0*/  ISETP.GE.AND P1, PT, R2, RZ, PT ;  /* 0x000000ff0200720c */ /* 0x000fe20003f26270 */
[--C-:B------:R-:W-:Y:S01]  /*5b00*/  @!P2 IMAD.IADD R214, R214, 0x1, -R6.reuse ;  /* 0x00000001d6d6a824 */ /* 0x100fe200078e0a06 */
[----:B--2---:R-:W-:Y:S01]  /*5b10*/  ISETP.GE.AND P2, PT, R7, RZ, PT ;  /* 0x000000ff0700720c */ /* 0x004fe20003f46270 */
[----:B------:R-:W-:Y:S01]  /*5b20*/  @!P3 IMAD.IADD R11, R11, 0x1, -R5 ;  /* 0x000000010b0bb824 */ /* 0x000fe200078e0a05 */
[----:B------:R-:W-:Y:S01]  /*5b30*/  ISETP.GE.AND P3, PT, R10, RZ, PT ;  /* 0x000000ff0a00720c */ /* 0x000fe20003f66270 */
[--C-:B------:R-:W-:Y:S01]  /*5b40*/  @!P6 IMAD.IADD R213, R213, 0x1, -R6.reuse ;  /* 0x00000001d5d5e824 */ /* 0x100fe200078e0a06 */
[----:B------:R-:W2:Y:S01]  /*5b50*/  LDL R2, [R1+0x5ac] ;  /* 0x0005ac0001027983 */ /* 0x000ea20000100800 */
[----:B------:R-:W-:-:S02]  /*5b60*/  @!P0 IMAD.IADD R211, R211, 0x1, -R6 ;  /* 0x00000001d3d38824 */ /* 0x000fc400078e0a06 */
[----:B------:R-:W-:Y:S01]  /*5b70*/  IMAD.MOV.U32 R6, RZ, RZ, R201 ;  /* 0x000000ffff067224 */ /* 0x000fe200078e00c9 */
[----:B------:R-:W2:Y:S01]  /*5b80*/  LDL R5, [R1+0x624] ;  /* 0x0006240001057983 */ /* 0x000ea20000100800 */
[----:B------:R-:W-:Y:S01]  /*5b90*/  @!P4 IMAD.MOV R116, RZ, RZ, -R116 ;  /* 0x000000ffff74c224 */ /* 0x000fe200078e0a74 */
[----:B-----5:R-:W-:Y:S01]  /*5ba0*/  ISETP.GE.AND P4, PT, R117, RZ, PT ;  /* 0x000000ff7500720c */ /* 0x020fe20003f86270 */
[----:B------:R-:W-:Y:S01]  /*5bb0*/  @!P5 IMAD.MOV R114, RZ, RZ, -R114 ;  /* 0x000000ffff72d224 */ /* 0x000fe200078e0a72 */
[----:B------:R-:W-:Y:S01]  /*5bc0*/  ISETP.GE.AND P6, PT, R6, RZ, PT ;  /* 0x000000ff0600720c */ /* 0x000fe20003fc6270 */
[----:B------:R-:W-:Y:S01]  /*5bd0*/  @!P1 IMAD.MOV R112, RZ, RZ, -R112 ;  /* 0x000000ffff709224 */ /* 0x000fe200078e0a70 */
[----:B------:R-:W-:Y:S01]  /*5be0*/  ISETP.GE.AND P5, PT, R13, RZ, PT ;  /* 0x000000ff0d00720c */ /* 0x000fe20003fa6270 */
[----:B------:R-:W5:Y:S01]  /*5bf0*/  LDL R6, [R1+0x61c] ;  /* 0x00061c0001067983 */ /* 0x000f620000100800 */
[----:B---3--:R-:W-:Y:S01]  /*5c00*/  ISETP.GE.AND P1, PT, R4, RZ, PT ;  /* 0x000000ff0400720c */ /* 0x008fe20003f26270 */
[----:B------:R-:W-:Y:S01]  /*5c10*/  @!P2 IMAD.MOV R110, RZ, RZ, -R110 ;  /* 0x000000ffff6ea224 */ /* 0x000fe200078e0a6e */
[----:B----4-:R-:W-:Y:S01]  /*5c20*/  ISETP.GE.AND P2, PT, R9, RZ, PT ;  /* 0x000000ff0900720c */ /* 0x010fe20003f46270 */
[----:B------:R-:W3:Y:S01]  /*5c30*/  LDL R7, [R1+0x614] ;  /* 0x0006140001077983 */ /* 0x000ee20000100800 */
[----:B------:R-:W-:Y:S01]  /*5c40*/  @!P3 IMAD.MOV R109, RZ, RZ, -R109 ;  /* 0x000000ffff6db224 */ /* 0x000fe200078e0a6d */
[----:B------:R-:W-:Y:S01]  /*5c50*/  ISETP.GE.AND P3, PT, R120, RZ, PT ;  /* 0x000000ff7800720c */ /* 0x000fe20003f66270 */
[----:B------:R-:W4:Y:S01]  /*5c60*/  LDC.64 R200, c[0x0][0x3a8] ;  /* 0x0000ea00ffc87b82 */ /* 0x000f220000000a00 */
[----:B------:R-:W4:Y:S04]  /*5c70*/  LDL R10, [R1+0x610] ;  /* 0x00061000010a7983 */ /* 0x000f280000100800 */
[----:B------:R-:W4:Y:S04]  /*5c80*/  LDL R13, [R1+0x60c] ;  /* 0x00060c00010d7983 */ /* 0x000f280000100800 */
[----:B------:R-:W4:Y:S04]  /*5c90*/  LDL R117, [R1+0x608] ;  /* 0x0006080001757983 */ /* 0x000f280000100800 */
[----:B------:R-:W4:Y:S04]  /*5ca0*/  LDL.LU R4, [R1+0x890] ;  /* 0x0008900001047983 */ /* 0x000f280000300800 */
[----:B------:R-:W4:Y:S04]  /*5cb0*/  LDL.LU R9, [R1+0x88c] ;  /* 0x00088c0001097983 */ /* 0x000f280000300800 */
[----:B------:R-:W4:Y:S01]  /*5cc0*/  LDL.LU R120, [R1+0x888] ;  /* 0x0008880001787983 */ /* 0x000f220000300800 */
[----:B------:R-:W-:-:S02]  /*5cd0*/  @!P5 IMAD.MOV R108, RZ, RZ, -R108 ;  /* 0x000000ffff6cd224 */ /* 0x000fc400078e0a6c */
[----:B------:R-:W-:Y:S02]  /*5ce0*/  @!P4 IMAD.MOV R106, RZ, RZ, -R106 ;  /* 0x000000ffff6ac224 */ /* 0x000fe400078e0a6a */
[----:B------:R-:W-:Y:S02]  /*5cf0*/  @!P1 IMAD.MOV R105, RZ, RZ, -R105 ;  /* 0x000000ffff699224 */ /* 0x000fe400078e0a69 */
[----:B------:R-:W-:Y:S02]  /*5d00*/  @!P2 IMAD.MOV R104, RZ, RZ, -R104 ;  /* 0x000000ffff68a224 */ /* 0x000fe400078e0a68 */
[----:B------:R-:W-:Y:S01]  /*5d10*/  @!P3 IMAD.MOV R102, RZ, RZ, -R102 ;  /* 0x000000ffff66b224 */ /* 0x000fe200078e0a66 */
[----:B------:R-:W-:Y:S01]  /*5d20*/  UIADD3 UR4, UPT, UPT, UR4, -0x80, URZ ;  /* 0xffffff8004047890 */ /* 0x000fe2000fffe0ff */
[----:B------:R-:W-:Y:S01]  /*5d30*/  BAR.SYNC.DEFER_BLOCKING 0x0 ;  /* 0x0000000000007b1d */ /* 0x000fe20000010000 */
[----:B--2---:R-:W-:Y:S02]  /*5d40*/  ISETP.GE.AND P4, PT, R2, RZ, PT ;  /* 0x000000ff0200720c */ /* 0x004fe40003f86270 */
[----:B------:R-:W-:-:S02]  /*5d50*/  ISETP.GE.AND P1, PT, R5, RZ, PT ;  /* 0x000000ff0500720c */ /* 0x000fc40003f26270 */
[----:B-----5:R-:W-:-:S09]  /*5d60*/  ISETP.GE.AND P2, PT, R6, RZ, PT ;  /* 0x000000ff0600720c */ /* 0x020fd20003f46270 */
[----:B------:R-:W-:Y:S01]  /*5d70*/  @!P4 IMAD.MOV R100, RZ, RZ, -R100 ;  /* 0x000000ffff64c224 */ /* 0x000fe200078e0a64 */
[----:B---3--:R-:W-:Y:S02]  /*5d80*/  ISETP.GE.AND P3, PT, R7, RZ, PT ;  /* 0x000000ff0700720c */ /* 0x008fe40003f66270 */
[----:B----4-:R-:W-:Y:S02]  /*5d90*/  ISETP.GE.AND P4, PT, R13, RZ, PT ;  /* 0x000000ff0d00720c */ /* 0x010fe40003f86270 */
[----:B------:R-:W-:Y:S01]  /*5da0*/  ISETP.GE.AND P5, PT, R120, RZ, PT ;  /* 0x000000ff7800720c */ /* 0x000fe20003fa6270 */
[----:B------:R-:W-:Y:S01]  /*5db0*/  @!P1 IMAD.MOV R98, RZ, RZ, -R98 ;  /* 0x000000ffff629224 */ /* 0x000fe200078e0a62 */
[----:B------:R-:W2:Y:S01]  /*5dc0*/  S2R R2, SR_TID.X ;  /* 0x0000000000027919 */ /* 0x000ea20000002100 */
[----:B------:R-:W-:Y:S01]  /*5dd0*/  @!P2 IMAD.MOV R97, RZ, RZ, -R97 ;  /* 0x000000ffff61a224 */ /* 0x000fe200078e0a61 */
[----:B------:R-:W3:Y:S09]  /*5de0*/  LDC R120, c[0x0][0x3a0] ;  /* 0x0000e800ff787b82 */ /* 0x000ef20000000800 */
[----:B------:R-:W-:Y:S01]  /*5df0*/  @!P5 IMAD.MOV R101, RZ, RZ, -R101 ;  /* 0x000000ffff65d224 */ /* 0x000fe200078e0a65 */
[----:B------:R-:W-:Y:S01]  /*5e00*/  ISETP.GE.AND P5, PT, R10, RZ, PT ;  /* 0x000000ff0a00720c */ /* 0x000fe20003fa6270 */
[----:B------:R-:W-:Y:S01]  /*5e10*/  @!P3 IMAD.MOV R96, RZ, RZ, -R96 ;  /* 0x000000ffff60b224 */ /* 0x000fe200078e0a60 */
[----:B------:R-:W-:Y:S01]  /*5e20*/  ISETP.GE.AND P1, PT, R117, RZ, PT ;  /* 0x000000ff7500720c */ /* 0x000fe20003f26270 */
[----:B------:R-:W-:Y:S01]  /*5e30*/  @!P4 IMAD.MOV R93, RZ, RZ, -R93 ;  /* 0x000000ffff5dc224 */ /* 0x000fe200078e0a5d */
[----:B------:R-:W-:-:S02]  /*5e40*/  ISETP.GE.AND P2, PT, R9, RZ, PT ;  /* 0x000000ff0900720c */ /* 0x000fc40003f46270 */
[----:B------:R-:W-:Y:S01]  /*5e50*/  ISETP.GE.AND P3, PT, R4, RZ, PT ;  /* 0x000000ff0400720c */ /* 0x000fe20003f66270 */
[----:B------:R-:W4:Y:S01]  /*5e60*/  LDL.LU R9, [R1+0x884] ;  /* 0x0008840001097983 */ /* 0x000f220000300800 */
[----:B------:R-:W-:-:S03]  /*5e70*/  ISETP.GE.AND P4, PT, R251, RZ, PT ;  /* 0x000000fffb00720c */ /* 0x000fc60003f86270 */
[----:B------:R-:W5:Y:S02]  /*5e80*/  LDL.LU R4, [R1+0x880] ;  /* 0x0008800001047983 */ /* 0x000f640000300800 */
[----:B------:R-:W-:Y:S01]  /*5e90*/  @!P5 IMAD.MOV R94, RZ, RZ, -R94 ;  /* 0x000000ffff5ed224 */ /* 0x000fe200078e0a5e */
[----:B------:R-:W-:Y:S01]  /*5ea0*/  ISETP.GE.AND P5, PT, R252, RZ, PT ;  /* 0x000000fffc00720c */ /* 0x000fe20003fa6270 */
[----:B------:R-:W-:Y:S01]  /*5eb0*/  @!P1 IMAD.MOV R92, RZ, RZ, -R92 ;  /* 0x000000ffff5c9224 */ /* 0x000fe200078e0a5c */
[----:B------:R-:W-:Y:S01]  /*5ec0*/  ISETP.GE.AND P1, PT, R250, RZ, PT ;  /* 0x000000fffa00720c */ /* 0x000fe20003f26270 */
[----:B------:R-:W-:Y:S01]  /*5ed0*/  @!P2 IMAD.MOV R90, RZ, RZ, -R90 ;  /* 0x000000ffff5aa224 */ /* 0x000fe200078e0a5a */
[----:B------:R-:W-:Y:S01]  /*5ee0*/  ISETP.GE.AND P2, PT, R249, RZ, PT ;  /* 0x000000fff900720c */ /* 0x000fe20003f46270 */
[----:B------:R-:W-:Y:S01]  /*5ef0*/  @!P3 IMAD.MOV R89, RZ, RZ, -R89 ;  /* 0x000000ffff59b224 */ /* 0x000fe200078e0a59 */
[----:B------:R-:W-:Y:S01]  /*5f00*/  ISETP.GE.AND P3, PT, R248, RZ, PT ;  /* 0x000000fff800720c */ /* 0x000fe20003f66270 */
[----:B------:R-:W-:Y:S01]  /*5f10*/  @!P4 IMAD.MOV R86, RZ, RZ, -R86 ;  /* 0x000000ffff56c224 */ /* 0x000fe200078e0a56 */
[----:B------:R-:W-:-:S05]  /*5f20*/  ISETP.GE.AND P4, PT, R246, RZ, PT ;  /* 0x000000fff600720c */ /* 0x000fca0003f86270 */
        /* <DEDUP_REMOVED lines=197> */
[----:B------:R-:W-:Y:S01]  /*6b80*/  ISETP.NE.AND P0, PT, R8, RZ, PT ;  /* 0x000000ff0800720c */ /* 0x000fe20003f05270 */
[----:B------:R-:W-:Y:S01]  /*6b90*/  @!P3 IMAD.MOV R207, RZ, RZ, -R207 ;  /* 0x000000ffffcfb224 */ /* 0x000fe200078e0acf */
[----:B------:R-:W-:Y:S01]  /*6ba0*/  ISETP.GE.AND P2, PT, R125, RZ, PT ;  /* 0x000000ff7d00720c */ /* 0x000fe20003f46270 */
[----:B------:R-:W-:Y:S01]  /*6bb0*/  @!P4 IMAD.MOV R209, RZ, RZ, -R209 ;  /* 0x000000ffffd1c224 */ /* 0x000fe200078e0ad1 */
[----:B------:R-:W-:-:S02]  /*6bc0*/  ISETP.GE.AND P3, PT, R124, RZ, PT ;  /* 0x000000ff7c00720c */ /* 0x000fc40003f66270 */
[----:B------:R-:W-:Y:S01]  /*6bd0*/  ISETP.GE.AND P4, PT, R121, RZ, PT ;  /* 0x000000ff7900720c */ /* 0x000fe20003f86270 */
[----:B------:R-:W-:Y:S01]  /*6be0*/  @!P5 IMAD.MOV R208, RZ, RZ, -R208 ;  /* 0x000000ffffd0d224 */ /* 0x000fe200078e0ad0 */
[----:B------:R-:W-:Y:S01]  /*6bf0*/  ISETP.GE.AND P5, PT, R122, RZ, PT ;  /* 0x000000ff7a00720c */ /* 0x000fe20003fa6270 */
[----:B---3--:R-:W-:Y:S01]  /*6c00*/  VIADD R217, R120, 0x3f ;  /* 0x0000003f78d97836 */ /* 0x008fe20000000000 */
[----:B--2---:R-:W-:Y:S01]  /*6c10*/  SHF.R.U32.HI R2, RZ, 0x6, R2 ;  /* 0x00000006ff027819 */ /* 0x004fe20000011602 */
[----:B------:R-:W-:Y:S01]  /*6c20*/  @!P1 IMAD.MOV R210, RZ, RZ, -R210 ;  /* 0x000000ffffd29224 */ /* 0x000fe200078e0ad2 */
[----:B----4-:R-:W-:Y:S01]  /*6c30*/  ISETP.NE.AND P1, PT, R9, RZ, PT ;  /* 0x000000ff0900720c */ /* 0x010fe20003f25270 */
[----:B------:R-:W-:Y:S01]  /*6c40*/  @!P6 IMAD.MOV R11, RZ, RZ, -R11 ;  /* 0x000000ffff0be224 */ /* 0x000fe200078e0a0b */
[----:B------:R-:W-:Y:S01]  /*6c50*/  @!P0 LOP3.LUT R11, RZ, R8, RZ, 0x33, !PT ;  /* 0x00000008ff0b8212 */ /* 0x000fe200078e33ff */
[----:B------:R-:W-:Y:S01]  /*6c60*/  @!P2 IMAD.MOV R211, RZ, RZ, -R211 ;  /* 0x000000ffffd3a224 */ /* 0x000fe200078e0ad3 */
[----:B------:R-:W-:Y:S01]  /*6c70*/  SGXT.U32 R2, R2, 0x1 ;  /* 0x000000010202781a */ /* 0x000fe20000000000 */
[----:B------:R-:W-:Y:S01]  /*6c80*/  @!P3 IMAD.MOV R212, RZ, RZ, -R212 ;  /* 0x000000ffffd4b224 */ /* 0x000fe200078e0ad4 */
[----:B------:R-:W-:Y:S01]  /*6c90*/  LOP3.LUT R9, RZ, R9, RZ, 0x33, !PT ;  /* 0x00000009ff097212 */ /* 0x000fe200078e33ff */
[----:B------:R-:W-:Y:S01]  /*6ca0*/  @!P4 IMAD.MOV R214, RZ, RZ, -R214 ;  /* 0x000000ffffd6c224 */ /* 0x000fe200078e0ad6 */
[----:B------:R-:W-:Y:S01]  /*6cb0*/  ISETP.GT.AND P0, PT, R217, 0x3f, PT ;  /* 0x0000003fd900780c */ /* 0x000fe20003f04270 */
[----:B------:R-:W-:-:S02]  /*6cc0*/  @!P5 IMAD.MOV R213, RZ, RZ, -R213 ;  /* 0x000000ffffd5d224 */ /* 0x000fc400078e0ad5 */
[----:B------:R-:W-:Y:S01]  /*6cd0*/  IMAD R6, R158, R201, RZ ;  /* 0x000000c99e067224 */ /* 0x000fe200078e02ff */
[C---:B------:R-:W-:Y:S02]  /*6ce0*/  SEL R116, R9.reuse, R116, !P1 ;  /* 0x0000007409747207 */ /* 0x040fe40004800000 */
[C---:B------:R-:W-:Y:S02]  /*6cf0*/  SEL R114, R9.reuse, R114, !P1 ;  /* 0x0000007209727207 */ /* 0x040fe40004800000 */
[C---:B------:R-:W-:Y:S02]  /*6d00*/  SEL R113, R9.reuse, R113, !P1 ;  /* 0x0000007109717207 */ /* 0x040fe40004800000 */
[C---:B------:R-:W-:Y:S02]  /*6d10*/  SEL R112, R9.reuse, R112, !P1 ;  /* 0x0000007009707207 */ /* 0x040fe40004800000 */
[C---:B------:R-:W-:Y:S02]  /*6d20*/  SEL R110, R9.reuse, R110, !P1 ;  /* 0x0000006e096e7207 */ /* 0x040fe40004800000 */
[----:B------:R-:W-:-:S02]  /*6d30*/  SEL R109, R9, R109, !P1 ;  /* 0x0000006d096d7207 */ /* 0x000fc40004800000 */
        /* <DEDUP_REMOVED lines=121> */
[----:B------:R-:W-:Y:S02]  /*74d0*/  SEL R214, R9, R214, !P1 ;  /* 0x000000d609d67207 */ /* 0x000fe40004800000 */
[C---:B------:R-:W-:Y:S02]  /*74e0*/  LOP3.LUT R199, R2.reuse, 0x6, RZ, 0xfc, !PT ;  /* 0x0000000602c77812 */ /* 0x040fe400078efcff */
[----:B------:R-:W-:Y:S02]  /*74f0*/  ISETP.GE.AND P3, PT, R2, R120, PT ;  /* 0x000000780200720c */ /* 0x000fe40003f66270 */
[----:B------:R-:W-:Y:S02]  /*7500*/  SEL R8, RZ, 0x4, !P0 ;  /* 0x00000004ff087807 */ /* 0x000fe40004000000 */
[----:B------:R-:W-:-:S02]  /*7510*/  LEA R5, P1, R6, UR14, 0x2 ;  /* 0x0000000e06057c11 */ /* 0x000fc4000f8210ff */
[C---:B------:R-:W-:Y:S02]  /*7520*/  LOP3.LUT R204, R2.reuse, 0x20, RZ, 0xfc, !PT ;  /* 0x0000002002cc7812 */ /* 0x040fe400078efcff */
[C---:B------:R-:W-:Y:S02]  /*7530*/  LOP3.LUT R198, R2.reuse, 0x24, RZ, 0xfc, !PT ;  /* 0x0000002402c67812 */ /* 0x040fe400078efcff */
[----:B------:R-:W-:Y:S02]  /*7540*/  LOP3.LUT R203, R2, 0x22, RZ, 0xfc, !PT ;  /* 0x0000002202cb7812 */ /* 0x000fe400078efcff */
[----:B------:R-:W-:Y:S02]  /*7550*/  ISETP.GE.AND P6, PT, R199, R120, PT ;  /* 0x00000078c700720c */ /* 0x000fe40003fc6270 */
[----:B------:R-:W-:Y:S02]  /*7560*/  SEL R13, R8, RZ, !P3 ;  /* 0x000000ff080d7207 */ /* 0x000fe40005800000 */
[----:B------:R-:W-:-:S02]  /*7570*/  LEA.HI.X.SX32 R10, R6, UR15, 0x2, P1 ;  /* 0x0000000f060a7c11 */ /* 0x000fc400088f16ff */
[-C--:B------:R-:W-:Y:S02]  /*7580*/  ISETP.GE.AND P2, PT, R204, R120.reuse, PT ;  /* 0x00000078cc00720c */ /* 0x080fe40003f46270 */
[-C--:B------:R-:W-:Y:S02]  /*7590*/  ISETP.GE.AND P3, PT, R198, R120.reuse, PT ;  /* 0x00000078c600720c */ /* 0x080fe40003f66270 */
[C---:B------:R-:W-:Y:S02]  /*75a0*/  LOP3.LUT R196, R2.reuse, 0x8, RZ, 0xfc, !PT ;  /* 0x0000000802c47812 */ /* 0x040fe400078efcff */
[----:B------:R-:W-:Y:S02]  /*75b0*/  ISETP.GE.AND P1, PT, R203, R120, PT ;  /* 0x00000078cb00720c */ /* 0x000fe40003f26270 */
[C---:B------:R-:W-:Y:S02]  /*75c0*/  LOP3.LUT R202, R2.reuse, 0x4, RZ, 0xfc, !PT ;  /* 0x0000000402ca7812 */ /* 0x040fe400078efcff */
[----:B------:R-:W-:-:S02]  /*75d0*/  LOP3.LUT R195, R2, 0xa, RZ, 0xfc, !PT ;  /* 0x0000000a02c37812 */ /* 0x000fc400078efcff */
[----:B------:R-:W-:Y:S02]  /*75e0*/  SEL R122, R8, RZ, !P6 ;  /* 0x000000ff087a7207 */ /* 0x000fe40007000000 */
[----:B------:R-:W-:Y:S02]  /*75f0*/  LOP3.LUT R205, R2, 0x2, RZ, 0xfc, !PT ;  /* 0x0000000202cd7812 */ /* 0x000fe400078efcff */
[C---:B------:R-:W-:Y:S02]  /*7600*/  SEL R9, R8.reuse, RZ, !P2 ;  /* 0x000000ff08097207 */ /* 0x040fe40005000000 */
[----:B-1----:R-:W-:Y:S02]  /*7610*/  SEL R121, R8, RZ, !P3 ;  /* 0x000000ff08797207 */ /* 0x002fe40005800000 */
[----:B------:R-:W-:Y:S02]  /*7620*/  ISETP.GE.AND P2, PT, R196, R120, PT ;  /* 0x00000078c400720c */ /* 0x000fe40003f46270 */
[----:B------:R-:W-:-:S02]  /*7630*/  SEL R7, R8, RZ, !P1 ;  /* 0x000000ff08077207 */ /* 0x000fc40004800000 */
[-C--:B------:R-:W-:Y:S02]  /*7640*/  ISETP.GE.AND P0, PT, R202, R120.reuse, PT ;  /* 0x00000078ca00720c */ /* 0x080fe40003f06270 */
[-C--:B------:R-:W-:Y:S01]  /*7650*/  ISETP.GE.AND P1, PT, R195, R120.reuse, PT ;  /* 0x00000078c300720c */ /* 0x080fe20003f26270 */
[----:B------:R1:W-:Y:S01]  /*7660*/  STL [R1+0x16c], R122 ;  /* 0x00016c7a01007387 */ /* 0x0003e20000100800 */
[C---:B------:R-:W-:Y:S02]  /*7670*/  LOP3.LUT R194, R2.reuse, 0x28, RZ, 0xfc, !PT ;  /* 0x0000002802c27812 */ /* 0x040fe400078efcff */
[C---:B------:R-:W-:Y:S01]  /*7680*/  LOP3.LUT R193, R2.reuse, 0x2a, RZ, 0xfc, !PT ;  /* 0x0000002a02c17812 */ /* 0x040fe200078efcff */
[----:B------:R2:W-:Y:S01]  /*7690*/  STL [R1+0x168], R121 ;  /* 0x0001687901007387 */ /* 0x0005e20000100800 */
[----:B------:R-:W-:Y:S02]  /*76a0*/  ISETP.GE.AND P5, PT, R205, R120, PT ;  /* 0x00000078cd00720c */ /* 0x000fe40003fa6270 */
[----:B------:R-:W-:-:S02]  /*76b0*/  LOP3.LUT R197, R2, 0x26, RZ, 0xfc, !PT ;  /* 0x0000002602c57812 */ /* 0x000fc400078efcff */
[C---:B------:R-:W-:Y:S02]  /*76c0*/  SEL R239, R8.reuse, RZ, !P0 ;  /* 0x000000ff08ef7207 */ /* 0x040fe40004000000 */
[----:B-1----:R-:W-:Y:S02]  /*76d0*/  SEL R122, R8, RZ, !P2 ;  /* 0x000000ff087a7207 */ /* 0x002fe40005000000 */
[-C--:B------:R-:W-:Y:S02]  /*76e0*/  ISETP.GE.AND P0, PT, R194, R120.reuse, PT ;  /* 0x00000078c200720c */ /* 0x080fe40003f06270 */
[C---:B--2---:R-:W-:Y:S02]  /*76f0*/  SEL R121, R8.reuse, RZ, !P1 ;  /* 0x000000ff08797207 */ /* 0x044fe40004800000 */
[----:B------:R-:W-:Y:S02]  /*7700*/  SEL R117, R8, RZ, !P5 ;  /* 0x000000ff08757207 */ /* 0x000fe40006800000 */
[----:B------:R-:W-:Y:S01]  /*7710*/  ISETP.GE.AND P6, PT, R193, R120, PT ;  /* 0x00000078c100720c */ /* 0x000fe20003fc6270 */
[----:B------:R1:W-:Y:S01]  /*7720*/  STL [R1+0x17c], R122 ;  /* 0x00017c7a01007387 */ /* 0x0003e20000100800 */
[----:B------:R-:W-:-:S02]  /*7730*/  LOP3.LUT R192, R2, 0xc, RZ, 0xfc, !PT ;  /* 0x0000000c02c07812 */ /* 0x000fc400078efcff */
[-C--:B------:R-:W-:Y:S01]  /*7740*/  ISETP.GE.AND P5, PT, R197, R120.reuse, PT ;  /* 0x00000078c500720c */ /* 0x080fe20003fa6270 */
[----:B------:R2:W-:Y:S01]  /*7750*/  STL [R1+0x178], R121 ;  /* 0x0001787901007387 */ /* 0x0005e20000100800 */
[----:B------:R-:W-:Y:S02]  /*7760*/  LOP3.LUT R191, R2, 0xe, RZ, 0xfc, !PT ;  /* 0x0000000e02bf7812 */ /* 0x000fe400078efcff */
[----:B------:R-:W-:Y:S02]  /*7770*/  ISETP.GE.AND P3, PT, R192, R120, PT ;  /* 0x00000078c000720c */ /* 0x000fe40003f66270 */
[C---:B-1----:R-:W-:Y:S02]  /*7780*/  SEL R122, R8.reuse, RZ, !P0 ;  /* 0x000000ff087a7207 */ /* 0x042fe40004000000 */
[C---:B------:R-:W-:Y:S02]  /*7790*/  SEL R252, R8.reuse, RZ, !P5 ;  /* 0x000000ff08fc7207 */ /* 0x040fe40006800000 */
[----:B--2---:R-:W-:-:S02]  /*77a0*/  SEL R121, R8, RZ, !P6 ;  /* 0x000000ff08797207 */ /* 0x004fc40007000000 */
[-C--:B------:R-:W-:Y:S01]  /*77b0*/  ISETP.GE.AND P5, PT, R191, R120.reuse, PT ;  /* 0x00000078bf00720c */ /* 0x080fe20003fa6270 */
[----:B------:R1:W-:Y:S01]  /*77c0*/  STL [R1+0x174], R122 ;  /* 0x0001747a01007387 */ /* 0x0003e20000100800 */
[C---:B------:R-:W-:Y:S02]  /*77d0*/  LOP3.LUT R190, R2.reuse, 0x2c, RZ, 0xfc, !PT ;  /* 0x0000002c02be7812 */ /* 0x040fe400078efcff */
[----:B------:R-:W-:Y:S01]  /*77e0*/  LOP3.LUT R189, R2, 0x2e, RZ, 0xfc, !PT ;  /* 0x0000002e02bd7812 */ /* 0x000fe200078efcff */
[----:B------:R2:W-:Y:S01]  /*77f0*/  STL [R1+0x170], R121 ;  /* 0x0001707901007387 */ /* 0x0005e20000100800 */
[-C--:B------:R-:W-:Y:S02]  /*7800*/  ISETP.GE.AND P2, PT, R190, R120.reuse, PT ;  /* 0x00000078be00720c */ /* 0x080fe40003f46270 */
[----:B------:R-:W-:Y:S02]  /*7810*/  ISETP.GE.AND P1, PT, R189, R120, PT ;  /* 0x00000078bd00720c */ /* 0x000fe40003f26270 */
[----:B-1----:R-:W-:-:S02]  /*7820*/  SEL R122, R8, RZ, !P3 ;  /* 0x000000ff087a7207 */ /* 0x002fc40005800000 */
[----:B--2---:R-:W-:-:S03]  /*7830*/  SEL R121, R8, RZ, !P5 ;  /* 0x000000ff08797207 */ /* 0x004fc60006800000 */
[----:B------:R1:W-:Y:S01]  /*7840*/  STL [R1+0x18c], R122 ;  /* 0x00018c7a01007387 */ /* 0x0003e20000100800 */
[C---:B------:R-:W-:Y:S02]  /*7850*/  LOP3.LUT R188, R2.reuse, 0x10, RZ, 0xfc, !PT ;  /* 0x0000001002bc7812 */ /* 0x040fe400078efcff */
[----:B------:R-:W-:Y:S01]  /*7860*/  LOP3.LUT R187, R2, 0x12, RZ, 0xfc, !PT ;  /* 0x0000001202bb7812 */ /* 0x000fe200078efcff */
[----:B------:R2:W-:Y:S01]  /*7870*/  STL [R1+0x188], R121 ;  /* 0x0001887901007387 */ /* 0x0005e20000100800 */
[-C--:B------:R-:W-:Y:S02]  /*7880*/  ISETP.GE.AND P0, PT, R188, R120.reuse, PT ;  /* 0x00000078bc00720c */ /* 0x080fe40003f06270 */
[----:B------:R-:W-:Y:S02]  /*7890*/  ISETP.GE.AND P6, PT, R187, R120, PT ;  /* 0x00000078bb00720c */ /* 0x000fe40003fc6270 */
[C---:B-1----:R-:W-:Y:S02]  /*78a0*/  SEL R122, R8.reuse, RZ, !P2 ;  /* 0x000000ff087a7207 */ /* 0x042fe40005000000 */
        /* <DEDUP_REMOVED lines=34> */
[----:B------:R-:W-:-:S03]  /*7ad0*/  LOP3.LUT R178, R2, 0x38, RZ, 0xfc, !PT ;  /* 0x0000003802b27812 */ /* 0x000fc600078efcff */
[----:B------:R2:W-:Y:S01]  /*7ae0*/  STL [R1+0x1a0], R121 ;  /* 0x0001a07901007387 */ /* 0x0005e20000100800 */
[----:B------:R-:W-:Y:S01]  /*7af0*/  VIADD R118, R120, 0xffffffc0 ;  /* 0xffffffc078767836 */ /* 0x000fe20000000000 */
[----:B------:R-:W-:Y:S02]  /*7b00*/  ISETP.GE.AND P2, PT, R178, R120, PT ;  /* 0x00000078b200720c */ /* 0x000fe40003f46270 */
[C---:B-1----:R-:W-:Y:S02]  /*7b10*/  SEL R122, R8.reuse, RZ, !P3 ;  /* 0x000000ff087a7207 */ /* 0x042fe40005800000 */
[----:B--2---:R-:W-:-:S03]  /*7b20*/  SEL R121, R8, RZ, !P5 ;  /* 0x000000ff08797207 */ /* 0x004fc60006800000 */
[----:B------:R-:W-:Y:S04]  /*7b30*/  STL [R1+0x1bc], R122 ;  /* 0x0001bc7a01007387 */ /* 0x000fe80000100800 */
[----:B------:R1:W-:Y:S02]  /*7b40*/  STL [R1+0x1b8], R121 ;  /* 0x0001b87901007387 */ /* 0x0003e40000100800 */
[----:B-1----:R-:W-:Y:S02]  /*7b50*/  SEL R121, R8, RZ, !P2 ;  /* 0x000000ff08797207 */ /* 0x002fe40005000000 */
[----:B------:R-:W-:-:S04]  /*7b60*/  ISETP.GE.AND P2, PT, R2, R118, PT ;  /* 0x000000760200720c */ /* 0x000fc80003f46270 */
[----:B------:R-:W-:Y:S02]  /*7b70*/  SEL R154, RZ, 0x4, P2 ;  /* 0x00000004ff9a7807 */ /* 0x000fe40001000000 */
[-C--:B------:R-:W-:Y:S02]  /*7b80*/  ISETP.GE.AND P2, PT, R198, R118.reuse, PT ;  /* 0x00000076c600720c */ /* 0x080fe40003f46270 */
[----:B------:R-:W-:Y:S02]  /*7b90*/  LOP3.LUT R177, R2, 0x3a, RZ, 0xfc, !PT ;  /* 0x0000003a02b17812 */ /* 0x000fe400078efcff */
[----:B------:R-:W-:Y:S02]  /*7ba0*/  SEL R146, RZ, 0x4, P2 ;  /* 0x00000004ff927807 */ /* 0x000fe40001000000 */
[----:B------:R-:W-:Y:S02]  /*7bb0*/  ISETP.GE.AND P2, PT, R192, R118, PT ;  /* 0x00000076c000720c */ /* 0x000fe40003f46270 */
[----:B------:R-:W-:-:S02]  /*7bc0*/  LOP3.LUT R176, R2, 0x1c, RZ, 0xfc, !PT ;  /* 0x0000001c02b07812 */ /* 0x000fc400078efcff */
[C---:B------:R-:W-:Y:S02]  /*7bd0*/  LOP3.LUT R175, R2.reuse, 0x1e, RZ, 0xfc, !PT ;  /* 0x0000001e02af7812 */ /* 0x040fe400078efcff */
[C---:B------:R-:W-:Y:S02]  /*7be0*/  LOP3.LUT R174, R2.reuse, 0x3c, RZ, 0xfc, !PT ;  /* 0x0000003c02ae7812 */ /* 0x040fe400078efcff */
[----:B------:R-:W-:Y:S02]  /*7bf0*/  LOP3.LUT R173, R2, 0x3e, RZ, 0xfc, !PT ;  /* 0x0000003e02ad7812 */ /* 0x000fe400078efcff */
[----:B------:R-:W-:Y:S02]  /*7c00*/  ISETP.GE.AND P1, PT, R177, R120, PT ;  /* 0x00000078b100720c */ /* 0x000fe40003f26270 */
[----:B------:R-:W-:Y:S02]  /*7c10*/  SEL R138, RZ, 0x4, P2 ;  /* 0x00000004ff8a7807 */ /* 0x000fe40001000000 */
[----:B------:R-:W-:-:S02]  /*7c20*/  ISETP.GE.AND P2, PT, R186, R118, PT ;  /* 0x00000076ba00720c */ /* 0x000fc40003f46270 */
[-C--:B------:R-:W-:Y:S02]  /*7c30*/  ISETP.GE.AND P4, PT, R158, R120.reuse, PT ;  /* 0x000000789e00720c */ /* 0x080fe40003f86270 */
[-C--:B------:R-:W-:Y:S02]  /*7c40*/  ISETP.GE.AND P0, PT, R176, R120.reuse, PT ;  /* 0x00000078b000720c */ /* 0x080fe40003f06270 */
[-C--:B------:R-:W-:Y:S02]  /*7c50*/  ISETP.GE.AND P6, PT, R175, R120.reuse, PT ;  /* 0x00000078af00720c */ /* 0x080fe40003fc6270 */
[-C--:B------:R-:W-:Y:S02]  /*7c60*/  ISETP.GE.AND P3, PT, R174, R120.reuse, PT ;  /* 0x00000078ae00720c */ /* 0x080fe40003f66270 */
[----:B------:R-:W-:Y:S02]  /*7c70*/  ISETP.GE.AND P5, PT, R173, R120, PT ;  /* 0x00000078ad00720c */ /* 0x000fe40003fa6270 */
[----:B------:R-:W-:-:S02]  /*7c80*/  SEL R120, R8, RZ, !P1 ;  /* 0x000000ff08787207 */ /* 0x000fc40004800000 */
[----:B------:R-:W-:Y:S01]  /*7c90*/  SEL R130, RZ, 0x4, P2 ;  /* 0x00000004ff827807 */ /* 0x000fe20001000000 */
[----:B------:R1:W-:Y:S01]  /*7ca0*/  STL [R1+0x1b4], R121 ;  /* 0x0001b47901007387 */ /* 0x0003e20000100800 */
[----:B------:R-:W-:-:S03]  /*7cb0*/  ISETP.GE.AND P2, PT, R180, R118, PT ;  /* 0x00000076b400720c */ /* 0x000fc60003f46270 */
[----:B------:R2:W-:Y:S01]  /*7cc0*/  STL [R1+0x1b0], R120 ;  /* 0x0001b07801007387 */ /* 0x0005e20000100800 */
[----:B------:R-:W-:Y:S02]  /*7cd0*/  SEL R122, RZ, 0x4, P2 ;  /* 0x00000004ff7a7807 */ /* 0x000fe40001000000 */
[----:B------:R-:W-:Y:S02]  /*7ce0*/  ISETP.GE.AND P2, PT, R174, R118, PT ;  /* 0x00000076ae00720c */ /* 0x000fe40003f46270 */
[C---:B-1----:R-:W-:Y:S02]  /*7cf0*/  SEL R121, R8.reuse, RZ, !P0 ;  /* 0x000000ff08797207 */ /* 0x042fe40004000000 */
[----:B--2---:R-:W-:-:S03]  /*7d00*/  SEL R120, R8, RZ, !P6 ;  /* 0x000000ff08787207 */ /* 0x004fc60007000000 */
[----:B------:R1:W-:Y:S01]  /*7d10*/  STL [R1+0x1cc], R121 ;  /* 0x0001cc7901007387 */ /* 0x0003e20000100800 */
[-C--:B------:R-:W-:Y:S02]  /*7d20*/  ISETP.GE.AND P0, PT, R205, R118.reuse, PT ;  /* 0x00000076cd00720c */ /* 0x080fe40003f06270 */
[-C--:B------:R-:W-:Y:S01]  /*7d30*/  ISETP.GE.AND P6, PT, R204, R118.reuse, PT ;  /* 0x00000076cc00720c */ /* 0x080fe20003fc6270 */
[----:B------:R2:W-:Y:S01]  /*7d40*/  STL [R1+0x1c8], R120 ;  /* 0x0001c87801007387 */ /* 0x0005e20000100800 */
[----:B------:R-:W-:Y:S02]  /*7d50*/  SEL R216, RZ, 0x4, P2 ;  /* 0x00000004ffd87807 */ /* 0x000fe40001000000 */
[----:B------:R-:W-:Y:S02]  /*7d60*/  ISETP.GT.AND P2, PT, R217, 0x7f, PT ;  /* 0x0000007fd900780c */ /* 0x000fe40003f44270 */
[----:B-1----:R-:W-:Y:S02]  /*7d70*/  SEL R121, R8, RZ, !P3 ;  /* 0x000000ff08797207 */ /* 0x002fe40005800000 */
[----:B------:R-:W-:-:S02]  /*7d80*/  ISETP.GE.AND P3, PT, R203, R118, PT ;  /* 0x00000076cb00720c */ /* 0x000fc40003f66270 */
[----:B--2---:R-:W-:Y:S02]  /*7d90*/  SEL R120, R8, RZ, !P5 ;  /* 0x000000ff08787207 */ /* 0x004fe40006800000 */
[-C--:B------:R-:W-:Y:S02]  /*7da0*/  ISETP.GE.AND P5, PT, R202, R118.reuse, PT ;  /* 0x00000076ca00720c */ /* 0x080fe40003fa6270 */
[----:B------:R-:W-:Y:S02]  /*7db0*/  SEL R8, R8, RZ, !P4 ;  /* 0x000000ff08087207 */ /* 0x000fe40006000000 */
[----:B------:R-:W-:Y:S02]  /*7dc0*/  ISETP.GE.AND P4, PT, R199, R118, PT ;  /* 0x00000076c700720c */ /* 0x000fe40003f86270 */
[----:B------:R-:W-:Y:S02]  /*7dd0*/  SEL R153, RZ, 0x4, P0 ;  /* 0x00000004ff997807 */ /* 0x000fe40000000000 */
[----:B------:R-:W-:-:S02]  /*7de0*/  SEL R152, RZ, 0x4, P6 ;  /* 0x00000004ff987807 */ /* 0x000fc40003000000 */
[-C--:B------:R-:W-:Y:S02]  /*7df0*/  ISETP.GE.AND P0, PT, R197, R118.reuse, PT ;  /* 0x00000076c500720c */ /* 0x080fe40003f06270 */
[----:B------:R-:W-:Y:S02]  /*7e00*/  SEL R150, RZ, 0x4, P3 ;  /* 0x00000004ff967807 */ /* 0x000fe40001800000 */
[-C--:B------:R-:W-:Y:S02]  /*7e10*/  ISETP.GE.AND P6, PT, R196, R118.reuse, PT ;  /* 0x00000076c400720c */ /* 0x080fe40003fc6270 */
[----:B------:R-:W-:Y:S02]  /*7e20*/  SEL R149, RZ, 0x4, P5 ;  /* 0x00000004ff957807 */ /* 0x000fe40002800000 */
[----:B------:R-:W-:Y:S02]  /*7e30*/  SEL R154, R154, RZ, P2 ;  /* 0x000000ff9a9a7207 */ /* 0x000fe40001000000 */
[----:B------:R-:W-:-:S02]  /*7e40*/  ISETP.GE.AND P3, PT, R195, R118, PT ;  /* 0x00000076c300720c */ /* 0x000fc40003f66270 */
[----:B------:R-:W-:Y:S02]  /*7e50*/  SEL R148, RZ, 0x4, P4 ;  /* 0x00000004ff947807 */ /* 0x000fe40002000000 */
[----:B------:R-:W-:Y:S01]  /*7e60*/  SEL R153, R153, RZ, P2 ;  /* 0x000000ff99997207 */ /* 0x000fe20001000000 */
[----:B------:R1:W-:Y:S01]  /*7e70*/  STL [R1+0x1c4], R121 ;  /* 0x0001c47901007387 */ /* 0x0003e20000100800 */
[-C--:B------:R-:W-:Y:S02]  /*7e80*/  ISETP.GE.AND P5, PT, R194, R118.reuse, PT ;  /* 0x00000076c200720c */ /* 0x080fe40003fa6270 */
[----:B------:R-:W-:Y:S01]  /*7e90*/  SEL R152, R152, RZ, P2 ;  /* 0x000000ff98987207 */ /* 0x000fe20001000000 */
[----:B------:R2:W-:Y:S01]  /*7ea0*/  STL [R1+0x1c0], R120 ;  /* 0x0001c07801007387 */ /* 0x0005e20000100800 */
[----:B------:R-:W-:Y:S02]  /*7eb0*/  ISETP.GE.AND P4, PT, R193, R118, PT ;  /* 0x00000076c100720c */ /* 0x000fe40003f86270 */
[----:B------:R-:W-:-:S02]  /*7ec0*/  SEL R145, RZ, 0x4, P0 ;  /* 0x00000004ff917807 */ /* 0x000fc40000000000 */
[----:B------:R-:W-:Y:S01]  /*7ed0*/  SEL R150, R150, RZ, P2 ;  /* 0x000000ff96967207 */ /* 0x000fe20001000000 */
[----:B------:R-:W-:Y:S01]  /*7ee0*/  STL [R1+0x1d4], R154 ;  /* 0x0001d49a01007387 */ /* 0x000fe20000100800 */
[----:B------:R-:W-:Y:S02]  /*7ef0*/  SEL R144, RZ, 0x4, P6 ;  /* 0x00000004ff907807 */ /* 0x000fe40003000000 */
[----:B------:R-:W-:Y:S01]  /*7f00*/  SEL R149, R149, RZ, P2 ;  /* 0x000000ff95957207 */ /* 0x000fe20001000000 */
[----:B------:R-:W-:Y:S01]  /*7f10*/  STL [R1+0x1d0], R153 ;  /* 0x0001d09901007387 */ /* 0x000fe20000100800 */
[-C--:B------:R-:W-:Y:S02]  /*7f20*/  ISETP.GE.AND P0, PT, R191, R118.reuse, PT ;  /* 0x00000076bf00720c */ /* 0x080fe40003f06270 */
[----:B------:R-:W-:Y:S02]  /*7f30*/  SEL R142, RZ, 0x4, P3 ;  /* 0x00000004ff8e7807 */ /* 0x000fe40001800000 */
[----:B------:R-:W-:Y:S01]  /*7f40*/  SEL R148, R148, RZ, P2 ;  /* 0x000000ff94947207 */ /* 0x000fe20001000000 */
[----:B------:R-:W-:Y:S01]  /*7f50*/  STL [R1+0x1d8], R152 ;  /* 0x0001d89801007387 */ /* 0x000fe20000100800 */
[----:B------:R-:W-:-:S02]  /*7f60*/  ISETP.GE.AND P6, PT, R190, R118, PT ;  /* 0x00000076be00720c */ /* 0x000fc40003fc6270 */
        /* <DEDUP_REMOVED lines=8> */
[----:B------:R-:W-:Y:S01]  /*7ff0*/  SEL R144, R144, RZ, P2 ;  /* 0x000000ff90907207 */ /* 0x000fe20001000000 */
[----:B------:R-:W-:Y:S01]  /*8000*/  STL [R1+0x1e4], R148 ;  /* 0x0001e49401007387 */ /* 0x000fe20000100800 */
[-C--:B------:R-:W-:Y:S02]  /*8010*/  ISETP.GE.AND P4, PT, R187, R118.reuse, PT ;  /* 0x00000076bb00720c */ /* 0x080fe40003f86270 */
[----:B------:R-:W-:Y:S02]  /*8020*/  SEL R137, RZ, 0x4, P0 ;  /* 0x00000004ff897807 */ /* 0x000fe40000000000 */
[----:B------:R-:W-:Y:S01]  /*8030*/  SEL R142, R142, RZ, P2 ;  /* 0x000000ff8e8e7207 */ /* 0x000fe20001000000 */
[----:B------:R-:W-:Y:S01]  /*8040*/  STL [R1+0x1e8], R146 ;  /* 0x0001e89201007387 */ /* 0x000fe20000100800 */
        /* <DEDUP_REMOVED lines=16> */
[----:B------:R-:W-:Y:S01]  /*8150*/  SEL R136, R136, RZ, P2 ;  /* 0x000000ff88887207 */ /* 0x000fe20001000000 */
[----:B------:R-:W-:Y:S01]  /*8160*/  STL [R1+0x1fc], R140 ;  /* 0x0001fc8c01007387 */ /* 0x000fe20000100800 */
[----:B------:R-:W-:Y:S02]  /*8170*/  ISETP.GE.AND P4, PT, R181, R118, PT ;  /* 0x00000076b500720c */ /* 0x000fe40003f86270 */
[----:B------:R-:W-:-:S02]  /*8180*/  SEL R129, RZ, 0x4, P0 ;  /* 0x00000004ff817807 */ /* 0x000fc40000000000 */
        /* <DEDUP_REMOVED lines=18> */
[----:B-1----:R-:W-:Y:S02]  /*82b0*/  SEL R121, RZ, 0x4, P0 ;  /* 0x00000004ff797807 */ /* 0x002fe40000000000 */
[----:B------:R-:W-:Y:S01]  /*82c0*/  SEL R128, R128, RZ, P2 ;  /* 0x000000ff80807207 */ /* 0x000fe20001000000 */
[----:B------:R-:W-:Y:S01]  /*82d0*/  STL [R1+0x26c], R132 ;  /* 0x00026c8401007387 */ /* 0x000fe20000100800 */
[-C--:B------:R-:W-:Y:S02]  /*82e0*/  ISETP.GE.AND P1, PT, R158, R118.reuse, PT ;  /* 0x000000769e00720c */ /* 0x080fe40003f26270 */
[-C--:B------:R-:W-:Y:S02]  /*82f0*/  ISETP.GE.AND P5, PT, R176, R118.reuse, PT ;  /* 0x00000076b000720c */ /* 0x080fe40003fa6270 */
[----:B------:R-:W-:Y:S02]  /*8300*/  ISETP.GE.AND P0, PT, R173, R118, PT ;  /* 0x00000076ad00720c */ /* 0x000fe40003f06270 */
[----:B------:R-:W-:Y:S01]  /*8310*/  SEL R126, R126, RZ, P2 ;  /* 0x000000ff7e7e7207 */ /* 0x000fe20001000000 */
[----:B------:R-:W-:Y:S01]  /*8320*/  STL [R1+0x270], R130 ;  /* 0x0002708201007387 */ /* 0x000fe20000100800 */
[----:B--2---:R-:W-:-:S02]  /*8330*/  SEL R120, RZ, 0x4, P6 ;  /* 0x00000004ff787807 */ /* 0x004fc40003000000 */
[----:B------:R-:W-:Y:S02]  /*8340*/  SEL R118, RZ, 0x4, P3 ;  /* 0x00000004ff767807 */ /* 0x000fe40001800000 */
[----:B------:R-:W-:Y:S01]  /*8350*/  SEL R125, R125, RZ, P2 ;  /* 0x000000ff7d7d7207 */ /* 0x000fe20001000000 */
[----:B------:R-:W-:Y:S01]  /*8360*/  STL [R1+0x274], R129 ;  /* 0x0002748101007387 */ /* 0x000fe20000100800 */
[----:B------:R-:W-:Y:S02]  /*8370*/  ISETP.NE.U32.AND P3, PT, R117, RZ, PT ;  /* 0x000000ff7500720c */ /* 0x000fe40003f65070 */
[----:B------:R-:W-:Y:S01]  /*8380*/  SEL R124, R124, RZ, P2 ;  /* 0x000000ff7c7c7207 */ /* 0x000fe20001000000 */
[----:B------:R-:W-:Y:S01]  /*8390*/  STL [R1+0x278], R128 ;  /* 0x0002788001007387 */ /* 0x000fe20000100800 */
[----:B------:R-:W-:Y:S02]  /*83a0*/  SEL R117, RZ, 0x4, P4 ;  /* 0x00000004ff757807 */ /* 0x000fe40002000000 */
[----:B------:R-:W-:Y:S01]  /*83b0*/  SEL R122, R122, RZ, P2 ;  /* 0x000000ff7a7a7207 */ /* 0x000fe20001000000 */
[----:B------:R-:W-:Y:S01]  /*83c0*/  STL [R1+0x27c], R126 ;  /* 0x00027c7e01007387 */ /* 0x000fe20000100800 */
[----:B------:R-:W-:-:S02]  /*83d0*/  SEL R121, R121, RZ, P2 ;  /* 0x000000ff79797207 */ /* 0x000fc40001000000 */
[----:B------:R-:W-:Y:S01]  /*83e0*/  SEL R120, R120, RZ, P2 ;  /* 0x000000ff78787207 */ /* 0x000fe20001000000 */
[----:B------:R-:W-:Y:S01]  /*83f0*/  STL [R1+0x280], R125 ;  /* 0x0002807d01007387 */ /* 0x000fe20000100800 */
[----:B------:R-:W-:Y:S02]  /*8400*/  SEL R118, R118, RZ, P2 ;  /* 0x000000ff76767207 */ /* 0x000fe40001000000 */
[----:B------:R-:W-:Y:S01]  /*8410*/  ISETP.NE.U32.AND P4, PT, R7, RZ, PT ;  /* 0x000000ff0700720c */ /* 0x000fe20003f85070 */
[----:B------:R-:W-:Y:S01]  /*8420*/  STL [R1+0x284], R124 ;  /* 0x0002847c01007387 */ /* 0x000fe20000100800 */
[----:B------:R-:W-:Y:S02]  /*8430*/  SEL R117, R117, RZ, P2 ;  /* 0x000000ff75757207 */ /* 0x000fe40001000000 */
[----:B------:R-:W-:Y:S01]  /*8440*/  SEL R7, RZ, 0x4, P0 ;  /* 0x00000004ff077807 */ /* 0x000fe20000000000 */
[----:B------:R-:W-:Y:S01]  /*8450*/  STL [R1+0x288], R122 ;  /* 0x0002887a01007387 */ /* 0x000fe20000100800 */
[----:B------:R-:W-:-:S02]  /*8460*/  SEL R215, RZ, 0x4, P5 ;  /* 0x00000004ffd77807 */ /* 0x000fc40002800000 */
[----:B------:R-:W-:Y:S01]  /*8470*/  ISETP.GE.AND P0, PT, R2, UR4, PT ;  /* 0x0000000402007c0c */ /* 0x000fe2000bf06270 */
[----:B------:R-:W-:Y:S01]  /*8480*/  STL [R1+0x28c], R121 ;  /* 0x00028c7901007387 */ /* 0x000fe20000100800 */
[----:B------:R-:W-:Y:S02]  /*8490*/  ISETP.NE.U32.AND P5, PT, R9, RZ, PT ;  /* 0x000000ff0900720c */ /* 0x000fe40003fa5070 */
[----:B------:R-:W-:Y:S01]  /*84a0*/  SEL R9, RZ, 0x4, P1 ;  /* 0x00000004ff097807 */ /* 0x000fe20000800000 */
[----:B------:R-:W-:Y:S01]  /*84b0*/  STL [R1+0x294], R120 ;  /* 0x0002947801007387 */ /* 0x000fe20000100800 */
[----:B------:R-:W-:-:S03]  /*84c0*/  ISETP.GE.AND P1, PT, R205, UR4, PT ;  /* 0x00000004cd007c0c */ /* 0x000fc6000bf26270 */
[----:B------:R1:W-:Y:S04]  /*84d0*/  STL [R1+0x290], R118 ;  /* 0x0002907601007387 */ /* 0x0003e80000100800 */
[----:B------:R2:W-:Y:S01]  /*84e0*/  STL [R1+0x298], R117 ;  /* 0x0002987501007387 */ /* 0x0005e20000100800 */
[----:B-1----:R-:W-:Y:S02]  /*84f0*/  SEL R118, RZ, 0x4, P1 ;  /* 0x00000004ff767807 */ /* 0x002fe40000800000 */
[----:B--2---:R-:W-:Y:S02]  /*8500*/  SEL R117, RZ, 0x4, P0 ;  /* 0x00000004ff757807 */ /* 0x004fe40000000000 */
[----:B------:R-:W-:Y:S02]  /*8510*/  ISETP.GE.AND P0, PT, R203, UR4, PT ;  /* 0x00000004cb007c0c */ /* 0x000fe4000bf06270 */
[----:B------:R-:W-:-:S02]  /*8520*/  ISETP.GE.AND P1, PT, R202, UR4, PT ;  /* 0x00000004ca007c0c */ /* 0x000fc4000bf26270 */
[----:B------:R-:W-:Y:S02]  /*8530*/  SEL R121, RZ, 0x4, P0 ;  /* 0x00000004ff797807 */ /* 0x000fe40000000000 */
[----:B------:R-:W-:Y:S02]  /*8540*/  ISETP.GE.AND P0, PT, R198, UR4, PT ;  /* 0x00000004c6007c0c */ /* 0x000fe4000bf06270 */
[----:B------:R-:W-:Y:S02]  /*8550*/  SEL R122, RZ, 0x4, P1 ;  /* 0x00000004ff7a7807 */ /* 0x000fe40000800000 */
[----:B------:R-:W-:Y:S02]  /*8560*/  ISETP.GE.AND P1, PT, R197, UR4, PT ;  /* 0x00000004c5007c0c */ /* 0x000fe4000bf26270 */
[----:B------:R-:W-:Y:S02]  /*8570*/  SEL R125, RZ, 0x4, P0 ;  /* 0x00000004ff7d7807 */ /* 0x000fe40000000000 */
        /* <DEDUP_REMOVED lines=12> */
[----:B------:R-:W-:-:S02]  /*8640*/  SEL R215, R215, RZ, P2 ;  /* 0x000000ffd7d77207 */ /* 0x000fc40001000000 */
[----:B------:R-:W-:Y:S02]  /*8650*/  SEL R216, R216, RZ, P2 ;  /* 0x000000ffd8d87207 */ /* 0x000fe40001000000 */
[----:B------:R-:W-:Y:S02]  /*8660*/  SEL R7, R7, RZ, P2 ;  /* 0x000000ff07077207 */ /* 0x000fe40001000000 */
[----:B------:R-:W-:Y:S02]  /*8670*/  SEL R9, R9, RZ, P2 ;  /* 0x000000ff09097207 */ /* 0x000fe40001000000 */
[----:B------:R-:W-:Y:S02]  /*8680*/  ISETP.GE.AND P0, PT, R186, UR4, PT ;  /* 0x00000004ba007c0c */ /* 0x000fe4000bf06270 */
[----:B------:R-:W-:Y:S02]  /*8690*/  ISETP.GE.AND P2, PT, R204, UR4, PT ;  /* 0x00000004cc007c0c */ /* 0x000fe4000bf46270 */
[----:B------:R-:W-:-:S02]  /*86a0*/  SEL R138, RZ, 0x4, P1 ;  /* 0x00000004ff8a7807 */ /* 0x000fc40000800000 */
[----:B------:R-:W-:Y:S02]  /*86b0*/  ISETP.GE.AND P1, PT, R185, UR4, PT ;  /* 0x00000004b9007c0c */ /* 0x000fe4000bf26270 */
[----:B------:R-:W-:Y:S02]  /*86c0*/  SEL R141, RZ, 0x4, P0 ;  /* 0x00000004ff8d7807 */ /* 0x000fe40000000000 */
[----:B------:R-:W-:Y:S02]  /*86d0*/  SEL R120, RZ, 0x4, P2 ;  /* 0x00000004ff787807 */ /* 0x000fe40001000000 */
        /* <DEDUP_REMOVED lines=30> */
[----:B------:R-:W-:Y:S02]  /*88c0*/  ISETP.GT.AND P0, PT, R217, 0xbf, PT ;  /* 0x000000bfd900780c */ /* 0x000fe40003f04270 */
[----:B------:R-:W-:Y:S02]  /*88d0*/  ISETP.GE.AND P2, PT, R184, UR4, PT ;  /* 0x00000004b8007c0c */ /* 0x000fe4000bf46270 */
[----:B------:R-:W-:-:S02]  /*88e0*/  SEL R117, R117, RZ, P0 ;  /* 0x000000ff75757207 */ /* 0x000fc40000000000 */
[----:B------:R-:W-:Y:S02]  /*88f0*/  SEL R144, RZ, 0x4, P2 ;  /* 0x00000004ff907807 */ /* 0x000fe40001000000 */
[----:B------:R-:W-:Y:S01]  /*8900*/  ISETP.GE.AND P2, PT, R181, UR4, PT ;  /* 0x00000004b5007c0c */ /* 0x000fe2000bf46270 */
[----:B------:R1:W-:Y:S01]  /*8910*/  STL [R1+0x29c], R7 ;  /* 0x00029c0701007387 */ /* 0x0003e20000100800 */
[----:B------:R-:W-:Y:S02]  /*8920*/  ISETP.NE.U32.AND P6, PT, R13, RZ, PT ;  /* 0x000000ff0d00720c */ /* 0x000fe40003fc5070 */
[----:B------:R-:W-:Y:S01]  /*8930*/  SEL R148, RZ, 0x4, P2 ;  /* 0x00000004ff947807 */ /* 0x000fe20001000000 */
[----:B------:R2:W-:Y:S01]  /*8940*/  STL [R1+0x2a0], R117 ;  /* 0x0002a07501007387 */ /* 0x0005e20000100800 */
[----:B------:R-:W-:Y:S02]  /*8950*/  ISETP.GE.AND P2, PT, R178, UR4, PT ;  /* 0x00000004b2007c0c */ /* 0x000fe4000bf46270 */
[----:B-----5:R-:W-:-:S02]  /*8960*/  LOP3.LUT R4, R4, 0xfffffffe, RZ, 0xc0, !PT ;  /* 0xfffffffe04047812 */ /* 0x020fc400078ec0ff */
[----:B------:R-:W-:Y:S02]  /*8970*/  SEL R152, RZ, 0x4, P2 ;  /* 0x00000004ff987807 */ /* 0x000fe40001000000 */
[----:B------:R-:W-:-:S03]  /*8980*/  ISETP.NE.U32.AND P2, PT, R239, RZ, PT ;  /* 0x000000ffef00720c */ /* 0x000fc60003f45070 */
[----:B------:R-:W-:Y:S02]  /*8990*/  @P6 LOP3.LUT R4, R4, 0x1, RZ, 0xfc, !PT ;  /* 0x0000000104046812 */ /* 0x000fe400078efcff */
[----:B-1----:R-:W-:Y:S02]  /*89a0*/  SEL R7, RZ, 0x4, P1 ;  /* 0x00000004ff077807 */ /* 0x002fe40000800000 */
[----:B------:R-:W-:Y:S02]  /*89b0*/  LOP3.LUT R4, R4, 0xffffdfff, RZ, 0xc0, !PT ;  /* 0xffffdfff04047812 */ /* 0x000fe400078ec0ff */
[----:B------:R-:W-:Y:S01]  /*89c0*/  SEL R7, R7, RZ, P0 ;  /* 0x000000ff07077207 */ /* 0x000fe20000000000 */
[----:B------:R-:W-:-:S03]  /*89d0*/  UIADD3 UR4, UPT, UPT, UR6, -0xc0, URZ ;  /* 0xffffff4006047890 */ /* 0x000fc6000fffe0ff */
[----:B------:R-:W-:Y:S01]  /*89e0*/  @P2 LOP3.LUT R4, R4, 0x2000, RZ, 0xfc, !PT ;  /* 0x0000200004042812 */ /* 0x000fe200078efcff */
[----:B--2---:R-:W-:Y:S08]  /*89f0*/  BRA.U UP0, `(.L_x_5) ;  /* 0x0000000100187547 */ /* 0x004ff0000b800000 */
[----:B------:R-:W-:Y:S01]  /*8a00*/  ELECT P1, URZ, PT ;  /* 0x0000000000ff782f */ /* 0x000fe20003820000 */
[----:B------:R-:W-:Y:S01]  /*8a10*/  IMAD.MOV.U32 R117, RZ, RZ, 0x1 ;  /* 0x00000001ff757424 */ /* 0x000fe200078e00ff */
[----:B------:R-:W-:Y:S01]  /*8a20*/  UMOV UR6, 0x40 ;  /* 0x0000004000067882 */ /* 0x000fe20000000000 */
[----:B------:R-:W-:Y:S01]  /*8a30*/  UVIRTCOUNT.DEALLOC.SMPOOL 0x80 ;  /* 0x000000800000784c */ /* 0x000fe20000000000 */
[----:B------:R-:W-:-:S09]  /*8a40*/  ULEA UR6, UR5, UR6, 0x18 ;  /* 0x0000000605067291 */ /* 0x000fd2000f8ec0ff */
[----:B------:R1:W-:Y:S03]  /*8a50*/  @P1 STS.U8 [UR6], R117 ;  /* 0x00000075ff001988 */ /* 0x0003e60008000006 */
.L_x_5:
[----:B------:R-:W-:Y:S01]  /*8a60*/  STL [R1+0xad0], R201 ;  /* 0x000ad0c901007387 */ /* 0x000fe20000100800 */
[----:B------:R-:W-:Y:S01]  /*8a70*/  SEL R4, R121, RZ, P0 ;  /* 0x000000ff79047207 */ /* 0x000fe20000000000 */
[----:B------:R-:W-:Y:S01]  /*8a80*/  IMAD R116, R116, UR7, RZ ;  /* 0x0000000774747c24 */ /* 0x000fe2000f8e02ff */
[----:B------:R-:W-:Y:S01]  /*8a90*/  ISETP.NE.U32.AND P2, PT, R9, RZ, PT ;  /* 0x000000ff0900720c */ /* 0x000fe20003f45070 */
[----:B------:R2:W-:Y:S01]  /*8aa0*/  STL [R1+0x930], R6 ;  /* 0x0009300601007387 */ /* 0x0005e20000100800 */
[----:B------:R-:W-:Y:S01]  /*8ab0*/  IMAD R114, R114, UR7, RZ ;  /* 0x0000000772727c24 */ /* 0x000fe2000f8e02ff */
[----:B------:R-:W-:Y:S01]  /*8ac0*/  UMOV UR5, 0x1 ;  /* 0x0000000100057882 */ /* 0x000fe20000000000 */
[----:B------:R-:W-:Y:S01]  /*8ad0*/  IMAD R113, R113, UR7, RZ ;  /* 0x0000000771717c24 */ /* 0x000fe2000f8e02ff */
[----:B------:R3:W-:Y:S01]  /*8ae0*/  STL [R1+0x920], R0 ;  /* 0x0009200001007387 */ /* 0x0007e20000100800 */
[----:B------:R-:W-:Y:S02]  /*8af0*/  IMAD R112, R112, UR7, RZ ;  /* 0x0000000770707c24 */ /* 0x000fe4000f8e02ff */
[----:B------:R-:W-:-:S02]  /*8b00*/  IMAD R110, R110, UR7, RZ ;  /* 0x000000076e6e7c24 */ /* 0x000fc4000f8e02ff */
[----:B------:R-:W-:Y:S01]  /*8b10*/  IMAD R109, R109, UR7, RZ ;  /* 0x000000076d6d7c24 */ /* 0x000fe2000f8e02ff */
[----:B--2---:R-:W-:Y:S01]  /*8b20*/  SEL R6, R120, RZ, P0 ;  /* 0x000000ff78067207 */ /* 0x004fe20000000000 */
[----:B------:R-:W-:Y:S02]  /*8b30*/  IMAD R108, R108, UR7, RZ ;  /* 0x000000076c6c7c24 */ /* 0x000fe4000f8e02ff */
[----:B------:R-:W-:Y:S01]  /*8b40*/  IMAD R106, R106, UR7, RZ ;  /* 0x000000076a6a7c24 */ /* 0x000fe2000f8e02ff */
[----:B---3--:R-:W-:Y:S01]  /*8b50*/  SEL R0, R118, RZ, P0 ;  /* 0x000000ff76007207 */ /* 0x008fe20000000000 */
[----:B------:R-:W-:Y:S02]  /*8b60*/  IMAD R105, R105, UR7, RZ ;  /* 0x0000000769697c24 */ /* 0x000fe4000f8e02ff */
[----:B------:R-:W-:Y:S02]  /*8b70*/  IMAD R104, R104, UR7, RZ ;  /* 0x0000000768687c24 */ /* 0x000fe4000f8e02ff */
[----:B------:R-:W-:Y:S01]  /*8b80*/  IMAD R102, R102, UR7, RZ ;  /* 0x0000000766667c24 */ /* 0x000fe2000f8e02ff */
[----:B------:R2:W-:Y:S01]  /*8b90*/  STL [R1+0x2e8], R0 ;  /* 0x0002e80001007387 */ /* 0x0005e20000100800 */
[----:B------:R-:W-:-:S02]  /*8ba0*/  IMAD R101, R101, UR7, RZ ;  /* 0x0000000765657c24 */ /* 0x000fc4000f8e02ff */
[----:B------:R-:W-:Y:S01]  /*8bb0*/  IMAD R98, R98, UR7, RZ ;  /* 0x0000000762627c24 */ /* 0x000fe2000f8e02ff */
[----:B------:R3:W-:Y:S01]  /*8bc0*/  STL [R1+0x2ec], R6 ;  /* 0x0002ec0601007387 */ /* 0x0007e20000100800 */
[----:B------:R-:W-:Y:S02]  /*8bd0*/  IMAD R97, R97, UR7, RZ ;  /* 0x0000000761617c24 */ /* 0x000fe4000f8e02ff */
[----:B------:R-:W-:Y:S01]  /*8be0*/  IMAD R96, R96, UR7, RZ ;  /* 0x0000000760607c24 */ /* 0x000fe2000f8e02ff */
[----:B------:R4:W-:Y:S01]  /*8bf0*/  STL [R1+0x2f0], R4 ;  /* 0x0002f00401007387 */ /* 0x0009e20000100800 */
[----:B------:R-:W-:Y:S01]  /*8c00*/  IMAD R93, R93, UR7, RZ ;  /* 0x000000075d5d7c24 */ /* 0x000fe2000f8e02ff */
[----:B--2---:R-:W-:Y:S01]  /*8c10*/  SEL R0, R122, RZ, P0 ;  /* 0x000000ff7a007207 */ /* 0x004fe20000000000 */
[----:B------:R-:W-:Y:S02]  /*8c20*/  IMAD R92, R92, UR7, RZ ;  /* 0x000000075c5c7c24 */ /* 0x000fe4000f8e02ff */
[----:B------:R-:W-:Y:S01]  /*8c30*/  IMAD R89, R89, UR7, RZ ;  /* 0x0000000759597c24 */ /* 0x000fe2000f8e02ff */
[----:B---3--:R-:W-:Y:S01]  /*8c40*/  SEL R6, R124, RZ, P0 ;  /* 0x000000ff7c067207 */ /* 0x008fe20000000000 */
[----:B------:R2:W-:Y:S01]  /*8c50*/  STL [R1+0x2f4], R0 ;  /* 0x0002f40001007387 */ /* 0x0005e20000100800 */
[----:B------:R-:W-:-:S02]  /*8c60*/  IMAD R85, R85, UR7, RZ ;  /* 0x0000000755557c24 */ /* 0x000fc4000f8e02ff */
[----:B------:R-:W-:Y:S01]  /*8c70*/  IMAD R81, R81, UR7, RZ ;  /* 0x0000000751517c24 */ /* 0x000fe2000f8e02ff */
[----:B----4-:R-:W-:Y:S01]  /*8c80*/  SEL R4, R125, RZ, P0 ;  /* 0x000000ff7d047207 */ /* 0x010fe20000000000 */
[----:B------:R3:W-:Y:S01]  /*8c90*/  STL [R1+0x304], R6 ;  /* 0x0003040601007387 */ /* 0x0007e20000100800 */
[----:B------:R-:W-:Y:S02]  /*8ca0*/  IMAD R118, R80, UR7, RZ ;  /* 0x0000000750767c24 */ /* 0x000fe4000f8e02ff */
[----:B------:R-:W-:Y:S01]  /*8cb0*/  IMAD R77, R77, UR7, RZ ;  /* 0x000000074d4d7c24 */ /* 0x000fe2000f8e02ff */
[----:B------:R4:W-:Y:S01]  /*8cc0*/  STL [R1+0x308], R4 ;  /* 0x0003080401007387 */ /* 0x0009e20000100800 */
[----:B--2---:R-:W-:Y:S01]  /*8cd0*/  SEL R0, R126, RZ, P0 ;  /* 0x000000ff7e007207 */ /* 0x004fe20000000000 */
[----:B------:R-:W-:Y:S02]  /*8ce0*/  IMAD R76, R76, UR7, RZ ;  /* 0x000000074c4c7c24 */ /* 0x000fe4000f8e02ff */
[----:B------:R-:W-:-:S02]  /*8cf0*/  IMAD R74, R74, UR7, RZ ;  /* 0x000000074a4a7c24 */ /* 0x000fc4000f8e02ff */
[----:B------:R-:W-:Y:S01]  /*8d00*/  IMAD R73, R73, UR7, RZ ;  /* 0x0000000749497c24 */ /* 0x000fe2000f8e02ff */
[----:B---3--:R-:W-:Y:S01]  /*8d10*/  SEL R6, R128, RZ, P0 ;  /* 0x000000ff80067207 */ /* 0x008fe20000000000 */
[----:B------:R2:W-:Y:S01]  /*8d20*/  STL [R1+0x30c], R0 ;  /* 0x00030c0001007387 */ /* 0x0005e20000100800 */
[----:B------:R-:W-:Y:S01]  /*8d30*/  IMAD R72, R72, UR7, RZ ;  /* 0x0000000748487c24 */ /* 0x000fe2000f8e02ff */
[----:B----4-:R-:W-:Y:S01]  /*8d40*/  SEL R4, R129, RZ, P0 ;  /* 0x000000ff81047207 */ /* 0x010fe20000000000 */
[----:B------:R-:W-:Y:S01]  /*8d50*/  IMAD R70, R70, UR7, RZ ;  /* 0x0000000746467c24 */ /* 0x000fe2000f8e02ff */
[----:B------:R3:W-:Y:S01]  /*8d60*/  STL [R1+0x310], R6 ;  /* 0x0003100601007387 */ /* 0x0007e20000100800 */
[----:B------:R-:W-:Y:S02]  /*8d70*/  IMAD R69, R69, UR7, RZ ;  /* 0x0000000745457c24 */ /* 0x000fe4000f8e02ff */
[----:B------:R-:W-:Y:S01]  /*8d80*/  IMAD R68, R68, UR7, RZ ;  /* 0x0000000744447c24 */ /* 0x000fe2000f8e02ff */
[----:B------:R4:W-:Y:S01]  /*8d90*/  STL [R1+0x314], R4 ;  /* 0x0003140401007387 */ /* 0x0009e20000100800 */
[----:B------:R-:W-:Y:S01]  /*8da0*/  IMAD R66, R66, UR7, RZ ;  /* 0x0000000742427c24 */ /* 0x000fe2000f8e02ff */
[----:B--2---:R-:W-:Y:S01]  /*8db0*/  SEL R0, R130, RZ, P0 ;  /* 0x000000ff82007207 */ /* 0x004fe20000000000 */
[----:B------:R-:W-:-:S02]  /*8dc0*/  IMAD R65, R65, UR7, RZ ;  /* 0x0000000741417c24 */ /* 0x000fc4000f8e02ff */
[----:B------:R-:W-:Y:S01]  /*8dd0*/  IMAD R64, R64, UR7, RZ ;  /* 0x0000000740407c24 */ /* 0x000fe2000f8e02ff */
[----:B---3--:R-:W-:Y:S01]  /*8de0*/  SEL R6, R132, RZ, P0 ;  /* 0x000000ff84067207 */ /* 0x008fe20000000000 */
[----:B------:R2:W-:Y:S01]  /*8df0*/  STL [R1+0x318], R0 ;  /* 0x0003180001007387 */ /* 0x0005e20000100800 */
[----:B------:R-:W-:Y:S02]  /*8e00*/  IMAD R62, R62, UR7, RZ ;  /* 0x000000073e3e7c24 */ /* 0x000fe4000f8e02ff */
[----:B------:R-:W-:Y:S01]  /*8e10*/  IMAD R61, R61, UR7, RZ ;  /* 0x000000073d3d7c24 */ /* 0x000fe2000f8e02ff */
[----:B----4-:R-:W-:Y:S01]  /*8e20*/  SEL R4, R133, RZ, P0 ;  /* 0x000000ff85047207 */ /* 0x010fe20000000000 */
[----:B------:R3:W-:Y:S01]  /*8e30*/  STL [R1+0x31c], R6 ;  /* 0x00031c0601007387 */ /* 0x0007e20000100800 */
[----:B------:R-:W-:Y:S02]  /*8e40*/  IMAD R133, R82, UR7, RZ ;  /* 0x0000000752857c24 */ /* 0x000fe4000f8e02ff */
[----:B------:R-:W-:Y:S01]  /*8e50*/  IMAD R60, R60, UR7, RZ ;  /* 0x000000073c3c7c24 */ /* 0x000fe2000f8e02ff */
[----:B------:R4:W-:Y:S01]  /*8e60*/  STL [R1+0x320], R4 ;  /* 0x0003200401007387 */ /* 0x0009e20000100800 */
[----:B--2---:R-:W-:Y:S01]  /*8e70*/  SEL R0, R134, RZ, P0 ;  /* 0x000000ff86007207 */ /* 0x004fe20000000000 */
[----:B------:R-:W-:-:S02]  /*8e80*/  IMAD R134, R84, UR7, RZ ;  /* 0x0000000754867c24 */ /* 0x000fc4000f8e02ff */
[----:B------:R-:W-:Y:S02]  /*8e90*/  IMAD R58, R58, UR7, RZ ;  /* 0x000000073a3a7c24 */ /* 0x000fe4000f8e02ff */
        /* <DEDUP_REMOVED lines=17> */
[----:B-1----:R-:W-:Y:S01]  /*8fb0*/  IMAD R117, R37, UR7, RZ ;  /* 0x0000000725757c24 */ /* 0x002fe2000f8e02ff */
[----:B----4-:R-:W-:Y:S01]  /*8fc0*/  SEL R4, R141, RZ, P0 ;  /* 0x000000ff8d047207 */ /* 0x010fe20000000000 */
[----:B------:R1:W-:Y:S01]  /*8fd0*/  STL [R1+0x830], R6 ;  /* 0x0008300601007387 */ /* 0x0003e20000100800 */
[----:B------:R-:W-:Y:S01]  /*8fe0*/  IMAD R132, R50, UR7, RZ ;  /* 0x0000000732847c24 */ /* 0x000fe2000f8e02ff */
[----:B------:R-:W-:Y:S01]  /*8ff0*/  UIADD3 UR28, UPT, UPT, UR11, 0x78000, URZ ;  /* 0x000780000b1c7890 */ /* 0x000fe2000fffe0ff */
[----:B------:R-:W-:Y:S01]  /*9000*/  IMAD R130, R49, UR7, RZ ;  /* 0x0000000731827c24 */ /* 0x000fe2000f8e02ff */
[----:B------:R3:W-:Y:S01]  /*9010*/  STL [R1+0x834], R4 ;  /* 0x0008340401007387 */ /* 0x0007e20000100800 */
[----:B--2---:R-:W-:Y:S01]  /*9020*/  SEL R0, R142, RZ, P0 ;  /* 0x000000ff8e007207 */ /* 0x004fe20000000000 */
[----:B------:R-:W-:Y:S01]  /*9030*/  IMAD R129, R48, UR7, RZ ;  /* 0x0000000730817c24 */ /* 0x000fe2000f8e02ff */
[----:B------:R-:W2:Y:S01]  /*9040*/  LDCU.64 UR40, c[0x0][0x358] ;  /* 0x00006b00ff2877ac */ /* 0x000ea20008000a00 */
[----:B------:R-:W-:Y:S01]  /*9050*/  IMAD R128, R46, UR7, RZ ;  /* 0x000000072e807c24 */ /* 0x000fe2000f8e02ff */
[----:B-1----:R-:W-:Y:S01]  /*9060*/  SEL R6, R144, RZ, P0 ;  /* 0x000000ff90067207 */ /* 0x002fe20000000000 */
[----:B------:R1:W-:Y:S01]  /*9070*/  STL [R1+0x838], R0 ;  /* 0x0008380001007387 */ /* 0x0003e20000100800 */
[----:B------:R-:W-:Y:S01]  /*9080*/  IMAD R126, R45, UR7, RZ ;  /* 0x000000072d7e7c24 */ /* 0x000fe2000f8e02ff */
[----:B------:R-:W4:Y:S01]  /*9090*/  LDCU UR18, c[0x0][0x3a0] ;  /* 0x00007400ff1277ac */ /* 0x000f220008000800 */
[----:B---3--:R-:W-:Y:S01]  /*90a0*/  SEL R4, R145, RZ, P0 ;  /* 0x000000ff91047207 */ /* 0x008fe20000000000 */
[----:B------:R3:W-:Y:S01]  /*90b0*/  STL [R1+0x83c], R6 ;  /* 0x00083c0601007387 */ /* 0x0007e20000100800 */
[----:B------:R-:W-:-:S02]  /*90c0*/  IMAD R125, R44, UR7, RZ ;  /* 0x000000072c7d7c24 */ /* 0x000fc4000f8e02ff */
[----:B------:R-:W-:Y:S01]  /*90d0*/  IMAD R124, R42, UR7, RZ ;  /* 0x000000072a7c7c24 */ /* 0x000fe2000f8e02ff */
[----:B------:R2:W-:Y:S01]  /*90e0*/  STL [R1+0x840], R4 ;  /* 0x0008400401007387 */ /* 0x0005e20000100800 */
[----:B------:R-:W-:Y:S01]  /*90f0*/  IMAD R122, R41, UR7, RZ ;  /* 0x00000007297a7c24 */ /* 0x000fe2000f8e02ff */
[----:B-1----:R-:W-:Y:S01]  /*9100*/  SEL R0, R146, RZ, P0 ;  /* 0x000000ff92007207 */ /* 0x002fe20000000000 */
[----:B------:R-:W-:Y:S01]  /*9110*/  IMAD R121, R40, UR7, RZ ;  /* 0x0000000728797c24 */ /* 0x000fe2000f8e02ff */
[----:B------:R-:W-:Y:S01]  /*9120*/  LEA R40, P1, R116, R5, 0x2 ;  /* 0x0000000574287211 */ /* 0x000fe200078210ff */
[----:B------:R-:W-:Y:S01]  /*9130*/  IMAD R120, R38, UR7, RZ ;  /* 0x0000000726787c24 */ /* 0x000fe2000f8e02ff */
[----:B---3--:R-:W-:Y:S01]  /*9140*/  SEL R6, R148, RZ, P0 ;  /* 0x000000ff94067207 */ /* 0x008fe20000000000 */
[----:B------:R1:W-:Y:S01]  /*9150*/  STL [R1+0x844], R0 ;  /* 0x0008440001007387 */ /* 0x0003e20000100800 */
[----:B------:R-:W-:Y:S01]  /*9160*/  LEA.HI.X.SX32 R41, R116, R10, 0x2, P1 ;  /* 0x0000000a74297211 */ /* 0x000fe200008f16ff */
[----:B------:R-:W-:Y:S01]  /*9170*/  IMAD R80, R33, UR7, RZ ;  /* 0x0000000721507c24 */ /* 0x000fe2000f8e02ff */
[----:B--2---:R-:W-:Y:S01]  /*9180*/  SEL R4, R149, RZ, P0 ;  /* 0x000000ff95047207 */ /* 0x004fe20000000000 */
[----:B------:R2:W-:Y:S01]  /*9190*/  STL [R1+0x848], R6 ;  /* 0x0008480601007387 */ /* 0x0005e20000100800 */
[----:B------:R-:W-:-:S02]  /*91a0*/  IMAD R82, R32, UR7, RZ ;  /* 0x0000000720527c24 */ /* 0x000fc4000f8e02ff */
[----:B------:R-:W-:Y:S01]  /*91b0*/  IMAD R84, R30, UR7, RZ ;  /* 0x000000071e547c24 */ /* 0x000fe2000f8e02ff */
[----:B------:R3:W-:Y:S01]  /*91c0*/  STL [R1+0x84c], R4 ;  /* 0x00084c0401007387 */ /* 0x0007e20000100800 */
[----:B------:R-:W-:Y:S01]  /*91d0*/  IMAD R86, R29, UR7, RZ ;  /* 0x000000071d567c24 */ /* 0x000fe2000f8e02ff */
[----:B-1----:R-:W-:Y:S01]  /*91e0*/  SEL R0, R150, RZ, P0 ;  /* 0x000000ff96007207 */ /* 0x002fe20000000000 */
[----:B------:R-:W-:Y:S02]  /*91f0*/  IMAD R88, R28, UR7, RZ ;  /* 0x000000071c587c24 */ /* 0x000fe4000f8e02ff */
[----:B------:R-:W-:Y:S01]  /*9200*/  IMAD R90, R26, UR7, RZ ;  /* 0x000000071a5a7c24 */ /* 0x000fe2000f8e02ff */
[----:B--2---:R-:W-:Y:S01]  /*9210*/  SEL R6, R152, RZ, P0 ;  /* 0x000000ff98067207 */ /* 0x004fe20000000000 */
[----:B------:R1:W-:Y:S01]  /*9220*/  STL [R1+0x850], R0 ;  /* 0x0008500001007387 */ /* 0x0003e20000100800 */
[----:B------:R-:W-:Y:S01]  /*9230*/  IMAD R94, R24, UR7, RZ ;  /* 0x00000007185e7c24 */ /* 0x000fe2000f8e02ff */
[----:B---3--:R-:W-:-:S02]  /*9240*/  SEL R4, R153, RZ, P0 ;  /* 0x000000ff99047207 */ /* 0x008fc40000000000 */
[----:B------:R2:W-:Y:S04]  /*9250*/  STL [R1+0x854], R6 ;  /* 0x0008540601007387 */ /* 0x0005e80000100800 */
[----:B------:R3:W-:Y:S01]  /*9260*/  STL [R1+0x858], R4 ;  /* 0x0008580401007387 */ /* 0x0007e20000100800 */
[----:B-1----:R-:W-:Y:S02]  /*9270*/  SEL R0, R154, RZ, P0 ;  /* 0x000000ff9a007207 */ /* 0x002fe40000000000 */
[----:B--2---:R-:W-:-:S03]  /*9280*/  SEL R6, R156, RZ, P0 ;  /* 0x000000ff9c067207 */ /* 0x004fc60000000000 */
[----:B------:R1:W-:Y:S01]  /*9290*/  STL [R1+0x85c], R0 ;  /* 0x00085c0001007387 */ /* 0x0003e20000100800 */
[----:B---3--:R-:W-:-:S03]  /*92a0*/  SEL R4, R157, RZ, P0 ;  /* 0x000000ff9d047207 */ /* 0x008fc60000000000 */
[----:B------:R2:W-:Y:S04]  /*92b0*/  STL [R1+0x864], R6 ;  /* 0x0008640601007387 */ /* 0x0005e80000100800 */
[----:B------:R3:W-:Y:S01]  /*92c0*/  STL [R1+0x868], R4 ;  /* 0x0008680401007387 */ /* 0x0007e20000100800 */
[----:B-1----:R-:W-:Y:S02]  /*92d0*/  SEL R0, R158, RZ, P0 ;  /* 0x000000ff9e007207 */ /* 0x002fe40000000000 */
[----:B------:R-:W-:Y:S01]  /*92e0*/  LEA R144, P0, R114, R5, 0x2 ;  /* 0x0000000572907211 */ /* 0x000fe200078010ff */
[----:B--2---:R-:W-:Y:S02]  /*92f0*/  IMAD R6, R36, UR7, RZ ;  /* 0x0000000724067c24 */ /* 0x004fe4000f8e02ff */
[----:B------:R1:W-:Y:S01]  /*9300*/  STL [R1+0x860], R0 ;  /* 0x0008600001007387 */ /* 0x0003e20000100800 */
[----:B------:R-:W-:Y:S01]  /*9310*/  LEA.HI.X.SX32 R145, R114, R10, 0x2, P0 ;  /* 0x0000000a72917211 */ /* 0x000fe200000f16ff */
[----:B---3--:R-:W-:-:S02]  /*9320*/  IMAD R4, R100, UR7, RZ ;  /* 0x0000000764047c24 */ /* 0x008fc4000f8e02ff */
[----:B------:R-:W-:Y:S01]  /*9330*/  STL [R1+0x384], R116 ;  /* 0x0003847401007387 */ /* 0x000fe20000100800 */
[C---:B------:R-:W-:Y:S01]  /*9340*/  LEA R36, P0, R113.reuse, R5, 0x2 ;  /* 0x0000000571247211 */ /* 0x040fe200078010ff */
[----:B------:R-:W-:Y:S02]  /*9350*/  IMAD R100, R20, UR7, RZ ;  /* 0x0000000714647c24 */ /* 0x000fe4000f8e02ff */
[----:B------:R2:W-:Y:S01]  /*9360*/  STL [R1+0x38c], R114 ;  /* 0x00038c7201007387 */ /* 0x0005e20000100800 */
[----:B------:R-:W-:Y:S01]  /*9370*/  LEA.HI.X.SX32 R37, R113, R10, 0x2, P0 ;  /* 0x0000000a71257211 */ /* 0x000fe200000f16ff */
[----:B-1----:R-:W-:Y:S02]  /*9380*/  IMAD R0, R78, UR7, RZ ;  /* 0x000000074e007c24 */ /* 0x002fe4000f8e02ff */
[----:B------:R-:W-:Y:S01]  /*9390*/  STL [R1+0x564], R113 ;  /* 0x0005647101007387 */ /* 0x000fe20000100800 */
[----:B------:R-:W-:-:S03]  /*93a0*/  IMAD R78, R34, UR7, RZ ;  /* 0x00000007224e7c24 */ /* 0x000fc6000f8e02ff */
[----:B------:R-:W-:Y:S01]  /*93b0*/  STL [R1+0x560], R112 ;  /* 0x0005607001007387 */ /* 0x000fe20000100800 */
[----:B--2---:R-:W-:-:S03]  /*93c0*/  IMAD R114, R23, UR7, RZ ;  /* 0x0000000717727c24 */ /* 0x004fc6000f8e02ff */
[----:B------:R-:W-:Y:S04]  /*93d0*/  STL [R1+0x55c], R110 ;  /* 0x00055c6e01007387 */ /* 0x000fe80000100800 */
        /* <DEDUP_REMOVED lines=55> */
[----:B------:R-:W-:Y:S04]  /*9750*/  STL.64 [R1+0x150], R144 ;  /* 0x0001509001007387 */ /* 0x000fe80000100a00 */
[----:B------:R-:W-:Y:S04]  /*9760*/  STL [R1+0x474], R6 ;  /* 0x0004740601007387 */ /* 0x000fe80000100800 */
[----:B------:R-:W-:Y:S04]  /*9770*/  STL [R1+0x470], R78 ;  /* 0x0004704e01007387 */ /* 0x000fe80000100800 */
[----:B------:R1:W-:Y:S04]  /*9780*/  STL.64 [R1+0xb8], R40 ;  /* 0x0000b82801007387 */ /* 0x0003e80000100a00 */
[----:B------:R-:W-:Y:S04]  /*9790*/  STL [R1+0x46c], R80 ;  /* 0x00046c5001007387 */ /* 0x000fe80000100800 */
[----:B------:R2:W-:Y:S01]  /*97a0*/  STL.64 [R1+0xb0], R36 ;  /* 0x0000b02401007387 */ /* 0x0005e20000100a00 */
[----:B-1----:R-:W-:-:S03]  /*97b0*/  LEA R40, P1, R112, R5, 0x2 ;  /* 0x0000000570287211 */ /* 0x002fc600078210ff */
[----:B------:R-:W-:Y:S01]  /*97c0*/  STL [R1+0x468], R82 ;  /* 0x0004685201007387 */ /* 0x000fe20000100800 */
[-C--:B------:R-:W-:Y:S01]  /*97d0*/  LEA.HI.X.SX32 R41, R112, R10.reuse, 0x2, P1 ;  /* 0x0000000a70297211 */ /* 0x080fe200008f16ff */
[----:B------:R-:W-:Y:S01]  /*97e0*/  IMAD R112, R19, UR7, RZ ;  /* 0x0000000713707c24 */ /* 0x000fe2000f8e02ff */
[CC--:B------:R-:W-:Y:S02]  /*97f0*/  LEA R32, P1, R109.reuse, R5.reuse, 0x2 ;  /* 0x000000056d207211 */ /* 0x0c0fe400078210ff */
[C---:B--2---:R-:W-:Y:S01]  /*9800*/  LEA R36, P0, R110.reuse, R5, 0x2 ;  /* 0x000000056e247211 */ /* 0x044fe200078010ff */
[----:B------:R-:W-:Y:S01]  /*9810*/  STL.64 [R1+0xa8], R40 ;  /* 0x0000a82801007387 */ /* 0x000fe20000100a00 */
[-C--:B------:R-:W-:Y:S02]  /*9820*/  LEA.HI.X.SX32 R33, R109, R10.reuse, 0x2, P1 ;  /* 0x0000000a6d217211 */ /* 0x080fe400008f16ff */
[----:B------:R-:W-:Y:S01]  /*9830*/  LEA.HI.X.SX32 R37, R110, R10, 0x2, P0 ;  /* 0x0000000a6e257211 */ /* 0x000fe200000f16ff */
[----:B------:R-:W-:-:S04]  /*9840*/  IMAD R110, R15, UR7, RZ ;  /* 0x000000070f6e7c24 */ /* 0x000fc8000f8e02ff */
[----:B------:R1:W-:Y:S04]  /*9850*/  STL.64 [R1+0xa0], R36 ;  /* 0x0000a02401007387 */ /* 0x0003e80000100a00 */
[----:B------:R2:W-:Y:S04]  /*9860*/  STL.64 [R1+0x98], R32 ;  /* 0x0000982001007387 */ /* 0x0005e80000100a00 */
[----:B------:R-:W-:Y:S01]  /*9870*/  STL [R1+0x464], R84 ;  /* 0x0004645401007387 */ /* 0x000fe20000100800 */
[-C--:B-1----:R-:W-:Y:S02]  /*9880*/  LEA R36, P0, R108, R5.reuse, 0x2 ;  /* 0x000000056c247211 */ /* 0x082fe400078010ff */
[----:B--2---:R-:W-:-:S02]  /*9890*/  LEA R32, P1, R106, R5, 0x2 ;  /* 0x000000056a207211 */ /* 0x004fc400078210ff */
[-C--:B------:R-:W-:Y:S02]  /*98a0*/  LEA.HI.X.SX32 R37, R108, R10.reuse, 0x2, P0 ;  /* 0x0000000a6c257211 */ /* 0x080fe400000f16ff */
[----:B------:R-:W-:Y:S01]  /*98b0*/  LEA.HI.X.SX32 R33, R106, R10, 0x2, P1 ;  /* 0x0000000a6a217211 */ /* 0x000fe200008f16ff */
[----:B------:R-:W-:Y:S02]  /*98c0*/  IMAD R106, R16, UR7, RZ ;  /* 0x00000007106a7c24 */ /* 0x000fe4000f8e02ff */
[----:B------:R1:W-:Y:S04]  /*98d0*/  STL.64 [R1+0x90], R36 ;  /* 0x0000902401007387 */ /* 0x0003e80000100a00 */
[----:B------:R2:W-:Y:S04]  /*98e0*/  STL.64 [R1+0x88], R32 ;  /* 0x0000882001007387 */ /* 0x0005e80000100a00 */
[----:B------:R-:W-:Y:S01]  /*98f0*/  STL [R1+0x460], R86 ;  /* 0x0004605601007387 */ /* 0x000fe20000100800 */
[----:B-1----:R-:W-:-:S02]  /*9900*/  LEA R36, P0, R105, R5, 0x2 ;  /* 0x0000000569247211 */ /* 0x002fc400078010ff */
[CC--:B--2---:R-:W-:Y:S02]  /*9910*/  LEA R32, P1, R104.reuse, R5.reuse, 0x2 ;  /* 0x0000000568207211 */ /* 0x0c4fe400078210ff */
        /* <DEDUP_REMOVED lines=8> */
[-C--:B------:R-:W-:Y:S01]  /*99a0*/  LEA.HI.X.SX32 R37, R102, R10.reuse, 0x2, P0 ;  /* 0x0000000a66257211 */ /* 0x080fe200000f16ff */
[----:B------:R-:W-:Y:S01]  /*99b0*/  IMAD R102, R18, UR7, RZ ;  /* 0x0000000712667c24 */ /* 0x000fe2000f8e02ff */
[CC--:B------:R-:W-:Y:S02]  /*99c0*/  LEA R28, P0, R4.reuse, R5.reuse, 0x2 ;  /* 0x00000005041c7211 */ /* 0x0c0fe400078010ff */
[-C--:B------:R-:W-:Y:S01]  /*99d0*/  LEA.HI.X.SX32 R33, R101, R10.reuse, 0x2, P1 ;  /* 0x0000000a65217211 */ /* 0x080fe200008f16ff */
[----:B------:R-:W-:Y:S01]  /*99e0*/  STL.64 [R1+0x70], R36 ;  /* 0x0000702401007387 */ /* 0x000fe20000100a00 */
[----:B------:R-:W-:Y:S01]  /*99f0*/  LEA.HI.X.SX32 R29, R4, R10, 0x2, P0 ;  /* 0x0000000a041d7211 */ /* 0x000fe200000f16ff */
[----:B------:R-:W-:Y:S02]  /*9a00*/  IMAD R4, R25, UR7, RZ ;  /* 0x0000000719047c24 */ /* 0x000fe4000f8e02ff */
[----:B------:R1:W-:Y:S04]  /*9a10*/  STL.64 [R1+0x68], R32 ;  /* 0x0000682001007387 */ /* 0x0003e80000100a00 */
[----:B------:R-:W-:Y:S04]  /*9a20*/  STL [R1+0x458], R90 ;  /* 0x0004585a01007387 */ /* 0x000fe80000100800 */
[----:B------:R2:W-:Y:S01]  /*9a30*/  STL.64 [R1+0x60], R28 ;  /* 0x0000601c01007387 */ /* 0x0005e20000100a00 */
[----:B-1----:R-:W-:-:S04]  /*9a40*/  LEA R32, P1, R98, R5, 0x2 ;  /* 0x0000000562207211 */ /* 0x002fc800078210ff */
[----:B------:R-:W-:Y:S01]  /*9a50*/  LEA.HI.X.SX32 R33, R98, R10, 0x2, P1 ;  /* 0x0000000a62217211 */ /* 0x000fe200008f16ff */
[----:B------:R-:W-:Y:S01]  /*9a60*/  IMAD R98, R21, UR7, RZ ;  /* 0x0000000715627c24 */ /* 0x000fe2000f8e02ff */
[----:B--2---:R-:W-:-:S03]  /*9a70*/  LEA R28, P0, R97, R5, 0x2 ;  /* 0x00000005611c7211 */ /* 0x004fc600078010ff */
[----:B------:R1:W-:Y:S01]  /*9a80*/  STL.64 [R1+0x58], R32 ;  /* 0x0000582001007387 */ /* 0x0003e20000100a00 */
[----:B------:R-:W-:-:S03]  /*9a90*/  LEA.HI.X.SX32 R29, R97, R10, 0x2, P0 ;  /* 0x0000000a611d7211 */ /* 0x000fc600000f16ff */
        /* <DEDUP_REMOVED lines=10> */
[----:B------:R-:W-:-:S05]  /*9b40*/  LEA.HI.X.SX32 R29, R140, R10, 0x2, P0 ;  /* 0x0000000a8c1d7211 */ /* 0x000fca00000f16ff */
[----:B------:R1:W-:Y:S04]  /*9b50*/  STL.64 [R1+0x40], R28 ;  /* 0x0000401c01007387 */ /* 0x0003e80000100a00 */
[----:B------:R2:W-:Y:S04]  /*9b60*/  STL.64 [R1+0x38], R24 ;  /* 0x0000381801007387 */ /* 0x0005e80000100a00 */
[----:B------:R-:W-:Y:S01]  /*9b70*/  STL [R1+0x44c], R96 ;  /* 0x00044c6001007387 */ /* 0x000fe20000100800 */
[----:B-1----:R-:W-:-:S04]  /*9b80*/  LEA R28, P0, R92, R5, 0x2 ;  /* 0x000000055c1c7211 */ /* 0x002fc800078010ff */
[----:B------:R-:W-:Y:S02]  /*9b90*/  LEA.HI.X.SX32 R29, R92, R10, 0x2, P0 ;  /* 0x0000000a5c1d7211 */ /* 0x000fe400000f16ff */
[----:B--2---:R-:W-:-:S03]  /*9ba0*/  LEA R24, P1, R138, R5, 0x2 ;  /* 0x000000058a187211 */ /* 0x004fc600078210ff */
[----:B------:R1:W-:Y:S01]  /*9bb0*/  STL.64 [R1+0x30], R28 ;  /* 0x0000301c01007387 */ /* 0x0003e20000100a00 */
[----:B------:R-:W-:-:S05]  /*9bc0*/  LEA.HI.X.SX32 R25, R138, R10, 0x2, P1 ;  /* 0x0000000a8a197211 */ /* 0x000fca00008f16ff */
        /* <DEDUP_REMOVED lines=10> */
[-C--:B------:R-:W-:Y:S02]  /*9c70*/  LEA.HI.X.SX32 R29, R136, R10.reuse, 0x2, P0 ;  /* 0x0000000a881d7211 */ /* 0x080fe400000f16ff */
[CC--:B--2---:R-:W-:Y:S02]  /*9c80*/  LEA R24, P1, R85.reuse, R5.reuse, 0x2 ;  /* 0x0000000555187211 */ /* 0x0c4fe400078210ff */
[CC--:B------:R-:W-:Y:S01]  /*9c90*/  LEA R20, P0, R134.reuse, R5.reuse, 0x2 ;  /* 0x0000000586147211 */ /* 0x0c0fe200078010ff */
[----:B------:R-:W-:Y:S01]  /*9ca0*/  STL.64 [R1+0x10], R28 ;  /* 0x0000101c01007387 */ /* 0x000fe20000100a00 */
[-C--:B------:R-:W-:Y:S02]  /*9cb0*/  LEA.HI.X.SX32 R25, R85, R10.reuse, 0x2, P1 ;  /* 0x0000000a55197211 */ /* 0x080fe400008f16ff */
[----:B------:R-:W-:Y:S01]  /*9cc0*/  LEA.HI.X.SX32 R21, R134, R10, 0x2, P0 ;  /* 0x0000000a86157211 */ /* 0x000fe200000f16ff */
[----:B------:R-:W-:Y:S01]  /*9cd0*/  STL [R1+0x440], R102 ;  /* 0x0004406601007387 */ /* 0x000fe20000100800 */
[----:B------:R-:W-:-:S02]  /*9ce0*/  LEA R250, P1, R133, R5, 0x2 ;  /* 0x0000000585fa7211 */ /* 0x000fc400078210ff */
[-C--:B------:R-:W-:Y:S01]  /*9cf0*/  LEA R248, P0, R81, R5.reuse, 0x2 ;  /* 0x0000000551f87211 */ /* 0x080fe200078010ff */
[----:B------:R-:W-:Y:S01]  /*9d00*/  STL.64 [R1+0x8], R24 ;  /* 0x0000081801007387 */ /* 0x000fe20000100a00 */
[-C--:B------:R-:W-:Y:S02]  /*9d10*/  LEA.HI.X.SX32 R251, R133, R10.reuse, 0x2, P1 ;  /* 0x0000000a85fb7211 */ /* 0x080fe400008f16ff */
[-C--:B------:R-:W-:Y:S01]  /*9d20*/  LEA.HI.X.SX32 R249, R81, R10.reuse, 0x2, P0 ;  /* 0x0000000a51f97211 */ /* 0x080fe200000f16ff */
[----:B------:R1:W-:Y:S01]  /*9d30*/  STL.64 [R1], R20 ;  /* 0x0000001401007387 */ /* 0x0003e20000100a00 */
[-C--:B------:R-:W-:Y:S02]  /*9d40*/  LEA R246, P1, R118, R5.reuse, 0x2 ;  /* 0x0000000576f67211 */ /* 0x080fe400078210ff */
[-C--:B------:R-:W-:Y:S01]  /*9d50*/  LEA R244, P0, R0, R5.reuse, 0x2 ;  /* 0x0000000500f47211 */ /* 0x080fe200078010ff */
[----:B------:R-:W-:Y:S01]  /*9d60*/  STL.64 [R1+0xb80], R250 ;  /* 0x000b80fa01007387 */ /* 0x000fe20000100a00 */
[-C--:B------:R-:W-:Y:S01]  /*9d70*/  LEA.HI.X.SX32 R247, R118, R10.reuse, 0x2, P1 ;  /* 0x0000000a76f77211 */ /* 0x080fe200008f16ff */
[----:B------:R-:W-:Y:S01]  /*9d80*/  IMAD R118, R31, UR7, RZ ;  /* 0x000000071f767c24 */ /* 0x000fe2000f8e02ff */
[----:B------:R-:W-:Y:S01]  /*9d90*/  LEA.HI.X.SX32 R245, R0, R10, 0x2, P0 ;  /* 0x0000000a00f57211 */ /* 0x000fe200000f16ff */
[----:B------:R-:W-:Y:S01]  /*9da0*/  IMAD R0, R14, UR7, RZ ;  /* 0x000000070e007c24 */ /* 0x000fe2000f8e02ff */
[-C--:B------:R-:W-:Y:S01]  /*9db0*/  LEA R242, P1, R77, R5.reuse, 0x2 ;  /* 0x000000054df27211 */ /* 0x080fe200078210ff */
[----:B------:R-:W-:Y:S01]  /*9dc0*/  STL [R1+0x43c], R104 ;  /* 0x00043c6801007387 */ /* 0x000fe20000100800 */
[----:B------:R-:W-:-:S02]  /*9dd0*/  LEA R240, P0, R76, R5, 0x2 ;  /* 0x000000054cf07211 */ /* 0x000fc400078010ff */
[-C--:B------:R-:W-:Y:S01]  /*9de0*/  LEA.HI.X.SX32 R243, R77, R10.reuse, 0x2, P1 ;  /* 0x0000000a4df37211 */ /* 0x080fe200008f16ff */
[----:B------:R-:W-:Y:S01]  /*9df0*/  STL.64 [R1+0xb60], R248 ;  /* 0x000b60f801007387 */ /* 0x000fe20000100a00 */
[-C--:B------:R-:W-:Y:S02]  /*9e00*/  LEA.HI.X.SX32 R241, R76, R10.reuse, 0x2, P0 ;  /* 0x0000000a4cf17211 */ /* 0x080fe400000f16ff */
[CC--:B------:R-:W-:Y:S01]  /*9e10*/  LEA R14, P1, R74.reuse, R5.reuse, 0x2 ;  /* 0x000000054a0e7211 */ /* 0x0c0fe200078210ff */
[----:B------:R-:W-:Y:S01]  /*9e20*/  STL [R1+0xb40], R246 ;  /* 0x000b40f601007387 */ /* 0x000fe20000100800 */
[C---:B------:R-:W-:Y:S02]  /*9e30*/  LEA R16, P0, R73.reuse, R5, 0x2 ;  /* 0x0000000549107211 */ /* 0x040fe400078010ff */
[-C--:B------:R-:W-:Y:S01]  /*9e40*/  LEA.HI.X.SX32 R15, R74, R10.reuse, 0x2, P1 ;  /* 0x0000000a4a0f7211 */ /* 0x080fe200008f16ff */
[----:B------:R-:W-:Y:S01]  /*9e50*/  STL [R1+0xb28], R247 ;  /* 0x000b28f701007387 */ /* 0x000fe20000100800 */
[----:B------:R-:W-:-:S02]  /*9e60*/  LEA.HI.X.SX32 R17, R73, R10, 0x2, P0 ;  /* 0x0000000a49117211 */ /* 0x000fc400000f16ff */
[-C--:B------:R-:W-:Y:S01]  /*9e70*/  LEA R18, P1, R72, R5.reuse, 0x2 ;  /* 0x0000000548127211 */ /* 0x080fe200078210ff */
[----:B------:R-:W-:Y:S01]  /*9e80*/  STL [R1+0x438], R106 ;  /* 0x0004386a01007387 */ /* 0x000fe20000100800 */
[-C--:B-1----:R-:W-:Y:S02]  /*9e90*/  LEA R20, P0, R70, R5.reuse, 0x2 ;  /* 0x0000000546147211 */ /* 0x082fe400078010ff */
[-C--:B------:R-:W-:Y:S01]  /*9ea0*/  LEA.HI.X.SX32 R19, R72, R10.reuse, 0x2, P1 ;  /* 0x0000000a48137211 */ /* 0x080fe200008f16ff */
[----:B------:R-:W-:Y:S01]  /*9eb0*/  STL [R1+0xb08], R244 ;  /* 0x000b08f401007387 */ /* 0x000fe20000100800 */
[----:B------:R-:W-:Y:S02]  /*9ec0*/  LEA.HI.X.SX32 R21, R70, R10, 0x2, P0 ;  /* 0x0000000a46157211 */ /* 0x000fe400000f16ff */
[-C--:B------:R-:W-:Y:S01]  /*9ed0*/  LEA R22, P1, R69, R5.reuse, 0x2 ;  /* 0x0000000545167211 */ /* 0x080fe200078210ff */
[----:B------:R-:W-:Y:S01]  /*9ee0*/  STL [R1+0xaf0], R245 ;  /* 0x000af0f501007387 */ /* 0x000fe20000100800 */
[----:B------:R-:W-:-:S02]  /*9ef0*/  LEA R24, P0, R68, R5, 0x2 ;  /* 0x0000000544187211 */ /* 0x000fc400078010ff */
[-C--:B------:R-:W-:Y:S01]  /*9f00*/  LEA.HI.X.SX32 R23, R69, R10.reuse, 0x2, P1 ;  /* 0x0000000a45177211 */ /* 0x080fe200008f16ff */
[----:B------:R-:W-:Y:S01]  /*9f10*/  STL.64 [R1+0xb88], R242 ;  /* 0x000b88f201007387 */ /* 0x000fe20000100a00 */
[----:B------:R-:W-:Y:S02]  /*9f20*/  LEA.HI.X.SX32 R25, R68, R10, 0x2, P0 ;  /* 0x0000000a44197211 */ /* 0x000fe400000f16ff */
[-C--:B------:R-:W-:Y:S01]  /*9f30*/  LEA R26, P1, R66, R5.reuse, 0x2 ;  /* 0x00000005421a7211 */ /* 0x080fe200078210ff */
[----:B------:R-:W-:Y:S01]  /*9f40*/  STL [R1+0x434], R0 ;  /* 0x0004340001007387 */ /* 0x000fe20000100800 */
[----:B------:R-:W-:-:S03]  /*9f50*/  LEA R28, P0, R65, R5, 0x2 ;  /* 0x00000005411c7211 */ /* 0x000fc600078010ff */
[----:B------:R-:W-:Y:S01]  /*9f60*/  STL.64 [R1+0xb68], R240 ;  /* 0x000b68f001007387 */ /* 0x000fe20000100a00 */
[-C--:B------:R-:W-:Y:S02]  /*9f70*/  LEA.HI.X.SX32 R29, R65, R10.reuse, 0x2, P0 ;  /* 0x0000000a411d7211 */ /* 0x080fe400000f16ff */
[CC--:B------:R-:W-:Y:S01]  /*9f80*/  LEA R32, P0, R62.reuse, R5.reuse, 0x2 ;  /* 0x000000053e207211 */ /* 0x0c0fe200078010ff */
[----:B------:R1:W-:Y:S03]  /*9f90*/  STL.64 [R1+0xb30], R14 ;  /* 0x000b300e01007387 */ /* 0x0003e60000100a00 */
[----:B------:R-:W-:Y:S01]  /*9fa0*/  LEA.HI.X.SX32 R33, R62, R10, 0x2, P0 ;  /* 0x0000000a3e217211 */ /* 0x000fe200000f16ff */
[----:B------:R-:W-:Y:S01]  /*9fb0*/  STL [R1+0x430], R110 ;  /* 0x0004306e01007387 */ /* 0x000fe20000100800 */
[----:B------:R-:W-:-:S03]  /*9fc0*/  LEA R36, P0, R60, R5, 0x2 ;  /* 0x000000053c247211 */ /* 0x000fc600078010ff */
[----:B------:R2:W-:Y:S01]  /*9fd0*/  STL.64 [R1+0xaf8], R16 ;  /* 0x000af81001007387 */ /* 0x0005e20000100a00 */
[-C--:B------:R-:W-:Y:S02]  /*9fe0*/  LEA.HI.X.SX32 R37, R60, R10.reuse, 0x2, P0 ;  /* 0x0000000a3c257211 */ /* 0x080fe400000f16ff */
[-C--:B------:R-:W-:Y:S01]  /*9ff0*/  LEA R40, P0, R57, R5.reuse, 0x2 ;  /* 0x0000000539287211 */ /* 0x080fe200078010ff */
[----:B-1----:R-:W-:Y:S01]  /*a000*/  IMAD R15, R27, UR7, RZ ;  /* 0x000000071b0f7c24 */ /* 0x002fe2000f8e02ff */
[-C--:B------:R-:W-:Y:S01]  /*a010*/  LEA.HI.X.SX32 R27, R66, R10.reuse, 0x2, P1 ;  /* 0x0000000a421b7211 */ /* 0x080fe200008f16ff */
[----:B------:R1:W-:Y:S01]  /*a020*/  STL [R1+0xb94], R18 ;  /* 0x000b941201007387 */ /* 0x0003e20000100800 */
[CC--:B------:R-:W-:Y:S01]  /*a030*/  LEA R30, P1, R64.reuse, R5.reuse, 0x2 ;  /* 0x00000005401e7211 */ /* 0x0c0fe200078210ff */
[----:B------:R-:W-:Y:S01]  /*a040*/  IMAD R14, R43, UR7, RZ ;  /* 0x000000072b0e7c24 */ /* 0x000fe2000f8e02ff */
[-C--:B------:R-:W-:Y:S01]  /*a050*/  LEA.HI.X.SX32 R41, R57, R10.reuse, 0x2, P0 ;  /* 0x0000000a39297211 */ /* 0x080fe200000f16ff */
[----:B------:R3:W-:Y:S01]  /*a060*/  STL [R1+0xb90], R19 ;  /* 0x000b901301007387 */ /* 0x0007e20000100800 */
[----:B------:R-:W-:Y:S01]  /*a070*/  LEA.HI.X.SX32 R31, R64, R10, 0x2, P1 ;  /* 0x0000000a401f7211 */ /* 0x000fe200008f16ff */
[----:B--2---:R-:W-:Y:S01]  /*a080*/  IMAD R16, R59, UR7, RZ ;  /* 0x000000073b107c24 */ /* 0x004fe2000f8e02ff */
[-C--:B------:R-:W-:Y:S01]  /*a090*/  LEA R34, P1, R61, R5.reuse, 0x2 ;  /* 0x000000053d227211 */ /* 0x080fe200078210ff */
[----:B------:R-:W-:Y:S01]  /*a0a0*/  STL [R1+0x42c], R112 ;  /* 0x00042c7001007387 */ /* 0x000fe20000100800 */
[----:B------:R-:W-:Y:S01]  /*a0b0*/  LEA R44, P0, R54, R5, 0x2 ;  /* 0x00000005362c7211 */ /* 0x000fe200078010ff */
[----:B-1----:R-:W-:-:S02]  /*a0c0*/  IMAD R18, R83, UR7, RZ ;  /* 0x0000000753127c24 */ /* 0x002fc4000f8e02ff */
[----:B------:R1:W-:Y:S01]  /*a0d0*/  STL.64 [R1+0xb70], R20 ;  /* 0x000b701401007387 */ /* 0x0003e20000100a00 */
[-C--:B------:R-:W-:Y:S01]  /*a0e0*/  LEA.HI.X.SX32 R45, R54, R10.reuse, 0x2, P0 ;  /* 0x0000000a362d7211 */ /* 0x080fe200000f16ff */
[----:B---3--:R-:W-:Y:S01]  /*a0f0*/  IMAD R19, R67, UR7, RZ ;  /* 0x0000000743137c24 */ /* 0x008fe2000f8e02ff */
[CC--:B------:R-:W-:Y:S01]  /*a100*/  LEA R48, P0, R52.reuse, R5.reuse, 0x2 ;  /* 0x0000000534307211 */ /* 0x0c0fe200078010ff */
[----:B------:R2:W-:Y:S01]  /*a110*/  STL.64 [R1+0xb38], R22 ;  /* 0x000b381601007387 */ /* 0x0005e20000100a00 */
[----:B------:R-:W-:Y:S02]  /*a120*/  IMAD R17, R99, UR7, RZ ;  /* 0x0000000763117c24 */ /* 0x000fe4000f8e02ff */
[----:B------:R-:W-:Y:S01]  /*a130*/  LEA.HI.X.SX32 R49, R52, R10, 0x2, P0 ;  /* 0x0000000a34317211 */ /* 0x000fe200000f16ff */
[----:B------:R-:W-:Y:S01]  /*a140*/  STL [R1+0x428], R114 ;  /* 0x0004287201007387 */ /* 0x000fe20000100800 */
[----:B------:R-:W-:-:S03]  /*a150*/  LEA R52, P0, R130, R5, 0x2 ;  /* 0x0000000582347211 */ /* 0x000fc600078010ff */
[----:B------:R3:W-:Y:S01]  /*a160*/  STL.64 [R1+0xb00], R24 ;  /* 0x000b001801007387 */ /* 0x0007e20000100a00 */
[----:B-1----:R-:W-:Y:S01]  /*a170*/  IMAD R21, R35, UR7, RZ ;  /* 0x0000000723157c24 */ /* 0x002fe2000f8e02ff */
[----:B------:R-:W-:Y:S01]  /*a180*/  LEA.HI.X.SX32 R35, R61, R10, 0x2, P1 ;  /* 0x0000000a3d237211 */ /* 0x000fe200008f16ff */
[----:B------:R-:W-:Y:S01]  /*a190*/  IMAD R20, R51, UR7, RZ ;  /* 0x0000000733147c24 */ /* 0x000fe2000f8e02ff */
[----:B------:R-:W-:Y:S01]  /*a1a0*/  STL [R1+0x424], R15 ;  /* 0x0004240f01007387 */ /* 0x000fe20000100800 */
[----:B------:R-:W-:Y:S01]  /*a1b0*/  LEA R38, P1, R58, R5, 0x2 ;  /* 0x000000053a267211 */ /* 0x000fe200078210ff */
[----:B--2---:R-:W-:Y:S02]  /*a1c0*/  IMAD R23, R103, UR7, RZ ;  /* 0x0000000767177c24 */ /* 0x004fe4000f8e02ff */
[----:B------:R1:W-:Y:S01]  /*a1d0*/  STL.64 [R1+0xb78], R28 ;  /* 0x000b781c01007387 */ /* 0x0003e20000100a00 */
[----:B------:R-:W-:-:S03]  /*a1e0*/  IMAD R22, R111, UR7, RZ ;  /* 0x000000076f167c24 */ /* 0x000fc6000f8e02ff */
[----:B------:R2:W-:Y:S01]  /*a1f0*/  STL.64 [R1+0xb48], R30 ;  /* 0x000b481e01007387 */ /* 0x0005e20000100a00 */
[----:B---3--:R-:W-:Y:S02]  /*a200*/  IMAD R25, R87, UR7, RZ ;  /* 0x0000000757197c24 */ /* 0x008fe4000f8e02ff */
[----:B------:R-:W-:Y:S01]  /*a210*/  IMAD R24, R95, UR7, RZ ;  /* 0x000000075f187c24 */ /* 0x000fe2000f8e02ff */
[----:B------:R-:W-:Y:S04]  /*a220*/  STL [R1+0x420], R118 ;  /* 0x0004207601007387 */ /* 0x000fe80000100800 */
[----:B------:R3:W-:Y:S01]  /*a230*/  STL.64 [R1+0xb10], R32 ;  /* 0x000b102001007387 */ /* 0x0007e20000100a00 */
[----:B-1----:R-:W-:Y:S02]  /*a240*/  IMAD R29, R71, UR7, RZ ;  /* 0x00000007471d7c24 */ /* 0x002fe4000f8e02ff */
[----:B------:R-:W-:Y:S01]  /*a250*/  IMAD R28, R79, UR7, RZ ;  /* 0x000000074f1c7c24 */ /* 0x000fe2000f8e02ff */
[----:B------:R1:W-:Y:S01]  /*a260*/  STL [R1+0x41c], R21 ;  /* 0x00041c1501007387 */ /* 0x0003e20000100800 */
[----:B--2---:R-:W-:-:S02]  /*a270*/  IMAD R31, R55, UR7, RZ ;  /* 0x00000007371f7c24 */ /* 0x004fc4000f8e02ff */
[----:B------:R-:W-:Y:S02]  /*a280*/  IMAD R30, R63, UR7, RZ ;  /* 0x000000073f1e7c24 */ /* 0x000fe4000f8e02ff */
[----:B---3--:R-:W-:Y:S01]  /*a290*/  IMAD R33, R39, UR7, RZ ;  /* 0x0000000727217c24 */ /* 0x008fe2000f8e02ff */
[----:B------:R-:W-:Y:S01]  /*a2a0*/  LEA.HI.X.SX32 R39, R58, R10, 0x2, P1 ;  /* 0x0000000a3a277211 */ /* 0x000fe200008f16ff */
[----:B------:R-:W-:Y:S01]  /*a2b0*/  IMAD R32, R47, UR7, RZ ;  /* 0x000000072f207c24 */ /* 0x000fe2000f8e02ff */
[----:B------:R-:W-:-:S03]  /*a2c0*/  LEA R42, P1, R56, R5, 0x2 ;  /* 0x00000005382a7211 */ /* 0x000fc600078210ff */
[----:B------:R-:W-:Y:S01]  /*a2d0*/  STL.64 [R1+0xb50], R38 ;  /* 0x000b502601007387 */ /* 0x000fe20000100a00 */
[-C--:B------:R-:W-:Y:S02]  /*a2e0*/  LEA.HI.X.SX32 R43, R56, R10.reuse, 0x2, P1 ;  /* 0x0000000a382b7211 */ /* 0x080fe400008f16ff */
[CC--:B------:R-:W-:Y:S01]  /*a2f0*/  LEA R46, P1, R53.reuse, R5.reuse, 0x2 ;  /* 0x00000005352e7211 */ /* 0x0c0fe200078210ff */
[----:B------:R-:W-:Y:S03]  /*a300*/  STL [R1+0x418], R33 ;  /* 0x0004182101007387 */ /* 0x000fe60000100800 */
[-C--:B------:R-:W-:Y:S01]  /*a310*/  LEA.HI.X.SX32 R47, R53, R10.reuse, 0x2, P1 ;  /* 0x0000000a352f7211 */ /* 0x080fe200008f16ff */
[----:B------:R-:W-:Y:S01]  /*a320*/  STL.64 [R1+0xb18], R40 ;  /* 0x000b182801007387 */ /* 0x000fe20000100a00 */
[----:B------:R-:W-:Y:S02]  /*a330*/  LEA R50, P1, R132, R5, 0x2 ;  /* 0x0000000584327211 */ /* 0x000fe400078210ff */
[-C--:B------:R-:W-:Y:S01]  /*a340*/  LEA.HI.X.SX32 R53, R130, R10.reuse, 0x2, P0 ;  /* 0x0000000a82357211 */ /* 0x080fe200000f16ff */
[----:B------:R2:W-:Y:S01]  /*a350*/  STL [R1+0x414], R14 ;  /* 0x0004140e01007387 */ /* 0x0005e20000100800 */
[----:B------:R-:W-:-:S02]  /*a360*/  LEA.HI.X.SX32 R51, R132, R10, 0x2, P1 ;  /* 0x0000000a84337211 */ /* 0x000fc400008f16ff */
[CC--:B------:R-:W-:Y:S01]  /*a370*/  LEA R54, P1, R129.reuse, R5.reuse, 0x2 ;  /* 0x0000000581367211 */ /* 0x0c0fe200078210ff */
[----:B------:R-:W-:Y:S01]  /*a380*/  STL.64 [R1+0xb58], R46 ;  /* 0x000b582e01007387 */ /* 0x000fe20000100a00 */
[CC--:B------:R-:W-:Y:S02]  /*a390*/  LEA R56, P0, R128.reuse, R5.reuse, 0x2 ;  /* 0x0000000580387211 */ /* 0x0c0fe400078010ff */
[-C--:B------:R-:W-:Y:S01]  /*a3a0*/  LEA.HI.X.SX32 R55, R129, R10.reuse, 0x2, P1 ;  /* 0x0000000a81377211 */ /* 0x080fe200008f16ff */
[----:B------:R-:W-:Y:S01]  /*a3b0*/  STL [R1+0x410], R32 ;  /* 0x0004102001007387 */ /* 0x000fe20000100800 */
[----:B------:R-:W-:Y:S02]  /*a3c0*/  LEA.HI.X.SX32 R57, R128, R10, 0x2, P0 ;  /* 0x0000000a80397211 */ /* 0x000fe400000f16ff */
[-C--:B------:R-:W-:Y:S01]  /*a3d0*/  LEA R58, P1, R126, R5.reuse, 0x2 ;  /* 0x000000057e3a7211 */ /* 0x080fe200078210ff */
[----:B------:R-:W-:Y:S01]  /*a3e0*/  STL.64 [R1+0xb20], R48 ;  /* 0x000b203001007387 */ /* 0x000fe20000100a00 */
[----:B------:R-:W-:-:S02]  /*a3f0*/  LEA R60, P0, R125, R5, 0x2 ;  /* 0x000000057d3c7211 */ /* 0x000fc400078010ff */
[-C--:B------:R-:W-:Y:S01]  /*a400*/  LEA.HI.X.SX32 R59, R126, R10.reuse, 0x2, P1 ;  /* 0x0000000a7e3b7211 */ /* 0x080fe200008f16ff */
[----:B------:R3:W-:Y:S01]  /*a410*/  STL [R1+0x40c], R20 ;  /* 0x00040c1401007387 */ /* 0x0007e20000100800 */
[-C--:B------:R-:W-:Y:S02]  /*a420*/  LEA.HI.X.SX32 R61, R125, R10.reuse, 0x2, P0 ;  /* 0x0000000a7d3d7211 */ /* 0x080fe400000f16ff */
[-C--:B------:R-:W-:Y:S01]  /*a430*/  LEA R62, P1, R124, R5.reuse, 0x2 ;  /* 0x000000057c3e7211 */ /* 0x080fe200078210ff */
[----:B------:R-:W-:Y:S01]  /*a440*/  STL [R1+0x408], R31 ;  /* 0x0004081f01007387 */ /* 0x000fe20000100800 */
[----:B------:R-:W-:Y:S02]  /*a450*/  LEA R64, P0, R122, R5, 0x2 ;  /* 0x000000057a407211 */ /* 0x000fe400078010ff */
[-C--:B------:R-:W-:Y:S01]  /*a460*/  LEA.HI.X.SX32 R63, R124, R10.reuse, 0x2, P1 ;  /* 0x0000000a7c3f7211 */ /* 0x080fe200008f16ff */
[----:B------:R1:W-:Y:S01]  /*a470*/  STL [R1+0x404], R16 ;  /* 0x0004041001007387 */ /* 0x0003e20000100800 */
[----:B------:R-:W-:-:S02]  /*a480*/  LEA.HI.X.SX32 R65, R122, R10, 0x2, P0 ;  /* 0x0000000a7a417211 */ /* 0x000fc400000f16ff */
[CC--:B------:R-:W-:Y:S01]  /*a490*/  LEA R66, P1, R121.reuse, R5.reuse, 0x2 ;  /* 0x0000000579427211 */ /* 0x0c0fe200078210ff */
[----:B------:R-:W-:Y:S01]  /*a4a0*/  STL [R1+0x400], R30 ;  /* 0x0004001e01007387 */ /* 0x000fe20000100800 */
[CC--:B------:R-:W-:Y:S02]  /*a4b0*/  LEA R68, P0, R120.reuse, R5.reuse, 0x2 ;  /* 0x0000000578447211 */ /* 0x0c0fe400078010ff */
[-C--:B------:R-:W-:Y:S01]  /*a4c0*/  LEA.HI.X.SX32 R67, R121, R10.reuse, 0x2, P1 ;  /* 0x0000000a79437211 */ /* 0x080fe200008f16ff */
[----:B------:R1:W-:Y:S01]  /*a4d0*/  STL [R1+0x3fc], R19 ;  /* 0x0003fc1301007387 */ /* 0x0003e20000100800 */
[----:B------:R-:W-:Y:S02]  /*a4e0*/  LEA.HI.X.SX32 R69, R120, R10, 0x2, P0 ;  /* 0x0000000a78457211 */ /* 0x000fe400000f16ff */
[-C--:B------:R-:W-:Y:S01]  /*a4f0*/  LEA R70, P1, R117, R5.reuse, 0x2 ;  /* 0x0000000575467211 */ /* 0x080fe200078210ff */
[----:B------:R-:W-:Y:S01]  /*a500*/  STL [R1+0x3f8], R29 ;  /* 0x0003f81d01007387 */ /* 0x000fe20000100800 */
[----:B------:R-:W-:-:S02]  /*a510*/  LEA R72, P0, R6, R5, 0x2 ;  /* 0x0000000506487211 */ /* 0x000fc400078010ff */
[-C--:B------:R-:W-:Y:S02]  /*a520*/  LEA.HI.X.SX32 R71, R117, R10.reuse, 0x2, P1 ;  /* 0x0000000a75477211 */ /* 0x080fe400008f16ff */
[-C--:B------:R-:W-:Y:S01]  /*a530*/  LEA.HI.X.SX32 R73, R6, R10.reuse, 0x2, P0 ;  /* 0x0000000a06497211 */ /* 0x080fe200000f16ff */
[----:B------:R-:W-:Y:S01]  /*a540*/  IMAD R6, R75, UR7, RZ ;  /* 0x000000074b067c24 */ /* 0x000fe2000f8e02ff */
[-C--:B------:R-:W-:Y:S02]  /*a550*/  LEA R74, P1, R78, R5.reuse, 0x2 ;  /* 0x000000054e4a7211 */ /* 0x080fe400078210ff */
[----:B------:R-:W-:Y:S02]  /*a560*/  LEA R76, P0, R80, R5, 0x2 ;  /* 0x00000005504c7211 */ /* 0x000fe400078010ff */
[-C--:B------:R-:W-:Y:S01]  /*a570*/  LEA.HI.X.SX32 R75, R78, R10.reuse, 0x2, P1 ;  /* 0x0000000a4e4b7211 */ /* 0x080fe200008f16ff */
[----:B------:R1:W-:Y:S01]  /*a580*/  STL [R1+0x3f4], R6 ;  /* 0x0003f40601007387 */ /* 0x0003e20000100800 */
[----:B------:R-:W-:-:S02]  /*a590*/  LEA.HI.X.SX32 R77, R80, R10, 0x2, P0 ;  /* 0x0000000a504d7211 */ /* 0x000fc400000f16ff */
[-C--:B------:R-:W-:Y:S01]  /*a5a0*/  LEA R78, P1, R82, R5.reuse, 0x2 ;  /* 0x00000005524e7211 */ /* 0x080fe200078210ff */
[----:B------:R-:W-:Y:S01]  /*a5b0*/  STL [R1+0x3f0], R28 ;  /* 0x0003f01c01007387 */ /* 0x000fe20000100800 */
[-C--:B------:R-:W-:Y:S02]  /*a5c0*/  LEA R80, P0, R84, R5.reuse, 0x2 ;  /* 0x0000000554507211 */ /* 0x080fe400078010ff */
[-C--:B------:R-:W-:Y:S01]  /*a5d0*/  LEA.HI.X.SX32 R79, R82, R10.reuse, 0x2, P1 ;  /* 0x0000000a524f7211 */ /* 0x080fe200008f16ff */
[----:B------:R1:W-:Y:S01]  /*a5e0*/  STL [R1+0x3ec], R18 ;  /* 0x0003ec1201007387 */ /* 0x0003e20000100800 */
[----:B------:R-:W-:Y:S02]  /*a5f0*/  LEA.HI.X.SX32 R81, R84, R10, 0x2, P0 ;  /* 0x0000000a54517211 */ /* 0x000fe400000f16ff */
[-C--:B------:R-:W-:Y:S01]  /*a600*/  LEA R82, P1, R86, R5.reuse, 0x2 ;  /* 0x0000000556527211 */ /* 0x080fe200078210ff */
[----:B------:R-:W-:Y:S01]  /*a610*/  STL [R1+0x3e8], R25 ;  /* 0x0003e81901007387 */ /* 0x000fe20000100800 */
[----:B------:R-:W-:-:S02]  /*a620*/  LEA R84, P0, R88, R5, 0x2 ;  /* 0x0000000558547211 */ /* 0x000fc400078010ff */
[-C--:B------:R-:W-:Y:S02]  /*a630*/  LEA.HI.X.SX32 R83, R86, R10.reuse, 0x2, P1 ;  /* 0x0000000a56537211 */ /* 0x080fe400008f16ff */
[-C--:B------:R-:W-:Y:S02]  /*a640*/  LEA.HI.X.SX32 R85, R88, R10.reuse, 0x2, P0 ;  /* 0x0000000a58557211 */ /* 0x080fe400000f16ff */
[-C--:B------:R-:W-:Y:S02]  /*a650*/  LEA R86, P1, R90, R5.reuse, 0x2 ;  /* 0x000000055a567211 */ /* 0x080fe400078210ff */
[-C--:B------:R-:W-:Y:S02]  /*a660*/  LEA R88, P0, R4, R5.reuse, 0x2 ;  /* 0x0000000504587211 */ /* 0x080fe400078010ff */
[-C--:B------:R-:W-:Y:S02]  /*a670*/  LEA.HI.X.SX32 R87, R90, R10.reuse, 0x2, P1 ;  /* 0x0000000a5a577211 */ /* 0x080fe400008f16ff */
[----:B------:R-:W-:Y:S01]  /*a680*/  LEA.HI.X.SX32 R89, R4, R10, 0x2, P0 ;  /* 0x0000000a04597211 */ /* 0x000fe200000f16ff */
[----:B------:R-:W-:Y:S01]  /*a690*/  IMAD R4, R91, UR7, RZ ;  /* 0x000000075b047c24 */ /* 0x000fe2000f8e02ff */
[----:B------:R-:W-:-:S02]  /*a6a0*/  LEA R90, P1, R94, R5, 0x2 ;  /* 0x000000055e5a7211 */ /* 0x000fc400078210ff */
[-C--:B------:R-:W-:Y:S02]  /*a6b0*/  LEA R92, P0, R96, R5.reuse, 0x2 ;  /* 0x00000005605c7211 */ /* 0x080fe400078010ff */
        /* <DEDUP_REMOVED lines=9> */
[-C--:B------:R-:W-:Y:S01]  /*a750*/  LEA R98, P1, R102, R5.reuse, 0x2 ;  /* 0x0000000566627211 */ /* 0x080fe200078210ff */
[----:B------:R-:W-:Y:S01]  /*a760*/  STL [R1+0x3d8], R23 ;  /* 0x0003d81701007387 */ /* 0x000fe20000100800 */
[-C--:B------:R-:W-:Y:S02]  /*a770*/  LEA R100, P0, R104, R5.reuse, 0x2 ;  /* 0x0000000568647211 */ /* 0x080fe400078010ff */
[-C--:B------:R-:W-:Y:S02]  /*a780*/  LEA.HI.X.SX32 R99, R102, R10.reuse, 0x2, P1 ;  /* 0x0000000a66637211 */ /* 0x080fe400008f16ff */
[----:B------:R-:W-:Y:S02]  /*a790*/  LEA.HI.X.SX32 R101, R104, R10, 0x2, P0 ;  /* 0x0000000a68657211 */ /* 0x000fe400000f16ff */
[-C--:B------:R-:W-:Y:S02]  /*a7a0*/  LEA R102, P1, R106, R5.reuse, 0x2 ;  /* 0x000000056a667211 */ /* 0x080fe400078210ff */
        /* <DEDUP_REMOVED lines=9> */
[CC--:B------:R-:W-:Y:S01]  /*a840*/  LEA R110, P1, R114.reuse, R5.reuse, 0x2 ;  /* 0x00000005726e7211 */ /* 0x0c0fe200078210ff */
[----:B------:R-:W-:Y:S01]  /*a850*/  STL [R1+0x3d0], R22 ;  /* 0x0003d01601007387 */ /* 0x000fe20000100800 */
[CC--:B------:R-:W-:Y:S02]  /*a860*/  LEA R112, P0, R15.reuse, R5.reuse, 0x2 ;  /* 0x000000050f707211 */ /* 0x0c0fe400078010ff */
[-C--:B------:R-:W-:Y:S02]  /*a870*/  LEA.HI.X.SX32 R111, R114, R10.reuse, 0x2, P1 ;  /* 0x0000000a726f7211 */ /* 0x080fe400008f16ff */
[----:B------:R-:W-:Y:S01]  /*a880*/  LEA.HI.X.SX32 R113, R15, R10, 0x2, P0 ;  /* 0x0000000a0f717211 */ /* 0x000fe200000f16ff */
[----:B------:R-:W-:Y:S01]  /*a890*/  IMAD R15, R115, UR7, RZ ;  /* 0x00000007730f7c24 */ /* 0x000fe2000f8e02ff */
[-C--:B------:R-:W-:Y:S02]  /*a8a0*/  LEA R114, P1, R118, R5.reuse, 0x2 ;  /* 0x0000000576727211 */ /* 0x080fe400078210ff */
[----:B------:R-:W-:-:S02]  /*a8b0*/  LEA R116, P0, R21, R5, 0x2 ;  /* 0x0000000515747211 */ /* 0x000fc400078010ff */
[-C--:B------:R-:W-:Y:S01]  /*a8c0*/  LEA.HI.X.SX32 R115, R118, R10.reuse, 0x2, P1 ;  /* 0x0000000a76737211 */ /* 0x080fe200008f16ff */
[----:B------:R2:W-:Y:S01]  /*a8d0*/  STL [R1+0x3cc], R15 ;  /* 0x0003cc0f01007387 */ /* 0x0005e20000100800 */
[-C--:B------:R-:W-:Y:S01]  /*a8e0*/  LEA.HI.X.SX32 R117, R21, R10.reuse, 0x2, P0 ;  /* 0x0000000a15757211 */ /* 0x080fe200000f16ff */
[----:B-1----:R-:W-:Y:S01]  /*a8f0*/  IMAD R21, R119, UR7, RZ ;  /* 0x0000000777157c24 */ /* 0x002fe2000f8e02ff */
[CC--:B------:R-:W-:Y:S02]  /*a900*/  LEA R118, P1, R33.reuse, R5.reuse, 0x2 ;  /* 0x0000000521767211 */ /* 0x0c0fe400078210ff */
[CC--:B------:R-:W-:Y:S02]  /*a910*/  LEA R120, P0, R14.reuse, R5.reuse, 0x2 ;  /* 0x000000050e787211 */ /* 0x0c0fe400078010ff */
[-C--:B------:R-:W-:Y:S01]  /*a920*/  LEA.HI.X.SX32 R119, R33, R10.reuse, 0x2, P1 ;  /* 0x0000000a21777211 */ /* 0x080fe200008f16ff */
[----:B------:R-:W-:Y:S01]  /*a930*/  STL [R1+0x3c8], R21 ;  /* 0x0003c81501007387 */ /* 0x000fe20000100800 */
[----:B------:R-:W-:Y:S01]  /*a940*/  LEA.HI.X.SX32 R121, R14, R10, 0x2, P0 ;  /* 0x0000000a0e797211 */ /* 0x000fe200000f16ff */
[----:B--2---:R-:W-:Y:S01]  /*a950*/  IMAD R14, R123, UR7, RZ ;  /* 0x000000077b0e7c24 */ /* 0x004fe2000f8e02ff */
[----:B------:R-:W-:-:S02]  /*a960*/  LEA R122, P1, R32, R5, 0x2 ;  /* 0x00000005207a7211 */ /* 0x000fc400078210ff */
[-C--:B------:R-:W-:Y:S02]  /*a970*/  LEA R124, P0, R20, R5.reuse, 0x2 ;  /* 0x00000005147c7211 */ /* 0x080fe400078010ff */
[-C--:B------:R-:W-:Y:S01]  /*a980*/  LEA.HI.X.SX32 R123, R32, R10.reuse, 0x2, P1 ;  /* 0x0000000a207b7211 */ /* 0x080fe200008f16ff */
[----:B------:R1:W-:Y:S01]  /*a990*/  STL [R1+0x3c4], R14 ;  /* 0x0003c40e01007387 */ /* 0x0003e20000100800 */
[-C--:B------:R-:W-:Y:S01]  /*a9a0*/  LEA.HI.X.SX32 R125, R20, R10.reuse, 0x2, P0 ;  /* 0x0000000a147d7211 */ /* 0x080fe200000f16ff */
[----:B---3--:R-:W-:Y:S01]  /*a9b0*/  IMAD R20, R127, UR7, RZ ;  /* 0x000000077f147c24 */ /* 0x008fe2000f8e02ff */
[CC--:B------:R-:W-:Y:S02]  /*a9c0*/  LEA R126, P1, R31.reuse, R5.reuse, 0x2 ;  /* 0x000000051f7e7211 */ /* 0x0c0fe400078210ff */
[CC--:B------:R-:W-:Y:S02]  /*a9d0*/  LEA R128, P0, R16.reuse, R5.reuse, 0x2 ;  /* 0x0000000510807211 */ /* 0x0c0fe400078010ff */
[-C--:B------:R-:W-:Y:S01]  /*a9e0*/  LEA.HI.X.SX32 R127, R31, R10.reuse, 0x2, P1 ;  /* 0x0000000a1f7f7211 */ /* 0x080fe200008f16ff */
[----:B------:R-:W-:Y:S01]  /*a9f0*/  STL [R1+0x3c0], R20 ;  /* 0x0003c01401007387 */ /* 0x000fe20000100800 */
[----:B------:R-:W-:Y:S01]  /*aa00*/  LEA.HI.X.SX32 R129, R16, R10, 0x2, P0 ;  /* 0x0000000a10817211 */ /* 0x000fe200000f16ff */
[----:B------:R-:W-:Y:S01]  /*aa10*/  IMAD R16, R131, UR7, RZ ;  /* 0x0000000783107c24 */ /* 0x000fe2000f8e02ff */
[----:B------:R-:W-:-:S02]  /*aa20*/  LEA R130, P1, R30, R5, 0x2 ;  /* 0x000000051e827211 */ /* 0x000fc400078210ff */
[CC--:B------:R-:W-:Y:S02]  /*aa30*/  LEA R132, P0, R19.reuse, R5.reuse, 0x2 ;  /* 0x0000000513847211 */ /* 0x0c0fe400078010ff */
[-C--:B------:R-:W-:Y:S01]  /*aa40*/  LEA.HI.X.SX32 R131, R30, R10.reuse, 0x2, P1 ;  /* 0x0000000a1e837211 */ /* 0x080fe200008f16ff */
[----:B------:R2:W-:Y:S01]  /*aa50*/  STL [R1+0x3bc], R16 ;  /* 0x0003bc1001007387 */ /* 0x0005e20000100800 */
[-C--:B------:R-:W-:Y:S01]  /*aa60*/  LEA.HI.X.SX32 R133, R19, R10.reuse, 0x2, P0 ;  /* 0x0000000a13857211 */ /* 0x080fe200000f16ff */
[----:B------:R-:W-:Y:S01]  /*aa70*/  IMAD R19, R135, UR7, RZ ;  /* 0x0000000787137c24 */ /* 0x000fe2000f8e02ff */
[CC--:B------:R-:W-:Y:S02]  /*aa80*/  LEA R134, P1, R29.reuse, R5.reuse, 0x2 ;  /* 0x000000051d867211 */ /* 0x0c0fe400078210ff */
[CC--:B------:R-:W-:Y:S02]  /*aa90*/  LEA R136, P0, R6.reuse, R5.reuse, 0x2 ;  /* 0x0000000506887211 */ /* 0x0c0fe400078010ff */
[-C--:B------:R-:W-:Y:S01]  /*aaa0*/  LEA.HI.X.SX32 R135, R29, R10.reuse, 0x2, P1 ;  /* 0x0000000a1d877211 */ /* 0x080fe200008f16ff */
[----:B------:R-:W-:Y:S01]  /*aab0*/  STL [R1+0x3b8], R19 ;  /* 0x0003b81301007387 */ /* 0x000fe20000100800 */
[----:B------:R-:W-:Y:S01]  /*aac0*/  LEA.HI.X.SX32 R137, R6, R10, 0x2, P0 ;  /* 0x0000000a06897211 */ /* 0x000fe200000f16ff */
[----:B------:R-:W-:Y:S01]  /*aad0*/  IMAD R6, R139, UR7, RZ ;  /* 0x000000078b067c24 */ /* 0x000fe2000f8e02ff */
[----:B------:R-:W-:-:S02]  /*aae0*/  LEA R138, P1, R28, R5, 0x2 ;  /* 0x000000051c8a7211 */ /* 0x000fc400078210ff */
[-C--:B------:R-:W-:Y:S02]  /*aaf0*/  LEA R140, P0, R18, R5.reuse, 0x2 ;  /* 0x00000005128c7211 */ /* 0x080fe400078010ff */
        /* <DEDUP_REMOVED lines=33> */
[----:B-1----:R-:W-:Y:S01]  /*ad10*/  IMAD R14, R163, UR7, RZ ;  /* 0x00000007a30e7c24 */ /* 0x002fe2000f8e02ff */
[----:B------:R-:W-:-:S02]  /*ad20*/  LEA R162, P1, R20, R5, 0x2 ;  /* 0x0000000514a27211 */ /* 0x000fc400078210ff */
[-C--:B------:R-:W-:Y:S02]  /*ad30*/  LEA R164, P0, R16, R5.reuse, 0x2 ;  /* 0x0000000510a47211 */ /* 0x080fe400078010ff */
[-C--:B------:R-:W-:Y:S01]  /*ad40*/  LEA.HI.X.SX32 R163, R20, R10.reuse, 0x2, P1 ;  /* 0x0000000a14a37211 */ /* 0x080fe200008f16ff */
[----:B------:R1:W-:Y:S01]  /*ad50*/  STL [R1+0x39c], R14 ;  /* 0x00039c0e01007387 */ /* 0x0003e20000100800 */
[-C--:B------:R-:W-:Y:S01]  /*ad60*/  LEA.HI.X.SX32 R165, R16, R10.reuse, 0x2, P0 ;  /* 0x0000000a10a57211 */ /* 0x080fe200000f16ff */
[----:B--2---:R-:W-:Y:S01]  /*ad70*/  IMAD R16, R167, UR7, RZ ;  /* 0x00000007a7107c24 */ /* 0x004fe2000f8e02ff */
[CC--:B------:R-:W-:Y:S02]  /*ad80*/  LEA R166, P1, R19.reuse, R5.reuse, 0x2 ;  /* 0x0000000513a67211 */ /* 0x0c0fe400078210ff */
[CC--:B------:R-:W-:Y:S02]  /*ad90*/  LEA R168, P0, R6.reuse, R5.reuse, 0x2 ;  /* 0x0000000506a87211 */ /* 0x0c0fe400078010ff */
[-C--:B------:R-:W-:Y:S01]  /*ada0*/  LEA.HI.X.SX32 R167, R19, R10.reuse, 0x2, P1 ;  /* 0x0000000a13a77211 */ /* 0x080fe200008f16ff */
[----:B------:R-:W-:Y:S01]  /*adb0*/  STL [R1+0x398], R16 ;  /* 0x0003981001007387 */ /* 0x000fe20000100800 */
[----:B------:R-:W-:Y:S01]  /*adc0*/  LEA.HI.X.SX32 R169, R6, R10, 0x2, P0 ;  /* 0x0000000a06a97211 */ /* 0x000fe200000f16ff */
[----:B---3--:R-:W-:Y:S01]  /*add0*/  IMAD R6, R171, UR7, RZ ;  /* 0x00000007ab067c24 */ /* 0x008fe2000f8e02ff */
[----:B------:R-:W-:-:S02]  /*ade0*/  LEA R170, P1, R18, R5, 0x2 ;  /* 0x0000000512aa7211 */ /* 0x000fc400078210ff */
[-C--:B------:R-:W-:Y:S02]  /*adf0*/  LEA R46, P0, R4, R5.reuse, 0x2 ;  /* 0x00000005042e7211 */ /* 0x080fe400078010ff */
[-C--:B------:R-:W-:Y:S01]  /*ae00*/  LEA.HI.X.SX32 R171, R18, R10.reuse, 0x2, P1 ;  /* 0x0000000a12ab7211 */ /* 0x080fe200008f16ff */
[----:B------:R-:W-:Y:S01]  /*ae10*/  STL [R1+0x394], R6 ;  /* 0x0003940601007387 */ /* 0x000fe20000100800 */
[-C--:B------:R-:W-:Y:S01]  /*ae20*/  LEA.HI.X.SX32 R47, R4, R10.reuse, 0x2, P0 ;  /* 0x0000000a042f7211 */ /* 0x080fe200000f16ff */
[----:B------:R-:W-:Y:S01]  /*ae30*/  IMAD R4, R172, UR7, RZ ;  /* 0x00000007ac047c24 */ /* 0x000fe2000f8e02ff */
[CC--:B------:R-:W-:Y:S02]  /*ae40*/  LEA R18, P0, R0.reuse, R5.reuse, 0x2 ;  /* 0x0000000500127211 */ /* 0x0c0fe400078010ff */
[-C--:B------:R-:W-:Y:S01]  /*ae50*/  LEA R48, P1, R17, R5.reuse, 0x2 ;  /* 0x0000000511307211 */ /* 0x080fe200078210ff */
[----:B------:R-:W-:Y:S01]  /*ae60*/  STL.64 [R1+0xc0], R46 ;  /* 0x0000c02e01007387 */ /* 0x000fe20000100a00 */
[-C--:B------:R-:W-:Y:S01]  /*ae70*/  LEA.HI.X.SX32 R19, R0, R10.reuse, 0x2, P0 ;  /* 0x0000000a00137211 */ /* 0x080fe200000f16ff */
[----:B------:R-:W-:Y:S01]  /*ae80*/  IMAD R0, R3, UR7, RZ ;  /* 0x0000000703007c24 */ /* 0x000fe2000f8e02ff */
[----:B------:R-:W-:Y:S01]  /*ae90*/  LEA R38, P0, R14, R5, 0x2 ;  /* 0x000000050e267211 */ /* 0x000fe200078010ff */
[----:B------:R2:W-:Y:S01]  /*aea0*/  STL [R1+0x390], R4 ;  /* 0x0003900401007387 */ /* 0x0005e20000100800 */
[----:B------:R-:W-:-:S02]  /*aeb0*/  LEA.HI.X.SX32 R49, R17, R10, 0x2, P1 ;  /* 0x0000000a11317211 */ /* 0x000fc400008f16ff */
[CC--:B------:R-:W-:Y:S02]  /*aec0*/  LEA R28, P1, R15.reuse, R5.reuse, 0x2 ;  /* 0x000000050f1c7211 */ /* 0x0c0fe400078210ff */
[-C--:B------:R-:W-:Y:S01]  /*aed0*/  LEA.HI.X.SX32 R39, R14, R10.reuse, 0x2, P0 ;  /* 0x0000000a0e277211 */ /* 0x080fe200000f16ff */
[----:B------:R-:W-:Y:S01]  /*aee0*/  STL.64 [R1+0xc8], R48 ;  /* 0x0000c83001007387 */ /* 0x000fe20000100a00 */
[CC--:B-1----:R-:W-:Y:S02]  /*aef0*/  LEA R14, P0, R6.reuse, R5.reuse, 0x2 ;  /* 0x00000005060e7211 */ /* 0x0c2fe400078010ff */
[-C--:B------:R-:W-:Y:S01]  /*af00*/  LEA.HI.X.SX32 R29, R15, R10.reuse, 0x2, P1 ;  /* 0x0000000a0f1d7211 */ /* 0x080fe200008f16ff */
[----:B------:R1:W-:Y:S01]  /*af10*/  STL.64 [R1+0xd0], R18 ;  /* 0x0000d01201007387 */ /* 0x0003e20000100a00 */
[----:B------:R-:W-:Y:S02]  /*af20*/  LEA.HI.X.SX32 R15, R6, R10, 0x2, P0 ;  /* 0x0000000a060f7211 */ /* 0x000fe400000f16ff */
[-C--:B------:R-:W-:Y:S01]  /*af30*/  LEA R30, P0, R0, R5.reuse, 0x2 ;  /* 0x00000005001e7211 */ /* 0x080fe200078010ff */
[----:B------:R-:W-:Y:S01]  /*af40*/  STL [R1+0x388], R0 ;  /* 0x0003880001007387 */ /* 0x000fe20000100800 */
[----:B------:R-:W-:-:S02]  /*af50*/  LEA R40, P1, R16, R5, 0x2 ;  /* 0x0000000510287211 */ /* 0x000fc400078210ff */
[-C--:B------:R-:W-:Y:S01]  /*af60*/  LEA.HI.X.SX32 R31, R0, R10.reuse, 0x2, P0 ;  /* 0x0000000a001f7211 */ /* 0x080fe200000f16ff */
[----:B------:R-:W-:Y:S01]  /*af70*/  STL.64 [R1+0xd8], R28 ;  /* 0x0000d81c01007387 */ /* 0x000fe20000100a00 */
[----:B------:R-:W-:Y:S02]  /*af80*/  ISETP.GE.AND P0, PT, R205, UR4, PT ;  /* 0x00000004cd007c0c */ /* 0x000fe4000bf06270 */
[----:B------:R-:W-:Y:S01]  /*af90*/  LEA.HI.X.SX32 R41, R16, R10, 0x2, P1 ;  /* 0x0000000a10297211 */ /* 0x000fe200008f16ff */
[----:B------:R-:W-:Y:S01]  /*afa0*/  STL.64 [R1+0xe0], R38 ;  /* 0x0000e02601007387 */ /* 0x000fe20000100a00 */
[----:B------:R-:W-:Y:S02]  /*afb0*/  SEL R205, RZ, 0x4, P0 ;  /* 0x00000004ffcd7807 */ /* 0x000fe40000000000 */
[----:B------:R-:W-:Y:S01]  /*afc0*/  ISETP.GE.AND P0, PT, R203, UR4, PT ;  /* 0x00000004cb007c0c */ /* 0x000fe2000bf06270 */
[----:B------:R-:W-:Y:S01]  /*afd0*/  STL.64 [R1+0xe8], R40 ;  /* 0x0000e82801007387 */ /* 0x000fe20000100a00 */
[----:B------:R-:W-:-:S02]  /*afe0*/  LEA R20, P1, R4, R5, 0x2 ;  /* 0x0000000504147211 */ /* 0x000fc400078210ff */
[----:B------:R-:W-:Y:S01]  /*aff0*/  SEL R203, RZ, 0x4, P0 ;  /* 0x00000004ffcb7807 */ /* 0x000fe20000000000 */
[----:B------:R3:W-:Y:S01]  /*b000*/  STL.64 [R1+0xf0], R14 ;  /* 0x0000f00e01007387 */ /* 0x0007e20000100a00 */
[----:B------:R-:W-:Y:S02]  /*b010*/  ISETP.GE.AND P0, PT, R199, UR4, PT ;  /* 0x00000004c7007c0c */ /* 0x000fe4000bf06270 */
[----:B------:R-:W-:Y:S02]  /*b020*/  LEA.HI.X.SX32 R21, R4, R10, 0x2, P1 ;  /* 0x0000000a04157211 */ /* 0x000fe400008f16ff */
[----:B------:R-:W-:Y:S01]  /*b030*/  SEL R199, RZ, 0x4, P0 ;  /* 0x00000004ffc77807 */ /* 0x000fe20000000000 */
[----:B--2---:R-:W2:Y:S01]  /*b040*/  S2R R4, SR_TID.X ;  /* 0x0000000000047919 */ /* 0x004ea20000002100 */
[----:B------:R-:W-:Y:S02]  /*b050*/  ISETP.GE.AND P0, PT, R197, UR4, PT ;  /* 0x00000004c5007c0c */ /* 0x000fe4000bf06270 */
[C---:B------:R-:W-:Y:S01]  /*b060*/  ISETP.GE.AND P1, PT, R2.reuse, UR4, PT ;  /* 0x0000000402007c0c */ /* 0x040fe2000bf26270 */
[----:B------:R-:W-:Y:S01]  /*b070*/  STL.64 [R1+0xf8], R20 ;  /* 0x0000f81401007387 */ /* 0x000fe20000100a00 */
[----:B------:R-:W-:Y:S01]  /*b080*/  SEL R197, RZ, 0x4, P0 ;  /* 0x00000004ffc57807 */ /* 0x000fe20000000000 */
[----:B------:R-:W-:Y:S01]  /*b090*/  IMAD R2, R2, R200, RZ ;  /* 0x000000c802027224 */ /* 0x000fe200078e02ff */
[----:B------:R-:W-:Y:S01]  /*b0a0*/  ISETP.GE.AND P0, PT, R195, UR4, PT ;  /* 0x00000004c3007c0c */ /* 0x000fe2000bf06270 */
[----:B------:R-:W-:Y:S01]  /*b0b0*/  STL.64 [R1+0x100], R30 ;  /* 0x0001001e01007387 */ /* 0x000fe20000100a00 */
[----:B------:R-:W-:Y:S01]  /*b0c0*/  SEL R206, RZ, 0x4, P1 ;  /* 0x00000004ffce7807 */ /* 0x000fe20000800000 */
[----:B------:R-:W-:Y:S01]  /*b0d0*/  IMAD R218, R200, 0x2, R2 ;  /* 0x00000002c8da7824 */ /* 0x000fe200078e0202 */
[----:B------:R-:W-:-:S02]  /*b0e0*/  SEL R195, RZ, 0x4, P0 ;  /* 0x00000004ffc37807 */ /* 0x000fc40000000000 */
[----:B------:R-:W-:Y:S01]  /*b0f0*/  ISETP.GE.AND P0, PT, R193, UR4, PT ;  /* 0x00000004c1007c0c */ /* 0x000fe2000bf06270 */
[----:B------:R-:W-:Y:S01]  /*b100*/  IMAD R220, R200, 0x2, R218 ;  /* 0x00000002c8dc7824 */ /* 0x000fe200078e02da */
[----:B------:R-:W-:Y:S02]  /*b110*/  ISETP.GE.AND P1, PT, R204, UR4, PT ;  /* 0x00000004cc007c0c */ /* 0x000fe4000bf26270 */
[----:B------:R-:W-:Y:S01]  /*b120*/  SEL R193, RZ, 0x4, P0 ;  /* 0x00000004ffc17807 */ /* 0x000fe20000000000 */
[C---:B------:R-:W-:Y:S01]  /*b130*/  IMAD R222, R200.reuse, 0x2, R220 ;  /* 0x00000002c8de7824 */ /* 0x040fe200078e02dc */
[----:B------:R-:W-:Y:S02]  /*b140*/  ISETP.GE.AND P0, PT, R191, UR4, PT ;  /* 0x00000004bf007c0c */ /* 0x000fe4000bf06270 */
[----:B------:R-:W-:Y:S01]  /*b150*/  SEL R204, RZ, 0x4, P1 ;  /* 0x00000004ffcc7807 */ /* 0x000fe20000800000 */
[----:B------:R-:W-:Y:S01]  /*b160*/  IMAD R224, R200, 0x2, R222 ;  /* 0x00000002c8e07824 */ /* 0x000fe200078e02de */
[----:B------:R-:W-:-:S02]  /*b170*/  SEL R191, RZ, 0x4, P0 ;  /* 0x00000004ffbf7807 */ /* 0x000fc40000000000 */
[----:B------:R-:W-:Y:S01]  /*b180*/  ISETP.GE.AND P0, PT, R189, UR4, PT ;  /* 0x00000004bd007c0c */ /* 0x000fe2000bf06270 */
[----:B------:R-:W-:Y:S01]  /*b190*/  IMAD R226, R200, 0x2, R224 ;  /* 0x00000002c8e27824 */ /* 0x000fe200078e02e0 */
[----:B------:R-:W-:Y:S02]  /*b1a0*/  ISETP.GE.AND P1, PT, R202, UR4, PT ;  /* 0x00000004ca007c0c */ /* 0x000fe4000bf26270 */
[----:B------:R-:W-:Y:S01]  /*b1b0*/  SEL R189, RZ, 0x4, P0 ;  /* 0x00000004ffbd7807 */ /* 0x000fe20000000000 */
[----:B------:R-:W-:Y:S01]  /*b1c0*/  IMAD R228, R200, 0x2, R226 ;  /* 0x00000002c8e47824 */ /* 0x000fe200078e02e2 */
[----:B------:R-:W-:Y:S01]  /*b1d0*/  ISETP.GE.AND P0, PT, R187, UR4, PT ;  /* 0x00000004bb007c0c */ /* 0x000fe2000bf06270 */
[----:B--2---:R-:W-:Y:S01]  /*b1e0*/  IMAD.SHL.U32 R238, R4, 0x10, RZ ;  /* 0x0000001004ee7824 */ /* 0x004fe200078e00ff */
[----:B------:R-:W-:Y:S01]  /*b1f0*/  SHF.R.U32.HI R3, RZ, 0x5, R4 ;  /* 0x00000005ff037819 */ /* 0x000fe20000011604 */
[----:B------:R-:W-:Y:S01]  /*b200*/  IMAD R230, R200, 0x2, R228 ;  /* 0x00000002c8e67824 */ /* 0x000fe200078e02e4 */
[----:B------:R-:W-:-:S02]  /*b210*/  SEL R187, RZ, 0x4, P0 ;  /* 0x00000004ffbb7807 */ /* 0x000fc40000000000 */
[----:B------:R-:W-:Y:S01]  /*b220*/  ISETP.GE.AND P0, PT, R185, UR4, PT ;  /* 0x00000004b9007c0c */ /* 0x000fe2000bf06270 */
[C---:B------:R-:W-:Y:S01]  /*b230*/  IMAD R232, R200.reuse, 0x2, R230 ;  /* 0x00000002c8e87824 */ /* 0x040fe200078e02e6 */
[----:B------:R-:W-:Y:S02]  /*b240*/  R2UR UR6, R3 ;  /* 0x00000000030672ca */ /* 0x000fe400000e0000 */
[----:B------:R-:W-:Y:S01]  /*b250*/  SEL R185, RZ, 0x4, P0 ;  /* 0x00000004ffb97807 */ /* 0x000fe20000000000 */
[C---:B-1----:R-:W-:Y:S01]  /*b260*/  IMAD R19, R200.reuse, 0x2, R232 ;  /* 0x00000002c8137824 */ /* 0x042fe200078e02e8 */
[----:B------:R-:W-:Y:S02]  /*b270*/  ISETP.GE.AND P0, PT, R183, UR4, PT ;  /* 0x00000004b7007c0c */ /* 0x000fe4000bf06270 */
[----:B------:R-:W-:Y:S01]  /*b280*/  SHF.R.S32.HI R3, RZ, 0x6, R4 ;  /* 0x00000006ff037819 */ /* 0x000fe20000011404 */
[----:B------:R-:W-:Y:S01]  /*b290*/  IMAD R18, R200, 0x2, R19 ;  /* 0x00000002c8127824 */ /* 0x000fe200078e0213 */
[----:B------:R-:W-:-:S02]  /*b2a0*/  SEL R183, RZ, 0x4, P0 ;  /* 0x00000004ffb77807 */ /* 0x000fc40000000000 */
[----:B------:R-:W-:Y:S02]  /*b2b0*/  ISETP.GE.AND P0, PT, R181, UR4, PT ;  /* 0x00000004b5007c0c */ /* 0x000fe4000bf06270 */
[----:B------:R-:W-:Y:S02]  /*b2c0*/  LOP3.LUT R238, R238, 0x70, RZ, 0xc0, !PT ;  /* 0x00000070eeee7812 */ /* 0x000fe400078ec0ff */
[----:B------:R-:W-:Y:S02]  /*b2d0*/  SEL R181, RZ, 0x4, P0 ;  /* 0x00000004ffb57807 */ /* 0x000fe40000000000 */
[----:B------:R-:W-:Y:S02]  /*b2e0*/  ISETP.GE.AND P0, PT, R180, UR4, PT ;  /* 0x00000004b4007c0c */ /* 0x000fe4000bf06270 */
[----:B------:R-:W-:Y:S02]  /*b2f0*/  LOP3.LUT R172, R4, 0x40, RZ, 0xc0, !PT ;  /* 0x0000004004ac7812 */ /* 0x000fe400078ec0ff */
[----:B------:R-:W-:-:S02]  /*b300*/  SEL R180, RZ, 0x4, P0 ;  /* 0x00000004ffb47807 */ /* 0x000fc40000000000 */
[----:B------:R-:W-:Y:S02]  /*b310*/  ISETP.GE.AND P0, PT, R179, UR4, PT ;  /* 0x00000004b3007c0c */ /* 0x000fe4000bf06270 */
[----:B------:R-:W-:Y:S02]  /*b320*/  SGXT R3, R3, 0x1 ;  /* 0x000000010303781a */ /* 0x000fe40000000200 */
[----:B------:R-:W-:Y:S02]  /*b330*/  SEL R179, RZ, 0x4, P0 ;  /* 0x00000004ffb37807 */ /* 0x000fe40000000000 */
[----:B------:R-:W-:Y:S02]  /*b340*/  ISETP.GE.AND P0, PT, R178, UR4, PT ;  /* 0x00000004b2007c0c */ /* 0x000fe4000bf06270 */
[----:B------:R-:W-:Y:S01]  /*b350*/  LEA.HI R238, R172, R238, RZ, 0x1c ;  /* 0x000000eeacee7211 */ /* 0x000fe200078fe0ff */
[----:B------:R-:W-:Y:S01]  /*b360*/  IMAD.SHL.U32 R172, R4, 0x4, RZ ;  /* 0x0000000404ac7824 */ /* 0x000fe200078e00ff */
        /* <DEDUP_REMOVED lines=8> */
[----:B------:R-:W-:Y:S01]  /*b3f0*/  LOP3.LUT R3, R3, 0x7c, R172, 0x78, !PT ;  /* 0x0000007c03037812 */ /* 0x000fe200078e78ac */
[----:B------:R-:W-:Y:S01]  /*b400*/  IMAD.SHL.U32 R172, R4, 0x400, RZ ;  /* 0x0000040004ac7824 */ /* 0x000fe200078e00ff */
[----:B------:R-:W-:Y:S02]  /*b410*/  SEL R175, RZ, 0x4, P0 ;  /* 0x00000004ffaf7807 */ /* 0x000fe40000000000 */
[----:B------:R-:W-:Y:S02]  /*b420*/  ISETP.GE.AND P0, PT, R174, UR4, PT ;  /* 0x00000004ae007c0c */ /* 0x000fe4000bf06270 */
[----:B------:R-:W-:Y:S02]  /*b430*/  SEL R202, RZ, 0x4, P1 ;  /* 0x00000004ffca7807 */ /* 0x000fe40000800000 */
[----:B------:R-:W-:-:S02]  /*b440*/  SEL R174, RZ, 0x4, P0 ;  /* 0x00000004ffae7807 */ /* 0x000fc40000000000 */
[----:B------:R-:W-:Y:S02]  /*b450*/  ISETP.GE.AND P0, PT, R173, UR4, PT ;  /* 0x00000004ad007c0c */ /* 0x000fe4000bf06270 */
[----:B------:R-:W-:Y:S02]  /*b460*/  LOP3.LUT R3, R3, 0x8000, R172, 0xf8, !PT ;  /* 0x0000800003037812 */ /* 0x000fe400078ef8ac */
[----:B------:R-:W-:Y:S02]  /*b470*/  SEL R173, RZ, 0x4, P0 ;  /* 0x00000004ffad7807 */ /* 0x000fe40000000000 */
[----:B------:R-:W-:Y:S02]  /*b480*/  ISETP.GE.AND P0, PT, R201, UR4, PT ;  /* 0x00000004c9007c0c */ /* 0x000fe4000bf06270 */
[----:B------:R-:W-:Y:S02]  /*b490*/  ISETP.GE.AND P1, PT, R198, UR4, PT ;  /* 0x00000004c6007c0c */ /* 0x000fe4000bf26270 */
[----:B------:R-:W-:-:S02]  /*b4a0*/  SEL R172, RZ, 0x4, P0 ;  /* 0x00000004ffac7807 */ /* 0x000fc40000000000 */
[----:B------:R-:W-:Y:S02]  /*b4b0*/  ISETP.GT.AND P0, PT, R217, 0xff, PT ;  /* 0x000000ffd900780c */ /* 0x000fe40003f04270 */
[----:B------:R-:W-:Y:S02]  /*b4c0*/  SEL R198, RZ, 0x4, P1 ;  /* 0x00000004ffc67807 */ /* 0x000fe40000800000 */
[----:B------:R-:W-:Y:S02]  /*b4d0*/  ISETP.GE.AND P1, PT, R196, UR4, PT ;  /* 0x00000004c4007c0c */ /* 0x000fe4000bf26270 */
[----:B---3--:R-:W-:Y:S02]  /*b4e0*/  SEL R14, R206, RZ, P0 ;  /* 0x000000ffce0e7207 */ /* 0x008fe40000000000 */
[----:B------:R-:W-:Y:S02]  /*b4f0*/  SEL R6, R205, RZ, P0 ;  /* 0x000000ffcd067207 */ /* 0x000fe40000000000 */
[----:B------:R-:W-:Y:S01]  /*b500*/  SEL R0, R204, RZ, P0 ;  /* 0x000000ffcc007207 */ /* 0x000fe20000000000 */
[----:B------:R1:W-:Y:S01]  /*b510*/  STL [R1+0x2ac], R14 ;  /* 0x0002ac0e01007387 */ /* 0x0003e20000100800 */
[----:B------:R-:W-:-:S02]  /*b520*/  SEL R196, RZ, 0x4, P1 ;  /* 0x00000004ffc47807 */ /* 0x000fc40000800000 */
[----:B------:R-:W-:Y:S01]  /*b530*/  ISETP.GE.AND P1, PT, R194, UR4, PT ;  /* 0x00000004c2007c0c */ /* 0x000fe2000bf26270 */
[----:B------:R2:W-:Y:S01]  /*b540*/  STL [R1+0x2a4], R6 ;  /* 0x0002a40601007387 */ /* 0x0005e20000100800 */
[----:B------:R-:W-:Y:S02]  /*b550*/  SEL R246, R183, RZ, P0 ;  /* 0x000000ffb7f67207 */ /* 0x000fe40000000000 */
[----:B------:R-:W-:Y:S01]  /*b560*/  SEL R194, RZ, 0x4, P1 ;  /* 0x00000004ffc27807 */ /* 0x000fe20000800000 */
[----:B------:R3:W-:Y:S01]  /*b570*/  STL [R1+0x2a8], R0 ;  /* 0x0002a80001007387 */ /* 0x0007e20000100800 */
[----:B------:R-:W-:Y:S02]  /*b580*/  ISETP.GE.AND P1, PT, R192, UR4, PT ;  /* 0x00000004c0007c0c */ /* 0x000fe4000bf26270 */
[----:B-1----:R-:W-:Y:S02]  /*b590*/  SEL R14, R203, RZ, P0 ;  /* 0x000000ffcb0e7207 */ /* 0x002fe40000000000 */
[----:B------:R-:W-:-:S02]  /*b5a0*/  SEL R192, RZ, 0x4, P1 ;  /* 0x00000004ffc07807 */ /* 0x000fc40000800000 */
[----:B--2---:R-:W-:Y:S01]  /*b5b0*/  SEL R6, R202, RZ, P0 ;  /* 0x000000ffca067207 */ /* 0x004fe20000000000 */
[----:B------:R1:W-:Y:S01]  /*b5c0*/  STL [R1+0x2b0], R14 ;  /* 0x0002b00e01007387 */ /* 0x0003e20000100800 */
[----:B------:R-:W-:Y:S02]  /*b5d0*/  ISETP.GE.AND P1, PT, R190, UR4, PT ;  /* 0x00000004be007c0c */ /* 0x000fe4000bf26270 */
[----:B---3--:R-:W-:Y:S01]  /*b5e0*/  SEL R0, R199, RZ, P0 ;  /* 0x000000ffc7007207 */ /* 0x008fe20000000000 */
[----:B------:R2:W-:Y:S01]  /*b5f0*/  STL [R1+0x2b4], R6 ;  /* 0x0002b40601007387 */ /* 0x0005e20000100800 */
[----:B------:R-:W-:Y:S02]  /*b600*/  SEL R190, RZ, 0x4, P1 ;  /* 0x00000004ffbe7807 */ /* 0x000fe40000800000 */
[----:B------:R-:W-:Y:S01]  /*b610*/  ISETP.GE.AND P1, PT, R188, UR4, PT ;  /* 0x00000004bc007c0c */ /* 0x000fe2000bf26270 */
[----:B------:R3:W-:Y:S01]  /*b620*/  STL [R1+0x2c8], R0 ;  /* 0x0002c80001007387 */ /* 0x0007e20000100800 */
[----:B------:R-:W-:-:S02]  /*b630*/  SEL R244, R181, RZ, P0 ;  /* 0x000000ffb5f47207 */ /* 0x000fc40000000000 */
[----:B-1----:R-:W-:Y:S02]  /*b640*/  SEL R14, R198, RZ, P0 ;  /* 0x000000ffc60e7207 */ /* 0x002fe40000000000 */
[----:B------:R-:W-:Y:S02]  /*b650*/  SEL R188, RZ, 0x4, P1 ;  /* 0x00000004ffbc7807 */ /* 0x000fe40000800000 */
[----:B--2---:R-:W-:Y:S01]  /*b660*/  SEL R6, R197, RZ, P0 ;  /* 0x000000ffc5067207 */ /* 0x004fe20000000000 */
[----:B------:R1:W-:Y:S01]  /*b670*/  STL [R1+0x2cc], R14 ;  /* 0x0002cc0e01007387 */ /* 0x0003e20000100800 */
[----:B------:R-:W-:Y:S02]  /*b680*/  ISETP.GE.AND P1, PT, R186, UR4, PT ;  /* 0x00000004ba007c0c */ /* 0x000fe4000bf26270 */
[----:B---3--:R-:W-:Y:S01]  /*b690*/  SEL R0, R196, RZ, P0 ;  /* 0x000000ffc4007207 */ /* 0x008fe20000000000 */
[----:B------:R2:W-:Y:S01]  /*b6a0*/  STL [R1+0x2d0], R6 ;  /* 0x0002d00601007387 */ /* 0x0005e20000100800 */
[----:B------:R-:W-:-:S02]  /*b6b0*/  SEL R186, RZ, 0x4, P1 ;  /* 0x00000004ffba7807 */ /* 0x000fc40000800000 */
[----:B------:R-:W-:Y:S01]  /*b6c0*/  ISETP.GE.AND P1, PT, R184, UR4, PT ;  /* 0x00000004b8007c0c */ /* 0x000fe2000bf26270 */
[----:B------:R3:W-:Y:S01]  /*b6d0*/  STL [R1+0x2d4], R0 ;  /* 0x0002d40001007387 */ /* 0x0007e20000100800 */
[----:B------:R-:W-:Y:S02]  /*b6e0*/  SEL R245, R180, RZ, P0 ;  /* 0x000000ffb4f57207 */ /* 0x000fe40000000000 */
[----:B-1----:R-:W-:Y:S02]  /*b6f0*/  SEL R14, R195, RZ, P0 ;  /* 0x000000ffc30e7207 */ /* 0x002fe40000000000 */
[----:B------:R-:W-:Y:S02]  /*b700*/  SEL R184, RZ, 0x4, P1 ;  /* 0x00000004ffb87807 */ /* 0x000fe40000800000 */
[----:B--2---:R-:W-:Y:S01]  /*b710*/  SEL R6, R194, RZ, P0 ;  /* 0x000000ffc2067207 */ /* 0x004fe20000000000 */
[----:B------:R1:W-:Y:S01]  /*b720*/  STL [R1+0x2d8], R14 ;  /* 0x0002d80e01007387 */ /* 0x0003e20000100800 */
[----:B------:R-:W-:Y:S01]  /*b730*/  ISETP.GE.AND P1, PT, R182, UR4, PT ;  /* 0x00000004b6007c0c */ /* 0x000fe2000bf26270 */
[----:B------:R-:W2:Y:S01]  /*b740*/  LDCU UR4, c[0x0][0x3a4] ;  /* 0x00007480ff0477ac */ /* 0x000ea20008000800 */
[----:B---3--:R-:W-:Y:S01]  /*b750*/  SEL R0, R193, RZ, P0 ;  /* 0x000000ffc1007207 */ /* 0x008fe20000000000 */
[----:B------:R3:W-:Y:S01]  /*b760*/  STL [R1+0x2dc], R6 ;  /* 0x0002dc0601007387 */ /* 0x0007e20000100800 */
[----:B------:R-:W-:-:S02]  /*b770*/  SEL R182, RZ, 0x4, P1 ;  /* 0x00000004ffb67807 */ /* 0x000fc40000800000 */
[----:B------:R-:W-:Y:S01]  /*b780*/  ISETP.NE.U32.AND P1, PT, R7, RZ, PT ;  /* 0x000000ff0700720c */ /* 0x000fe20003f25070 */
[----:B------:R4:W-:Y:S01]  /*b790*/  STL [R1+0x2e0], R0 ;  /* 0x0002e00001007387 */ /* 0x0009e20000100800 */
[----:B------:R-:W-:Y:S02]  /*b7a0*/  SEL R247, R182, RZ, P0 ;  /* 0x000000ffb6f77207 */ /* 0x000fe40000000000 */
[----:B-1----:R-:W-:Y:S02]  /*b7b0*/  SEL R14, R192, RZ, P0 ;  /* 0x000000ffc00e7207 */ /* 0x002fe40000000000 */
[----:B---3--:R-:W-:-:S03]  /*b7c0*/  SEL R6, R191, RZ, P0 ;  /* 0x000000ffbf067207 */ /* 0x008fc60000000000 */
[----:B------:R1:W-:Y:S01]  /*b7d0*/  STL [R1+0x2e4], R14 ;  /* 0x0002e40e01007387 */ /* 0x0003e20000100800 */
[----:B----4-:R-:W-:-:S03]  /*b7e0*/  SEL R0, R190, RZ, P0 ;  /* 0x000000ffbe007207 */ /* 0x010fc60000000000 */
[----:B------:R3:W-:Y:S01]  /*b7f0*/  STL [R1+0x2fc], R6 ;  /* 0x0002fc0601007387 */ /* 0x0007e20000100800 */
[----:B--2---:R-:W-:Y:S01]  /*b800*/  IMAD R11, R11, UR4, RZ ;  /* 0x000000040b0b7c24 */ /* 0x004fe2000f8e02ff */
[----:B------:R-:W-:Y:S02]  /*b810*/  USHF.L.U32 UR4, UR6, 0x15, URZ ;  /* 0x0000001506047899 */ /* 0x000fe400080006ff */
[----:B------:R2:W-:Y:S01]  /*b820*/  STL [R1+0x300], R0 ;  /* 0x0003000001007387 */ /* 0x0005e20000100800 */
[----:B-1----:R-:W-:Y:S01]  /*b830*/  SEL R14, R189, RZ, P0 ;  /* 0x000000ffbd0e7207 */ /* 0x002fe20000000000 */
[----:B------:R-:W-:Y:S01]  /*b840*/  ULOP3.LUT UR4, UR4, 0x600000, URZ, 0xc0, !UPT ;  /* 0x0060000004047892 */ /* 0x000fe2000f8ec0ff */
[----:B---3--:R-:W-:-:S03]  /*b850*/  SEL R6, R188, RZ, P0 ;  /* 0x000000ffbc067207 */ /* 0x008fc60000000000 */
[----:B------:R1:W-:Y:S01]  /*b860*/  STL [R1+0x2f8], R14 ;  /* 0x0002f80e01007387 */ /* 0x0003e20000100800 */
[----:B--2---:R-:W-:-:S03]  /*b870*/  SEL R0, R187, RZ, P0 ;  /* 0x000000ffbb007207 */ /* 0x004fc60000000000 */
        /* <DEDUP_REMOVED lines=9> */
[----:B--2---:R-:W-:Y:S02]  /*b910*/  SEL R6, R177, RZ, P0 ;  /* 0x000000ffb1067207 */ /* 0x004fe40000000000 */
[----:B---3--:R-:W-:-:S05]  /*b920*/  SEL R0, R179, RZ, P0 ;  /* 0x000000ffb3007207 */ /* 0x008fca0000000000 */
[----:B------:R1:W-:Y:S04]  /*b930*/  STL [R1+0x33c], R0 ;  /* 0x00033c0001007387 */ /* 0x0003e80000100800 */
[----:B------:R2:W-:Y:S04]  /*b940*/  STL [R1+0x588], R14 ;  /* 0x0005880e01007387 */ /* 0x0005e80000100800 */
[----:B------:R3:W-:Y:S01]  /*b950*/  STL [R1+0x59c], R6 ;  /* 0x00059c0601007387 */ /* 0x0007e20000100800 */
[----:B-1----:R-:W-:Y:S02]  /*b960*/  SEL R0, R176, RZ, P0 ;  /* 0x000000ffb0007207 */ /* 0x002fe40000000000 */
[----:B--2---:R-:W-:-:S03]  /*b970*/  SEL R14, R175, RZ, P0 ;  /* 0x000000ffaf0e7207 */ /* 0x004fc60000000000 */
[----:B------:R1:W-:Y:S01]  /*b980*/  STL [R1+0x594], R0 ;  /* 0x0005940001007387 */ /* 0x0003e20000100800 */
[----:B---3--:R-:W-:-:S03]  /*b990*/  SEL R6, R174, RZ, P0 ;  /* 0x000000ffae067207 */ /* 0x008fc60000000000 */
[----:B------:R2:W-:Y:S01]  /*b9a0*/  STL [R1+0x5a0], R14 ;  /* 0x0005a00e01007387 */ /* 0x0005e20000100800 */
[----:B-1----:R-:W-:Y:S02]  /*b9b0*/  SEL R0, R173, RZ, P0 ;  /* 0x000000ffad007207 */ /* 0x002fe40000000000 */
[----:B--2---:R-:W-:-:S03]  /*b9c0*/  SEL R14, R172, RZ, P0 ;  /* 0x000000ffac0e7207 */ /* 0x004fc60000000000 */
[----:B------:R1:W-:Y:S02]  /*b9d0*/  STL [R1+0x9b0], R0 ;  /* 0x0009b00001007387 */ /* 0x0003e40000100800 */
[C---:B-1----:R-:W-:Y:S01]  /*b9e0*/  IMAD R0, R12.reuse, UR7, RZ ;  /* 0x000000070c007c24 */ /* 0x042fe2000f8e02ff */
[----:B------:R-:W-:-:S04]  /*b9f0*/  LOP3.LUT R12, R12, 0xfffffffb, RZ, 0xc0, !PT ;  /* 0xfffffffb0c0c7812 */ /* 0x000fc800078ec0ff */
[----:B------:R-:W-:Y:S01]  /*ba00*/  LEA R32, P0, R0, R5, 0x2 ;  /* 0x0000000500207211 */ /* 0x000fe200078010ff */
[----:B------:R1:W-:Y:S01]  /*ba10*/  STL [R1+0x380], R0 ;  /* 0x0003800001007387 */ /* 0x0003e20000100800 */
[----:B------:R-:W-:Y:S02]  /*ba20*/  @P2 LOP3.LUT R12, R12, 0x4, RZ, 0xfc, !PT ;  /* 0x000000040c0c2812 */ /* 0x000fe400078efcff */
[----:B------:R-:W-:Y:S01]  /*ba30*/  LEA.HI.X.SX32 R33, R0, R10, 0x2, P0 ;  /* 0x0000000a00217211 */ /* 0x000fe200000f16ff */
[----:B------:R2:W-:Y:S01]  /*ba40*/  STL [R1+0x338], R14 ;  /* 0x0003380e01007387 */ /* 0x0005e20000100800 */
[----:B------:R-:W-:Y:S02]  /*ba50*/  LOP3.LUT R12, R12, 0xfffffff7, RZ, 0xc0, !PT ;  /* 0xfffffff70c0c7812 */ /* 0x000fe400078ec0ff */
[----:B------:R-:W-:Y:S02]  /*ba60*/  ISETP.NE.U32.AND P2, PT, R216, RZ, PT ;  /* 0x000000ffd800720c */ /* 0x000fe40003f45070 */
[----:B------:R-:W-:Y:S01]  /*ba70*/  @P1 LOP3.LUT R12, R12, 0x8, RZ, 0xfc, !PT ;  /* 0x000000080c0c1812 */ /* 0x000fe200078efcff */
[----:B-1----:R-:W-:Y:S01]  /*ba80*/  IMAD R0, R207, UR7, RZ ;  /* 0x00000007cf007c24 */ /* 0x002fe2000f8e02ff */
[----:B------:R-:W-:-:S02]  /*ba90*/  ISETP.NE.U32.AND P1, PT, R215, RZ, PT ;  /* 0x000000ffd700720c */ /* 0x000fc40003f25070 */
[----:B------:R-:W-:Y:S02]  /*baa0*/  LOP3.LUT R12, R12, 0xffffffef, RZ, 0xc0, !PT ;  /* 0xffffffef0c0c7812 */ /* 0x000fe400078ec0ff */
[C---:B--2---:R-:W-:Y:S01]  /*bab0*/  LEA R14, P0, R0.reuse, R5, 0x2 ;  /* 0x00000005000e7211 */ /* 0x044fe200078010ff */
[----:B------:R1:W-:Y:S03]  /*bac0*/  STL [R1+0x37c], R0 ;  /* 0x00037c0001007387 */ /* 0x0003e60000100800 */
[----:B------:R-:W-:Y:S01]  /*bad0*/  LEA.HI.X.SX32 R15, R0, R10, 0x2, P0 ;  /* 0x0000000a000f7211 */ /* 0x000fe200000f16ff */
[----:B------:R-:W-:Y:S04]  /*bae0*/  STL.64 [R1+0x108], R32 ;  /* 0x0001082001007387 */ /* 0x000fe80000100a00 */
[----:B------:R-:W-:Y:S01]  /*baf0*/  @P1 LOP3.LUT R12, R12, 0x10, RZ, 0xfc, !PT ;  /* 0x000000100c0c1812 */ /* 0x000fe200078efcff */
[----:B-1----:R-:W-:Y:S01]  /*bb00*/  IMAD R0, R208, UR7, RZ ;  /* 0x00000007d0007c24 */ /* 0x002fe2000f8e02ff */
[----:B------:R-:W-:-:S04]  /*bb10*/  LOP3.LUT P1, RZ, R4, 0x7f, RZ, 0xc0, !PT ;  /* 0x0000007f04ff7812 */ /* 0x000fc8000782c0ff */
[C---:B------:R-:W-:Y:S01]  /*bb20*/  LEA R240, P0, R0.reuse, R5, 0x2 ;  /* 0x0000000500f07211 */ /* 0x040fe200078010ff */
[----:B------:R1:W-:Y:S03]  /*bb30*/  STL [R1+0x378], R0 ;  /* 0x0003780001007387 */ /* 0x0003e60000100800 */
[----:B------:R-:W-:Y:S01]  /*bb40*/  LEA.HI.X.SX32 R241, R0, R10, 0x2, P0 ;  /* 0x0000000a00f17211 */ /* 0x000fe200000f16ff */
[----:B------:R-:W-:Y:S01]  /*bb50*/  STL.64 [R1+0x110], R14 ;  /* 0x0001100e01007387 */ /* 0x000fe20000100a00 */
[----:B-1----:R-:W-:-:S05]  /*bb60*/  IMAD R0, R209, UR7, RZ ;  /* 0x00000007d1007c24 */ /* 0x002fca000f8e02ff */
        /* <DEDUP_REMOVED lines=18> */
[----:B------:R2:W-:Y:S01]  /*bc90*/  STL.64 [R1+0x130], R14 ;  /* 0x0001300e01007387 */ /* 0x0005e20000100a00 */
[----:B-1----:R-:W-:-:S05]  /*bca0*/  IMAD R0, R213, UR7, RZ ;  /* 0x00000007d5007c24 */ /* 0x002fca000f8e02ff */
[----:B------:R1:W-:Y:S01]  /*bcb0*/  STL [R1+0x364], R0 ;  /* 0x0003640001007387 */ /* 0x0003e20000100800 */
[----:B--2---:R-:W-:-:S03]  /*bcc0*/  LEA R14, P0, R0, R5, 0x2 ;  /* 0x00000005000e7211 */ /* 0x004fc600078010ff */
[----:B------:R-:W-:Y:S01]  /*bcd0*/  STL.64 [R1+0x138], R248 ;  /* 0x000138f801007387 */ /* 0x000fe20000100a00 */
[----:B------:R-:W-:Y:S01]  /*bce0*/  LEA.HI.X.SX32 R15, R0, R10, 0x2, P0 ;  /* 0x0000000a000f7211 */ /* 0x000fe200000f16ff */
[----:B-1----:R-:W-:-:S05]  /*bcf0*/  IMAD R0, R214, UR7, RZ ;  /* 0x00000007d6007c24 */ /* 0x002fca000f8e02ff */
[C---:B------:R-:W-:Y:S01]  /*bd00*/  LEA R16, P0, R0.reuse, R5, 0x2 ;  /* 0x0000000500107211 */ /* 0x040fe200078010ff */
[----:B------:R1:W-:Y:S03]  /*bd10*/  STL [R1+0x360], R0 ;  /* 0x0003600001007387 */ /* 0x0003e60000100800 */
[----:B------:R-:W-:Y:S01]  /*bd20*/  LEA.HI.X.SX32 R17, R0, R10, 0x2, P0 ;  /* 0x0000000a00117211 */ /* 0x000fe200000f16ff */
[----:B------:R-:W-:Y:S01]  /*bd30*/  STL.64 [R1+0x148], R14 ;  /* 0x0001480e01007387 */ /* 0x000fe20000100a00 */
[----:B------:R-:W-:-:S03]  /*bd40*/  LEA R236, P0, R11, UR12, 0x2 ;  /* 0x0000000c0bec7c11 */ /* 0x000fc6000f8010ff */
[----:B------:R-:W-:Y:S01]  /*bd50*/  STL.64 [R1+0x140], R16 ;  /* 0x0001401001007387 */ /* 0x000fe20000100a00 */
[----:B------:R-:W-:Y:S01]  /*bd60*/  LEA.HI.X.SX32 R5, R11, UR13, 0x2, P0 ;  /* 0x0000000d0b057c11 */ /* 0x000fe200080f16ff */
[----:B-1----:R-:W-:Y:S01]  /*bd70*/  IMAD R0, R200, 0x2, R18 ;  /* 0x00000002c8007824 */ /* 0x002fe200078e0212 */
[----:B------:R-:W-:Y:S01]  /*bd80*/  ISETP.NE.U32.AND P0, PT, R8, RZ, PT ;  /* 0x000000ff0800720c */ /* 0x000fe20003f05070 */
[----:B------:R-:W-:Y:S02]  /*bd90*/  STL [R1+0x9c8], R11 ;  /* 0x0009c80b01007387 */ /* 0x000fe40000100800 */
[C---:B------:R-:W-:Y:S02]  /*bda0*/  IMAD R7, R200.reuse, 0x2, R0 ;  /* 0x00000002c8077824 */ /* 0x040fe400078e0200 */
[----:B------:R-:W-:Y:S03]  /*bdb0*/  STL [R1+0x870], R2 ;  /* 0x0008700201007387 */ /* 0x000fe60000100800 */
[CC--:B------:R-:W-:Y:S01]  /*bdc0*/  LEA R172, P6, R7.reuse, R236.reuse, 0x2 ;  /* 0x000000ec07ac7211 */ /* 0x0c0fe200078c10ff */
[----:B------:R1:W-:Y:S03]  /*bdd0*/  STL [R1+0x56c], R218 ;  /* 0x00056cda01007387 */ /* 0x0003e60000100800 */
[-C--:B------:R-:W-:Y:S01]  /*bde0*/  LEA.HI.X.SX32 R173, R7, R5.reuse, 0x2, P6 ;  /* 0x0000000507ad7211 */ /* 0x080fe200030f16ff */
[C---:B------:R-:W-:Y:S01]  /*bdf0*/  IMAD R7, R200.reuse, 0x2, R7 ;  /* 0x00000002c8077824 */ /* 0x040fe200078e0207 */
[----:B------:R2:W-:Y:S04]  /*be00*/  STL [R1+0x568], R220 ;  /* 0x000568dc01007387 */ /* 0x0005e80000100800 */
        /* <DEDUP_REMOVED lines=16> */
[----:B------:R-:W-:Y:S03]  /*bf10*/  STL [R1+0x34c], R19 ;  /* 0x00034c1301007387 */ /* 0x000fe60000100800 */
[-C--:B------:R-:W-:Y:S01]  /*bf20*/  LEA.HI.X.SX32 R181, R7, R5.reuse, 0x2, P6 ;  /* 0x0000000507b57211 */ /* 0x080fe200030f16ff */
[C---:B------:R-:W-:Y:S01]  /*bf30*/  IMAD R7, R200.reuse, 0x2, R7 ;  /* 0x00000002c8077824 */ /* 0x040fe200078e0207 */
[----:B------:R1:W-:Y:S04]  /*bf40*/  STL [R1+0x348], R18 ;  /* 0x0003481201007387 */ /* 0x0003e80000100800 */
[CC--:B------:R-:W-:Y:S01]  /*bf50*/  LEA R182, P6, R7.reuse, R236.reuse, 0x2 ;  /* 0x000000ec07b67211 */ /* 0x0c0fe200078c10ff */
[----:B------:R1:W-:Y:S03]  /*bf60*/  STL [R1+0x334], R0 ;  /* 0x0003340001007387 */ /* 0x0003e60000100800 */
[----:B------:R-:W-:Y:S01]  /*bf70*/  LEA.HI.X.SX32 R183, R7, R5, 0x2, P6 ;  /* 0x0000000507b77211 */ /* 0x000fe200030f16ff */
[----:B------:R-:W-:Y:S01]  /*bf80*/  IMAD R7, R200, 0x2, R7 ;  /* 0x00000002c8077824 */ /* 0x000fe200078e0207 */
[----:B------:R1:W-:Y:S04]  /*bf90*/  STL [R1+0xad4], R12 ;  /* 0x000ad40c01007387 */ /* 0x0003e80000100800 */
[----:B------:R-:W-:-:S04]  /*bfa0*/  LEA R184, P6, R7, R236, 0x2 ;  /* 0x000000ec07b87211 */ /* 0x000fc800078c10ff */
[----:B------:R-:W-:Y:S01]  /*bfb0*/  LEA.HI.X.SX32 R185, R7, R5, 0x2, P6 ;  /* 0x0000000507b97211 */ /* 0x000fe200030f16ff */
[----:B------:R-:W-:-:S05]  /*bfc0*/  IMAD R7, R200, 0x2, R7 ;  /* 0x00000002c8077824 */ /* 0x000fca00078e0207 */
        /* <DEDUP_REMOVED lines=37> */
[----:B------:R-:W-:Y:S02]  /*c220*/  LEA.HI.X.SX32 R213, R7, R5, 0x2, P6 ;  /* 0x0000000507d57211 */ /* 0x000fe400030f16ff */
[----:B------:R-:W-:-:S04]  /*c230*/  LEA R214, P6, R2, R236, 0x2 ;  /* 0x000000ec02d67211 */ /* 0x000fc800078c10ff */
[----:B------:R-:W-:Y:S02]  /*c240*/  LEA.HI.X.SX32 R215, R2, R5, 0x2, P6 ;  /* 0x0000000502d77211 */ /* 0x000fe400030f16ff */
[----:B------:R-:W-:-:S04]  /*c250*/  LEA R216, P6, R218, R236, 0x2 ;  /* 0x000000ecdad87211 */ /* 0x000fc800078c10ff */
[----:B------:R-:W-:Y:S02]  /*c260*/  LEA.HI.X.SX32 R217, R218, R5, 0x2, P6 ;  /* 0x00000005dad97211 */ /* 0x000fe400030f16ff */
[----:B-1----:R-:W-:-:S04]  /*c270*/  LEA R218, P6, R220, R236, 0x2 ;  /* 0x000000ecdcda7211 */ /* 0x002fc800078c10ff */
[----:B------:R-:W-:Y:S02]  /*c280*/  LEA.HI.X.SX32 R219, R220, R5, 0x2, P6 ;  /* 0x00000005dcdb7211 */ /* 0x000fe400030f16ff */
[----:B--2---:R-:W-:-:S04]  /*c290*/  LEA R220, P6, R222, R236, 0x2 ;  /* 0x000000ecdedc7211 */ /* 0x004fc800078c10ff */
[----:B------:R-:W-:Y:S02]  /*c2a0*/  LEA.HI.X.SX32 R221, R222, R5, 0x2, P6 ;  /* 0x00000005dedd7211 */ /* 0x000fe400030f16ff */
[----:B---3--:R-:W-:-:S04]  /*c2b0*/  LEA R222, P6, R224, R236, 0x2 ;  /* 0x000000ece0de7211 */ /* 0x008fc800078c10ff */
[----:B------:R-:W-:Y:S02]  /*c2c0*/  LEA.HI.X.SX32 R223, R224, R5, 0x2, P6 ;  /* 0x00000005e0df7211 */ /* 0x000fe400030f16ff */
[----:B----4-:R-:W-:-:S04]  /*c2d0*/  LEA R224, P6, R226, R236, 0x2 ;  /* 0x000000ece2e07211 */ /* 0x010fc800078c10ff */
[----:B------:R-:W-:Y:S02]  /*c2e0*/  LEA.HI.X.SX32 R225, R226, R5, 0x2, P6 ;  /* 0x00000005e2e17211 */ /* 0x000fe400030f16ff */
[----:B------:R-:W-:-:S04]  /*c2f0*/  LEA R226, P6, R228, R236, 0x2 ;  /* 0x000000ece4e27211 */ /* 0x000fc800078c10ff */
        /* <DEDUP_REMOVED lines=8> */
[-C--:B------:R-:W-:Y:S02]  /*c380*/  LEA.HI.X.SX32 R235, R18, R5.reuse, 0x2, P6 ;  /* 0x0000000512eb7211 */ /* 0x080fe400030f16ff */
[----:B------:R-:W2:Y:S01]  /*c390*/  LDL.LU R18, [R1+0x16c] ;  /* 0x00016c0001127983 */ /* 0x000ea20000300800 */
[----:B------:R-:W-:Y:S01]  /*c3a0*/  UIADD3 UR12, UPT, UPT, UR10, UR4, URZ ;  /* 0x000000040a0c7290 */ /* 0x000fe2000fffe0ff */
[C---:B------:R-:W-:Y:S02]  /*c3b0*/  LEA R236, P6, R0.reuse, R236, 0x2 ;  /* 0x000000ec00ec7211 */ /* 0x040fe400078c10ff */
[----:B------:R-:W3:Y:S01]  /*c3c0*/  LDL.LU R242, [R1+0x168] ;  /* 0x0001680001f27983 */ /* 0x000ee20000300800 */
[----:B------:R-:W-:Y:S01]  /*c3d0*/  VOTEU.ALL UP1, P1 ;  /* 0x0000000000ff7886 */ /* 0x000fe20000820000 */
[----:B------:R-:W-:Y:S01]  /*c3e0*/  UMOV UR13, UR28 ;  /* 0x0000001c000d7c82 */ /* 0x000fe20008000000 */
[----:B------:R-:W-:Y:S01]  /*c3f0*/  VOTEU.ALL UP2, P1 ;  /* 0x0000000000ff7886 */ /* 0x000fe20000840000 */
[----:B------:R-:W4:Y:S01]  /*c400*/  LDL.LU R8, [R1+0x17c] ;  /* 0x00017c0001087983 */ /* 0x000f220000300800 */
[----:B------:R-:W-:Y:S01]  /*c410*/  IMAD R4, R201, 0x80, R238 ;  /* 0x00000080c9047824 */ /* 0x000fe200078e02ee */
[----:B------:R-:W-:-:S02]  /*c420*/  LEA.HI.X.SX32 R237, R0, R5, 0x2, P6 ;  /* 0x0000000500ed7211 */ /* 0x000fc400030f16ff */
[----:B------:R-:W4:Y:S04]  /*c430*/  LDL.LU R2, [R1+0x178] ;  /* 0x0001780001027983 */ /* 0x000f280000300800 */
[----:B------:R-:W4:Y:S04]  /*c440*/  LDL.LU R243, [R1+0x174] ;  /* 0x0001740001f37983 */ /* 0x000f280000300800 */
[----:B------:R-:W4:Y:S04]  /*c450*/  LDL.LU R250, [R1+0x170] ;  /* 0x0001700001fa7983 */ /* 0x000f280000300800 */
[----:B------:R-:W-:Y:S04]  /*c460*/  STL.64 [R1+0xad8], R214 ;  /* 0x000ad8d601007387 */ /* 0x000fe80000100a00 */
[----:B------:R-:W-:Y:S04]  /*c470*/  STL.64 [R1+0xae0], R216 ;  /* 0x000ae0d801007387 */ /* 0x000fe80000100a00 */
[----:B------:R1:W-:Y:S04]  /*c480*/  STL.64 [R1+0xae8], R180 ;  /* 0x000ae8b401007387 */ /* 0x0003e80000100a00 */
[----:B------:R-:W4:Y:S01]  /*c490*/  LDL.LU R251, [R1+0x18c] ;  /* 0x00018c0001fb7983 */ /* 0x000f220000300800 */
[----:B------:R-:W-:Y:S01]  /*c4a0*/  STTM.16dp32bit_t0_t15.x128 tmem[UR12], RZ ;  /* 0x000000ff000079ed */ /* 0x000fe20008b8000c */
[----:B------:R-:W-:Y:S01]  /*c4b0*/  STTM.16dp32bit_t16_t31.x128 tmem[UR12+0x80], RZ ;  /* 0x000080ff000079ed */ /* 0x000fe20008ba000c */
[----:B------:R-:W1:Y:S01]  /*c4c0*/  FENCE.VIEW.ASYNC.T ;  /* 0x00000000000073c6 */ /* 0x000e620000000200 */
[----:B------:R-:W-:-:S04]  /*c4d0*/  @!UP1 UIADD3 UR8, UPT, UPT, -UR5, 0x100000, URZ ;  /* 0x0010000005089890 */ /* 0x000fc8000fffe1ff */
[----:B------:R-:W-:Y:S02]  /*c4e0*/  @!UP1 USHF.L.U32 UR9, UR8, 0xb, URZ ;  /* 0x0000000b08099899 */ /* 0x000fe400080006ff */
[----:B------:R-:W-:Y:S01]  /*c4f0*/  @!UP1 USHF.L.U32 UR8, UR8, 0x1, URZ ;  /* 0x0000000108089899 */ /* 0x000fe200080006ff */
[----:B------:R-:W-:Y:S01]  /*c500*/  VIADD R0, R4, UR11 ;  /* 0x0000000b04007c36 */ /* 0x000fe20008000000 */
[----:B------:R-:W-:-:S04]  /*c510*/  @!UP1 UIADD3 UR4, UPT, UPT, -UR5, 0x100000, URZ ;  /* 0x0010000005049890 */ /* 0x000fc8000fffe1ff */
[----:B------:R-:W-:Y:S02]  /*c520*/  @!UP1 USHF.L.U32 UR5, UR4, 0xb, URZ ;  /* 0x0000000b04059899 */ /* 0x000fe400080006ff */
[----:B------:R-:W-:Y:S01]  /*c530*/  @!UP1 USHF.L.U32 UR4, UR4, 0x1, URZ ;  /* 0x0000000104049899 */ /* 0x000fe200080006ff */
[----:B-1----:R-:W-:Y:S06]  /*c540*/  BAR.SYNC.DEFER_BLOCKING 0x0 ;  /* 0x0000000000007b1d */ /* 0x002fec0000010000 */
[----:B------:R-:W-:Y:S01]  /*c550*/  VOTEU.ALL UP1, P1 ;  /* 0x0000000000ff7886 */ /* 0x000fe20000820000 */
[----:B------:R-:W-:Y:S01]  /*c560*/  ISETP.NE.U32.AND P1, PT, R13, RZ, PT ;  /* 0x000000ff0d00720c */ /* 0x000fe20003f25070 */
[----:B------:R-:W4:Y:S04]  /*c570*/  LDL.LU R201, [R1+0x188] ;  /* 0x0001880001c97983 */ /* 0x000f280000300800 */
[----:B------:R-:W4:Y:S04]  /*c580*/  LDL.LU R11, [R1+0x184] ;  /* 0x00018400010b7983 */ /* 0x000f280000300800 */
[----:B------:R-:W4:Y:S04]  /*c590*/  LDL.LU R10, [R1+0x180] ;  /* 0x00018000010a7983 */ /* 0x000f280000300800 */
[----:B------:R-:W1:Y:S02]  /*c5a0*/  FENCE.VIEW.ASYNC.S ;  /* 0x00000000000073c6 */ /* 0x000e640000000000 */
[----:B-1----:R-:W1:Y:S02]  /*c5b0*/  @!UP1 SYNCS.EXCH.64 URZ, [UR13], UR8 ;  /* 0x000000080dff95b2 */ /* 0x002e640008000100 */
[----:B-1----:R-:W-:Y:S06]  /*c5c0*/  BAR.SYNC.DEFER_BLOCKING 0x0 ;  /* 0x0000000000007b1d */ /* 0x002fec0000010000 */
[----:B------:R1:W1:Y:S02]  /*c5d0*/  @!UP2 SYNCS.EXCH.64 URZ, [UR11+0x78008], UR4 ;  /* 0x078008040bffa5b2 */ /* 0x0002640008000100 */
[----:B------:R-:W-:Y:S01]  /*c5e0*/  @!PT LDS RZ, [RZ] ;  /* 0x00000000fffff984 */ /* 0x000fe20000000800 */
[----:B------:R-:W-:Y:S01]  /*c5f0*/  @!PT LDS RZ, [RZ] ;  /* 0x00000000fffff984 */ /* 0x000fe20000000800 */
[----:B------:R-:W-:Y:S01]  /*c600*/  @!PT LDS RZ, [RZ] ;  /* 0x00000000fffff984 */ /* 0x000fe20000000800 */
[----:B-1----:R-:W-:Y:S04]  /*c610*/  LDGSTS.E [R0+0x60000], desc[UR40][R214.64], P1 ;  /* 0x60000000d6007fae */ /* 0x002fe800089a1028 */
[----:B------:R-:W-:Y:S04]  /*c620*/  LDGSTS.E [R0+0x60008], desc[UR40][R216.64], P3 ;  /* 0x60008000d8007fae */ /* 0x000fe800099a1028 */
[----:B------:R-:W-:Y:S04]  /*c630*/  LDGSTS.E [R0+0x62000], desc[UR40][R180.64], P5 ;  /* 0x62000000b4007fae */ /* 0x000fe8000a9a1028 */
[----:B------:R1:W-:Y:S02]  /*c640*/  LDGSTS.E [R0+0x62008], desc[UR40][R182.64], P4 ;  /* 0x62008000b6007fae */ /* 0x0003e4000a1a1028 */
[----:B-1----:R-:W-:-:S05]  /*c650*/  LOP3.LUT R0, R4, 0x10, RZ, 0x3c, !PT ;  /* 0x0000001004007812 */ /* 0x002fca00078e3cff */
[----:B------:R-:W-:Y:S02]  /*c660*/  VIADD R238, R0, UR11 ;  /* 0x0000000b00ee7c36 */ /* 0x000fe40008000000 */
[----:B------:R-:W4:Y:S04]  /*c670*/  LDL.LU R0, [R1+0x19c] ;  /* 0x00019c0001007983 */ /* 0x000f280000300800 */
[----:B------:R-:W4:Y:S01]  /*c680*/  LDL.LU R19, [R1+0x198] ;  /* 0x0001980001137983 */ /* 0x000f220000300800 */
[----:B------:R-:W-:Y:S02]  /*c690*/  ISETP.NE.U32.AND P5, PT, R239, RZ, PT ;  /* 0x000000ffef00720c */ /* 0x000fe40003fa5070 */
[----:B------:R-:W-:Y:S02]  /*c6a0*/  ISETP.NE.U32.AND P1, PT, R252, RZ, PT ;  /* 0x000000fffc00720c */ /* 0x000fe40003f25070 */
[----:B------:R-:W-:-:S09]  /*c6b0*/  LOP3.LUT R5, R4, 0x20, RZ, 0x3c, !PT ;  /* 0x0000002004057812 */ /* 0x000fd200078e3cff */
[----:B------:R-:W-:Y:S01]  /*c6c0*/  LDGSTS.E [R238+0x60000], desc[UR40][R218.64], P5 ;  /* 0x60000000daee7fae */ /* 0x000fe2000a9a1028 */
[----:B------:R-:W-:Y:S01]  /*c6d0*/  VIADD R13, R5, UR11 ;  /* 0x0000000b050d7c36 */ /* 0x000fe20008000000 */
[----:B--2---:R-:W-:Y:S02]  /*c6e0*/  ISETP.NE.U32.AND P3, PT, R18, RZ, PT ;  /* 0x000000ff1200720c */ /* 0x004fe40003f65070 */
[----:B------:R-:W2:Y:S01]  /*c6f0*/  LDL.LU R18, [R1+0x194] ;  /* 0x0001940001127983 */ /* 0x000ea20000300800 */
[----:B---3--:R-:W-:-:S03]  /*c700*/  ISETP.NE.U32.AND P6, PT, R242, RZ, PT ;  /* 0x000000fff200720c */ /* 0x008fc60003fc5070 */
[----:B------:R-:W3:Y:S01]  /*c710*/  LDL.LU R242, [R1+0x190] ;  /* 0x0001900001f27983 */ /* 0x000ee20000300800 */
[----:B----4-:R-:W-:-:S06]  /*c720*/  ISETP.NE.U32.AND P5, PT, R8, RZ, PT ;  /* 0x000000ff0800720c */ /* 0x010fcc0003fa5070 */
[----:B------:R-:W-:Y:S04]  /*c730*/  LDGSTS.E [R238+0x60008], desc[UR40][R220.64], P3 ;  /* 0x60008000dcee7fae */ /* 0x000fe800099a1028 */
[----:B------:R-:W-:Y:S01]  /*c740*/  LDGSTS.E [R238+0x62000], desc[UR40][R184.64], P6 ;  /* 0x62000000b8ee7fae */ /* 0x000fe2000b1a1028 */
[----:B------:R-:W-:-:S03]  /*c750*/  ISETP.NE.U32.AND P6, PT, R243, RZ, PT ;  /* 0x000000fff300720c */ /* 0x000fc60003fc5070 */
[----:B------:R-:W-:Y:S01]  /*c760*/  LDGSTS.E [R238+0x62008], desc[UR40][R186.64], P1 ;  /* 0x62008000baee7fae */ /* 0x000fe200089a1028 */
[----:B------:R-:W-:-:S03]  /*c770*/  ISETP.NE.U32.AND P1, PT, R250, RZ, PT ;  /* 0x000000fffa00720c */ /* 0x000fc60003f25070 */
[----:B------:R-:W4:Y:S04]  /*c780*/  LDL.LU R243, [R1+0x1ac] ;  /* 0x0001ac0001f37983 */ /* 0x000f280000300800 */
[----:B------:R-:W-:Y:S04]  /*c790*/  LDGSTS.E [R13+0x60000], desc[UR40][R222.64], P5 ;  /* 0x60000000de0d7fae */ /* 0x000fe8000a9a1028 */
[----:B------:R-:W3:Y:S01]  /*c7a0*/  LDL.LU R250, [R1+0x1a8] ;  /* 0x0001a80001fa7983 */ /* 0x000ee20000300800 */
[----:B------:R-:W-:-:S03]  /*c7b0*/  ISETP.NE.U32.AND P5, PT, R251, RZ, PT ;  /* 0x000000fffb00720c */ /* 0x000fc60003fa5070 */
[----:B------:R-:W4:Y:S01]  /*c7c0*/  LDL.LU R251, [R1+0x1a4] ;  /* 0x0001a40001fb7983 */ /* 0x000f220000300800 */
[----:B------:R-:W-:Y:S02]  /*c7d0*/  ISETP.NE.U32.AND P3, PT, R2, RZ, PT ;  /* 0x000000ff0200720c */ /* 0x000fe40003f65070 */
[----:B------:R-:W-:-:S11]  /*c7e0*/  LOP3.LUT R2, R4, 0x30, RZ, 0x3c, !PT ;  /* 0x0000003004027812 */ /* 0x000fd600078e3cff */
[----:B------:R-:W-:Y:S01]  /*c7f0*/  LDGSTS.E [R13+0x60008], desc[UR40][R224.64], P3 ;  /* 0x60008000e00d7fae */ /* 0x000fe200099a1028 */
[----:B------:R-:W-:-:S03]  /*c800*/  ISETP.NE.U32.AND P3, PT, R201, RZ, PT ;  /* 0x000000ffc900720c */ /* 0x000fc60003f65070 */
[----:B------:R-:W-:Y:S01]  /*c810*/  LDGSTS.E [R13+0x62000], desc[UR40][R188.64], P6 ;  /* 0x62000000bc0d7fae */ /* 0x000fe2000b1a1028 */
[----:B------:R-:W-:Y:S01]  /*c820*/  ISETP.NE.U32.AND P6, PT, R11, RZ, PT ;  /* 0x000000ff0b00720c */ /* 0x000fe20003fc5070 */
[----:B------:R-:W-:Y:S02]  /*c830*/  VIADD R5, R2, UR11 ;  /* 0x0000000b02057c36 */ /* 0x000fe40008000000 */
[----:B------:R-:W4:Y:S01]  /*c840*/  LDL.LU R201, [R1+0x1a0] ;  /* 0x0001a00001c97983 */ /* 0x000f220000300800 */
[----:B------:R-:W-:-:S03]  /*c850*/  LOP3.LUT R2, R4, 0x40, RZ, 0x3c, !PT ;  /* 0x0000004004027812 */ /* 0x000fc600078e3cff */
[----:B------:R-:W-:Y:S04]  /*c860*/  LDGSTS.E [R13+0x62008], desc[UR40][R190.64], P1 ;  /* 0x62008000be0d7fae */ /* 0x000fe800089a1028 */
[----:B------:R-:W-:Y:S04]  /*c870*/  LDGSTS.E [R5+0x60000], desc[UR40][R226.64], P5 ;  /* 0x60000000e2057fae */ /* 0x000fe8000a9a1028 */
[----:B------:R-:W-:Y:S01]  /*c880*/  LDGSTS.E [R5+0x60008], desc[UR40][R228.64], P3 ;  /* 0x60008000e4057fae */ /* 0x000fe200099a1028 */
[----:B------:R-:W-:-:S03]  /*c890*/  VIADD R252, R2, UR11 ;  /* 0x0000000b02fc7c36 */ /* 0x000fc60008000000 */
[----:B------:R-:W-:Y:S01]  /*c8a0*/  LDGSTS.E [R5+0x62000], desc[UR40][R192.64], P6 ;  /* 0x62000000c0057fae */ /* 0x000fe2000b1a1028 */
[----:B------:R-:W-:Y:S02]  /*c8b0*/  LOP3.LUT R7, R4, 0x50, RZ, 0x3c, !PT ;  /* 0x0000005004077812 */ /* 0x000fe400078e3cff */
[----:B------:R-:W-:-:S03]  /*c8c0*/  ISETP.NE.U32.AND P1, PT, R10, RZ, PT ;  /* 0x000000ff0a00720c */ /* 0x000fc60003f25070 */
[----:B------:R-:W-:-:S10]  /*c8d0*/  VIADD R12, R7, UR11 ;  /* 0x0000000b070c7c36 */ /* 0x000fd40008000000 */
[----:B------:R-:W-:Y:S01]  /*c8e0*/  LDGSTS.E [R5+0x62008], desc[UR40][R194.64], P1 ;  /* 0x62008000c2057fae */ /* 0x000fe200089a1028 */
[----:B------:R-:W-:Y:S02]  /*c8f0*/  ISETP.NE.U32.AND P5, PT, R0, RZ, PT ;  /* 0x000000ff0000720c */ /* 0x000fe40003fa5070 */
[----:B------:R-:W-:-:S11]  /*c900*/  ISETP.NE.U32.AND P3, PT, R19, RZ, PT ;  /* 0x000000ff1300720c */ /* 0x000fd60003f65070 */
[----:B------:R-:W-:Y:S04]  /*c910*/  LDGSTS.E [R252+0x60000], desc[UR40][R230.64], P5 ;  /* 0x60000000e6fc7fae */ /* 0x000fe8000a9a1028 */
[----:B------:R-:W-:Y:S01]  /*c920*/  LDGSTS.E [R252+0x60008], desc[UR40][R232.64], P3 ;  /* 0x60008000e8fc7fae */ /* 0x000fe200099a1028 */
[----:B--2---:R-:W-:-:S03]  /*c930*/  ISETP.NE.U32.AND P6, PT, R18, RZ, PT ;  /* 0x000000ff1200720c */ /* 0x004fc60003fc5070 */
[----:B------:R-:W2:Y:S04]  /*c940*/  LDL.LU R18, [R1+0x1bc] ;  /* 0x0001bc0001127983 */ /* 0x000ea80000300800 */
[----:B------:R-:W2:Y:S04]  /*c950*/  LDL.LU R19, [R1+0x1b8] ;  /* 0x0001b80001137983 */ /* 0x000ea80000300800 */
[----:B------:R-:W2:Y:S04]  /*c960*/  LDL.LU R2, [R1+0x1b4] ;  /* 0x0001b40001027983 */ /* 0x000ea80000300800 */
[----:B------:R-:W2:Y:S04]  /*c970*/  LDL.LU R0, [R1+0x1b0] ;  /* 0x0001b00001007983 */ /* 0x000ea80000300800 */
[----:B------:R-:W2:Y:S04]  /*c980*/  LDL.LU R239, [R1+0x1cc] ;  /* 0x0001cc0001ef7983 */ /* 0x000ea80000300800 */
[----:B------:R-:W2:Y:S04]  /*c990*/  LDL.LU R7, [R1+0x1c8] ;  /* 0x0001c80001077983 */ /* 0x000ea80000300800 */
[----:B------:R-:W2:Y:S04]  /*c9a0*/  LDL.LU R11, [R1+0x1c4] ;  /* 0x0001c400010b7983 */ /* 0x000ea80000300800 */
[----:B------:R-:W2:Y:S01]  /*c9b0*/  LDL.LU R10, [R1+0x1c0] ;  /* 0x0001c000010a7983 */ /* 0x000ea20000300800 */
[----:B---3--:R-:W-:-:S02]  /*c9c0*/  ISETP.NE.U32.AND P1, PT, R242, RZ, PT ;  /* 0x000000fff200720c */ /* 0x008fc40003f25070 */
[----:B----4-:R-:W-:Y:S01]  /*c9d0*/  ISETP.NE.U32.AND P5, PT, R243, RZ, PT ;  /* 0x000000fff300720c */ /* 0x010fe20003fa5070 */
[----:B------:R-:W-:Y:S01]  /*c9e0*/  LDGSTS.E [R252+0x62000], desc[UR40][R196.64], P6 ;  /* 0x62000000c4fc7fae */ /* 0x000fe2000b1a1028 */
[----:B------:R-:W-:Y:S02]  /*c9f0*/  ISETP.NE.U32.AND P3, PT, R250, RZ, PT ;  /* 0x000000fffa00720c */ /* 0x000fe40003f65070 */
[----:B------:R-:W-:Y:S01]  /*ca00*/  ISETP.NE.U32.AND P6, PT, R251, RZ, PT ;  /* 0x000000fffb00720c */ /* 0x000fe20003fc5070 */
[----:B------:R-:W-:Y:S04]  /*ca10*/  STL [R1+0x2b8], R12 ;  /* 0x0002b80c01007387 */ /* 0x000fe80000100800 */
[----:B------:R-:W3:Y:S04]  /*ca20*/  LDL.64 R242, [R1+0xb8] ;  /* 0x0000b80001f27983 */ /* 0x000ee80000100a00 */
[----:B------:R-:W4:Y:S04]  /*ca30*/  LDL.64 R250, [R1+0x98] ;  /* 0x0000980001fa7983 */ /* 0x000f280000100a00 */
[----:B------:R-:W-:Y:S04]  /*ca40*/  LDGSTS.E [R252+0x62008], desc[UR40][R198.64], P1 ;  /* 0x62008000c6fc7fae */ /* 0x000fe800089a1028 */
[----:B------:R-:W-:Y:S01]  /*ca50*/  LDGSTS.E [R12+0x60000], desc[UR40][R234.64], P5 ;  /* 0x60000000ea0c7fae */ /* 0x000fe2000a9a1028 */
[----:B------:R-:W-:-:S03]  /*ca60*/  ISETP.NE.U32.AND P1, PT, R201, RZ, PT ;  /* 0x000000ffc900720c */ /* 0x000fc60003f25070 */
[----:B------:R-:W-:Y:S01]  /*ca70*/  LDGSTS.E [R12+0x60008], desc[UR40][R236.64], P3 ;  /* 0x60008000ec0c7fae */ /* 0x000fe200099a1028 */
[----:B------:R-:W-:-:S03]  /*ca80*/  LOP3.LUT R201, R4, 0x60, RZ, 0x3c, !PT ;  /* 0x0000006004c97812 */ /* 0x000fc600078e3cff */
[----:B------:R-:W-:Y:S02]  /*ca90*/  LDGSTS.E [R12+0x62000], desc[UR40][R202.64], P6 ;  /* 0x62000000ca0c7fae */ /* 0x000fe4000b1a1028 */
[----:B------:R-:W-:Y:S02]  /*caa0*/  VIADD R201, R201, UR11 ;  /* 0x0000000bc9c97c36 */ /* 0x000fe40008000000 */
[----:B------:R-:W4:Y:S04]  /*cab0*/  LDL.64 R180, [R1+0x78] ;  /* 0x0000780001b47983 */ /* 0x000f280000100a00 */
[----:B------:R-:W-:Y:S04]  /*cac0*/  LDGSTS.E [R12+0x62008], desc[UR40][R204.64], P1 ;  /* 0x62008000cc0c7fae */ /* 0x000fe800089a1028 */
[----:B------:R-:W4:Y:S04]  /*cad0*/  LDL.64 R216, [R1+0x58] ;  /* 0x0000580001d87983 */ /* 0x000f280000100a00 */
[----:B------:R-:W4:Y:S04]  /*cae0*/  LDL.64 R214, [R1+0x38] ;  /* 0x0000380001d67983 */ /* 0x000f280000100a00 */
[----:B------:R-:W4:Y:S01]  /*caf0*/  LDL.64 R8, [R1+0x18] ;  /* 0x0000180001087983 */ /* 0x000f220000100a00 */
[----:B--2---:R-:W-:-:S03]  /*cb00*/  ISETP.NE.U32.AND P5, PT, R18, RZ, PT ;  /* 0x000000ff1200720c */ /* 0x004fc60003fa5070 */
[----:B------:R-:W2:Y:S01]  /*cb10*/  LDL.LU R18, [R1+0xb94] ;  /* 0x000b940001127983 */ /* 0x000ea20000300800 */
[----:B------:R-:W-:-:S03]  /*cb20*/  ISETP.NE.U32.AND P3, PT, R19, RZ, PT ;  /* 0x000000ff1300720c */ /* 0x000fc60003f65070 */
[----:B------:R-:W2:Y:S01]  /*cb30*/  LDL.LU R19, [R1+0xb90] ;  /* 0x000b900001137983 */ /* 0x000ea20000300800 */
[----:B------:R-:W-:Y:S02]  /*cb40*/  ISETP.NE.U32.AND P6, PT, R2, RZ, PT ;  /* 0x000000ff0200720c */ /* 0x000fe40003fc5070 */
[----:B------:R-:W-:-:S03]  /*cb50*/  ISETP.NE.U32.AND P1, PT, R0, RZ, PT ;  /* 0x000000ff0000720c */ /* 0x000fc60003f25070 */
[----:B------:R-:W-:Y:S01]  /*cb60*/  LDGSTS.E [R201+0x60000], desc[UR40][R172.64], P5 ;  /* 0x60000000acc97fae */ /* 0x000fe2000a9a1028 */
[----:B------:R-:W-:-:S03]  /*cb70*/  ISETP.NE.U32.AND P5, PT, R239, RZ, PT ;  /* 0x000000ffef00720c */ /* 0x000fc60003fa5070 */
[----:B------:R-:W-:Y:S01]  /*cb80*/  LDGSTS.E [R201+0x60008], desc[UR40][R174.64], P3 ;  /* 0x60008000aec97fae */ /* 0x000fe200099a1028 */
[----:B------:R-:W-:Y:S02]  /*cb90*/  LOP3.LUT R0, R4, 0x70, RZ, 0x3c, !PT ;  /* 0x0000007004007812 */ /* 0x000fe400078e3cff */
[----:B------:R-:W-:Y:S01]  /*cba0*/  ISETP.NE.U32.AND P3, PT, R7, RZ, PT ;  /* 0x000000ff0700720c */ /* 0x000fe20003f65070 */
[----:B------:R-:W-:Y:S01]  /*cbb0*/  LDGSTS.E [R201+0x62000], desc[UR40][R206.64], P6 ;  /* 0x62000000cec97fae */ /* 0x000fe2000b1a1028 */
[----:B------:R-:W-:-:S03]  /*cbc0*/  ISETP.NE.U32.AND P6, PT, R11, RZ, PT ;  /* 0x000000ff0b00720c */ /* 0x000fc60003fc5070 */
[----:B------:R-:W-:Y:S01]  /*cbd0*/  LDGSTS.E [R201+0x62008], desc[UR40][R208.64], P1 ;  /* 0x62008000d0c97fae */ /* 0x000fe200089a1028 */
[----:B------:R-:W-:Y:S01]  /*cbe0*/  ISETP.NE.U32.AND P1, PT, R10, RZ, PT ;  /* 0x000000ff0a00720c */ /* 0x000fe20003f25070 */
[----:B------:R-:W-:Y:S02]  /*cbf0*/  VIADD R0, R0, UR11 ;  /* 0x0000000b00007c36 */ /* 0x000fe40008000000 */
[----:B------:R-:W-:-:S03]  /*cc00*/  VIADD R10, R3, UR11 ;  /* 0x0000000b030a7c36 */ /* 0x000fc60008000000 */
[----:B------:R-:W-:Y:S04]  /*cc10*/  LDGSTS.E [R0+0x60000], desc[UR40][R176.64], P5 ;  /* 0x60000000b0007fae */ /* 0x000fe8000a9a1028 */
[----:B------:R-:W-:Y:S04]  /*cc20*/  LDGSTS.E [R0+0x60008], desc[UR40][R178.64], P3 ;  /* 0x60008000b2007fae */ /* 0x000fe800099a1028 */
[----:B------:R-:W-:Y:S04]  /*cc30*/  LDGSTS.E [R0+0x62000], desc[UR40][R210.64], P6 ;  /* 0x62000000d2007fae */ /* 0x000fe8000b1a1028 */
[----:B------:R-:W-:Y:S04]  /*cc40*/  LDGSTS.E [R0+0x62008], desc[UR40][R212.64], P1 ;  /* 0x62008000d4007fae */ /* 0x000fe800089a1028 */
[----:B------:R-:W-:Y:S04]  /*cc50*/  STL [R1+0x2bc], R201 ;  /* 0x0002bcc901007387 */ /* 0x000fe80000100800 */
[----:B------:R-:W0:Y:S04]  /*cc60*/  LDGDEPBAR ;  /* 0x00000000000079af */ /* 0x000e280000000000 */
[----:B------:R-:W-:Y:S04]  /*cc70*/  STL [R1+0x2c0], R0 ;  /* 0x0002c00001007387 */ /* 0x000fe80000100800 */
[----:B---3--:R-:W-:Y:S04]  /*cc80*/  LDGSTS.E [R10], desc[UR40][R242.64], P0 ;  /* 0x00000000f20a7fae */ /* 0x008fe800081a1028 */
[----:B----4-:R-:W-:Y:S04]  /*cc90*/  LDGSTS.E [R10+0x400], desc[UR40][R250.64], P0 ;  /* 0x00400000fa0a7fae */ /* 0x010fe800081a1028 */
[----:B------:R-:W-:Y:S04]  /*cca0*/  LDGSTS.E [R10+0x800], desc[UR40][R180.64], P0 ;  /* 0x00800000b40a7fae */ /* 0x000fe800081a1028 */
[----:B------:R-:W3:Y:S04]  /*ccb0*/  LDL.LU.64 R242, [R1+0xb88] ;  /* 0x000b880001f27983 */ /* 0x000ee80000300a00 */
[----:B------:R-:W4:Y:S04]  /*ccc0*/  LDL.LU.64 R250, [R1+0xb80] ;  /* 0x000b800001fa7983 */ /* 0x000f280000300a00 */
[----:B------:R-:W-:Y:S04]  /*ccd0*/  LDGSTS.E [R10+0xc00], desc[UR40][R216.64], P0 ;  /* 0x00c00000d80a7fae */ /* 0x000fe800081a1028 */
[----:B------:R-:W-:Y:S04]  /*cce0*/  LDGSTS.E [R10+0x1000], desc[UR40][R214.64], P0 ;  /* 0x01000000d60a7fae */ /* 0x000fe800081a1028 */
[----:B------:R1:W-:Y:S04]  /*ccf0*/  LDGSTS.E [R10+0x1400], desc[UR40][R8.64], P0 ;  /* 0x01400000080a7fae */ /* 0x0003e800081a1028 */
[----:B----4-:R-:W-:Y:S04]  /*cd00*/  LDGSTS.E [R10+0x1800], desc[UR40][R250.64], P0 ;  /* 0x01800000fa0a7fae */ /* 0x010fe800081a1028 */
[----:B------:R-:W-:Y:S04]  /*cd10*/  STL.64 [R1+0xa40], R250 ;  /* 0x000a40fa01007387 */ /* 0x000fe80000100a00 */
[----:B---3--:R-:W-:Y:S04]  /*cd20*/  LDGSTS.E [R10+0x1c00], desc[UR40][R242.64], P0 ;  /* 0x01c00000f20a7fae */ /* 0x008fe800081a1028 */
[----:B------:R-:W-:Y:S04]  /*cd30*/  STL.64 [R1+0xa48], R242 ;  /* 0x000a48f201007387 */ /* 0x000fe80000100a00 */
[----:B--2---:R-:W-:Y:S04]  /*cd40*/  LDGSTS.E [R10+0x2000], desc[UR40][R18.64], P0 ;  /* 0x02000000120a7fae */ /* 0x004fe800081a1028 */
[----:B------:R2:W-:Y:S04]  /*cd50*/  STL.64 [R1+0xa50], R18 ;  /* 0x000a501201007387 */ /* 0x0005e80000100a00 */
[----:B------:R-:W-:Y:S04]  /*cd60*/  LDGSTS.E [R10+0x2400], desc[UR40][R26.64], P0 ;  /* 0x024000001a0a7fae */ /* 0x000fe800081a1028 */
[----:B------:R-:W-:Y:S04]  /*cd70*/  LDGSTS.E [R10+0x2800], desc[UR40][R34.64], P0 ;  /* 0x02800000220a7fae */ /* 0x000fe800081a1028 */
[----:B--2---:R-:W2:Y:S04]  /*cd80*/  LDL.LU.64 R18, [R1+0x10] ;  /* 0x0000100001127983 */ /* 0x004ea80000300a00 */
[----:B------:R-:W-:Y:S04]  /*cd90*/  STL.64 [R1+0xa58], R26 ;  /* 0x000a581a01007387 */ /* 0x000fe80000100a00 */
[----:B------:R-:W-:Y:S04]  /*cda0*/  STL.64 [R1+0xa60], R34 ;  /* 0x000a602201007387 */ /* 0x000fe80000100a00 */
[----:B------:R-:W-:Y:S04]  /*cdb0*/  LDGSTS.E [R10+0x2c00], desc[UR40][R42.64], P0 ;  /* 0x02c000002a0a7fae */ /* 0x000fe800081a1028 */
[----:B------:R3:W-:Y:S04]  /*cdc0*/  STL.64 [R1+0xa68], R42 ;  /* 0x000a682a01007387 */ /* 0x0007e80000100a00 */
[----:B------:R-:W-:Y:S04]  /*cdd0*/  LDGSTS.E [R10+0x3000], desc[UR40][R50.64], P0 ;  /* 0x03000000320a7fae */ /* 0x000fe800081a1028 */
[----:B------:R-:W-:Y:S04]  /*cde0*/  LDGSTS.E [R10+0x3400], desc[UR40][R58.64], P0 ;  /* 0x034000003a0a7fae */ /* 0x000fe800081a1028 */
[----:B---3--:R-:W3:Y:S04]  /*cdf0*/  LDL.LU.64 R42, [R1+0x30] ;  /* 0x00003000012a7983 */ /* 0x008ee80000300a00 */
[----:B------:R-:W-:Y:S04]  /*ce00*/  STL.64 [R1+0xa70], R50 ;  /* 0x000a703201007387 */ /* 0x000fe80000100a00 */
[----:B------:R-:W-:Y:S04]  /*ce10*/  STL.64 [R1+0xa78], R58 ;  /* 0x000a783a01007387 */ /* 0x000fe80000100a00 */
[----:B------:R-:W-:Y:S04]  /*ce20*/  LDGSTS.E [R10+0x3800], desc[UR40][R66.64], P0 ;  /* 0x03800000420a7fae */ /* 0x000fe800081a1028 */
[----:B------:R4:W-:Y:S04]  /*ce30*/  STL.64 [R1+0xa80], R66 ;  /* 0x000a804201007387 */ /* 0x0009e80000100a00 */
[----:B------:R-:W-:Y:S04]  /*ce40*/  LDGSTS.E [R10+0x3c00], desc[UR40][R74.64], P0 ;  /* 0x03c000004a0a7fae */ /* 0x000fe800081a1028 */
[----:B------:R-:W-:Y:S04]  /*ce50*/  LDGSTS.E [R10+0x4000], desc[UR40][R82.64], P0 ;  /* 0x04000000520a7fae */ /* 0x000fe800081a1028 */
[----:B----4-:R-:W4:Y:S04]  /*ce60*/  LDL.LU.64 R66, [R1+0x50] ;  /* 0x0000500001427983 */ /* 0x010f280000300a00 */
[----:B------:R-:W-:Y:S04]  /*ce70*/  STL.64 [R1+0xa88], R74 ;  /* 0x000a884a01007387 */ /* 0x000fe80000100a00 */
[----:B------:R-:W-:Y:S04]  /*ce80*/  STL.64 [R1+0xa90], R82 ;  /* 0x000a905201007387 */ /* 0x000fe80000100a00 */
[----:B------:R-:W-:Y:S04]  /*ce90*/  LDGSTS.E [R10+0x4400], desc[UR40][R90.64], P0 ;  /* 0x044000005a0a7fae */ /* 0x000fe800081a1028 */
[----:B------:R1:W-:Y:S04]  /*cea0*/  STL.64 [R1+0xa98], R90 ;  /* 0x000a985a01007387 */ /* 0x0003e80000100a00 */
[----:B------:R-:W-:Y:S04]  /*ceb0*/  LDGSTS.E [R10+0x4800], desc[UR40][R98.64], P0 ;  /* 0x04800000620a7fae */ /* 0x000fe800081a1028 */
[----:B------:R-:W-:Y:S04]  /*cec0*/  LDGSTS.E [R10+0x4c00], desc[UR40][R106.64], P0 ;  /* 0x04c000006a0a7fae */ /* 0x000fe800081a1028 */
[----:B-1----:R-:W2:Y:S04]  /*ced0*/  LDL.LU.64 R90, [R1+0x70] ;  /* 0x00007000015a7983 */ /* 0x002ea80000300a00 */
        /* <DEDUP_REMOVED lines=8> */
[----:B------:R-:W-:Y:S04]  /*cf60*/  LDGSTS.E [R10+0x5c00], desc[UR40][R138.64], P0 ;  /* 0x05c000008a0a7fae */ /* 0x000fe800081a1028 */
[----:B------:R-:W-:Y:S04]  /*cf70*/  STL.64 [R1+0xac0], R130 ;  /* 0x000ac08201007387 */ /* 0x000fe80000100a00 */
[----:B------:R-:W-:Y:S04]  /*cf80*/  LDGSTS.E [R10+0x6000], desc[UR40][R146.64], P0 ;  /* 0x06000000920a7fae */ /* 0x000fe800081a1028 */
[----:B------:R1:W-:Y:S04]  /*cf90*/  STL.64 [R1+0xac8], R138 ;  /* 0x000ac88a01007387 */ /* 0x0003e80000100a00 */
[----:B------:R-:W-:Y:S04]  /*cfa0*/  LDGSTS.E [R10+0x6400], desc[UR40][R154.64], P0 ;  /* 0x064000009a0a7fae */ /* 0x000fe800081a1028 */
[----:B------:R-:W-:Y:S04]  /*cfb0*/  LDGSTS.E [R10+0x6800], desc[UR40][R162.64], P0 ;  /* 0x06800000a20a7fae */ /* 0x000fe800081a1028 */
[----:B-1----:R-:W2:Y:S04]  /*cfc0*/  LDL.LU.64 R138, [R1+0xb0] ;  /* 0x0000b000018a7983 */ /* 0x002ea80000300a00 */
[----:B------:R-:W-:Y:S04]  /*cfd0*/  LDGSTS.E [R10+0x6c00], desc[UR40][R170.64], P0 ;  /* 0x06c00000aa0a7fae */ /* 0x000fe800081a1028 */
[----:B------:R-:W-:Y:S04]  /*cfe0*/  LDGSTS.E [R10+0x7000], desc[UR40][R28.64], P0 ;  /* 0x070000001c0a7fae */ /* 0x000fe800081a1028 */
[----:B------:R-:W-:Y:S04]  /*cff0*/  LDGSTS.E [R10+0x7400], desc[UR40][R20.64], P0 ;  /* 0x07400000140a7fae */ /* 0x000fe800081a1028 */
[----:B------:R-:W-:Y:S04]  /*d000*/  LDGSTS.E [R10+0x7800], desc[UR40][R240.64], P0 ;  /* 0x07800000f00a7fae */ /* 0x000fe800081a1028 */
[----:B------:R-:W3:Y:S04]  /*d010*/  LDL.LU.64 R28, [R1+0xb78] ;  /* 0x000b7800011c7983 */ /* 0x000ee80000300a00 */
[----:B------:R-:W3:Y:S04]  /*d020*/  LDL.LU.64 R20, [R1+0xb70] ;  /* 0x000b700001147983 */ /* 0x000ee80000300a00 */
[----:B------:R-:W3:Y:S04]  /*d030*/  LDL.LU.64 R240, [R1+0xb68] ;  /* 0x000b680001f07983 */ /* 0x000ee80000300a00 */
[----:B------:R-:W-:Y:S04]  /*d040*/  LDGSTS.E [R10+0x7c00], desc[UR40][R248.64], P0 ;  /* 0x07c00000f80a7fae */ /* 0x000fe800081a1028 */
[----:B------:R-:W3:Y:S01]  /*d050*/  LDL.LU.64 R248, [R1+0xb60] ;  /* 0x000b600001f87983 */ /* 0x000ee20000300a00 */
[----:B------:R-:W-:-:S03]  /*d060*/  LOP3.LUT R7, R3, 0x20, RZ, 0x3c, !PT ;  /* 0x0000002003077812 */ /* 0x000fc600078e3cff */
[----:B------:R-:W3:Y:S02]  /*d070*/  LDL.LU.64 R130, [R1+0xa8] ;  /* 0x0000a80001827983 */ /* 0x000ee40000300a00 */
[----:B------:R-:W-:Y:S02]  /*d080*/  VIADD R9, R7, UR11 ;  /* 0x0000000b07097c36 */ /* 0x000fe40008000000 */
[----:B------:R-:W3:Y:S04]  /*d090*/  LDL.LU.64 R106, [R1+0x88] ;  /* 0x00008800016a7983 */ /* 0x000ee80000300a00 */
[----:B------:R-:W3:Y:S04]  /*d0a0*/  LDL.LU.64 R82, [R1+0x68] ;  /* 0x0000680001527983 */ /* 0x000ee80000300a00 */
[----:B------:R-:W3:Y:S04]  /*d0b0*/  LDL.LU.64 R58, [R1+0x48] ;  /* 0x00004800013a7983 */ /* 0x000ee80000300a00 */
[----:B------:R-:W3:Y:S04]  /*d0c0*/  LDL.LU.64 R34, [R1+0x28] ;  /* 0x0000280001227983 */ /* 0x000ee80000300a00 */
[----:B------:R-:W3:Y:S01]  /*d0d0*/  LDL.LU.64 R242, [R1+0x8] ;  /* 0x0000080001f27983 */ /* 0x000ee20000300a00 */
[----:B------:R-:W-:-:S03]  /*d0e0*/  ISETP.NE.U32.AND P3, PT, R246, RZ, PT ;  /* 0x000000fff600720c */ /* 0x000fc60003f65070 */
[----:B------:R1:W-:Y:S01]  /*d0f0*/  STL [R1+0xa38], R10 ;  /* 0x000a380a01007387 */ /* 0x0003e20000100800 */
[----:B------:R-:W-:-:S03]  /*d100*/  ISETP.NE.U32.AND P4, PT, R247, RZ, PT ;  /* 0x000000fff700720c */ /* 0x000fc60003f85070 */
[----:B--2---:R-:W-:Y:S04]  /*d110*/  LDGSTS.E [R9+0x100], desc[UR40][R138.64], P0 ;  /* 0x001000008a097fae */ /* 0x004fe800081a1028 */
[----:B------:R-:W-:Y:S04]  /*d120*/  LDGSTS.E [R9+0x500], desc[UR40][R114.64], P0 ;  /* 0x0050000072097fae */ /* 0x000fe800081a1028 */
[----:B------:R-:W-:Y:S04]  /*d130*/  LDGSTS.E [R9+0x900], desc[UR40][R90.64], P0 ;  /* 0x009000005a097fae */ /* 0x000fe800081a1028 */
[----:B----4-:R-:W-:Y:S04]  /*d140*/  LDGSTS.E [R9+0xd00], desc[UR40][R66.64], P0 ;  /* 0x00d0000042097fae */ /* 0x010fe800081a1028 */
[----:B---3--:R-:W-:Y:S04]  /*d150*/  LDGSTS.E [R9+0x1100], desc[UR40][R42.64], P0 ;  /* 0x011000002a097fae */ /* 0x008fe800081a1028 */
[----:B------:R-:W-:Y:S04]  /*d160*/  LDGSTS.E [R9+0x1500], desc[UR40][R18.64], P0 ;  /* 0x0150000012097fae */ /* 0x000fe800081a1028 */
        /* <DEDUP_REMOVED lines=24> */
[----:B------:R-:W2:Y:S04]  /*d2f0*/  LDL.LU.64 R46, [R1+0xb58] ;  /* 0x000b5800012e7983 */ /* 0x000ea80000300a00 */
[----:B------:R-:W3:Y:S04]  /*d300*/  LDL.LU.64 R38, [R1+0xb50] ;  /* 0x000b500001267983 */ /* 0x000ee80000300a00 */
[----:B------:R-:W4:Y:S04]  /*d310*/  LDL.LU.64 R30, [R1+0xb48] ;  /* 0x000b4800011e7983 */ /* 0x000f280000300a00 */
[----:B------:R-:W2:Y:S04]  /*d320*/  LDL.LU R246, [R1+0xb40] ;  /* 0x000b400001f67983 */ /* 0x000ea80000300800 */
[----:B------:R-:W-:Y:S04]  /*d330*/  LDGSTS.E [R9+0x7900], desc[UR40][R22.64], P0 ;  /* 0x0790000016097fae */ /* 0x000fe800081a1028 */
[----:B------:R-:W-:Y:S04]  /*d340*/  LDGSTS.E [R9+0x7d00], desc[UR40][R14.64], P0 ;  /* 0x07d000000e097fae */ /* 0x000fe800081a1028 */
[----:B------:R-:W2:Y:S04]  /*d350*/  LDL.LU.64 R22, [R1+0xb38] ;  /* 0x000b380001167983 */ /* 0x000ea80000300a00 */
[----:B------:R-:W2:Y:S04]  /*d360*/  LDL.LU.64 R14, [R1+0xb30] ;  /* 0x000b3000010e7983 */ /* 0x000ea80000300a00 */
[----:B------:R-:W2:Y:S01]  /*d370*/  LDL.LU R247, [R1+0xb28] ;  /* 0x000b280001f77983 */ /* 0x000ea20000300800 */
[----:B------:R-:W-:Y:S01]  /*d380*/  LOP3.LUT R7, R3, 0x40, RZ, 0x3c, !PT ;  /* 0x0000004003077812 */ /* 0x000fe200078e3cff */
[----:B------:R-:W1:Y:S04]  /*d390*/  S2R R2, SR_TID.X ;  /* 0x0000000000027919 */ /* 0x000e680000002100 */
[----:B------:R-:W-:Y:S01]  /*d3a0*/  VIADD R8, R7, UR11 ;  /* 0x0000000b07087c36 */ /* 0x000fe20008000000 */
[----:B------:R-:W3:Y:S04]  /*d3b0*/  LDL.LU.64 R122, [R1+0xa0] ;  /* 0x0000a000017a7983 */ /* 0x000ee80000300a00 */
[----:B------:R-:W-:Y:S04]  /*d3c0*/  LDGSTS.E [R8+0x200], desc[UR40][R130.64], P0 ;  /* 0x0020000082087fae */ /* 0x000fe800081a1028 */
[----:B------:R-:W-:Y:S04]  /*d3d0*/  LDGSTS.E [R8+0x600], desc[UR40][R106.64], P0 ;  /* 0x006000006a087fae */ /* 0x000fe800081a1028 */
[----:B------:R-:W-:Y:S04]  /*d3e0*/  LDGSTS.E [R8+0xa00], desc[UR40][R82.64], P0 ;  /* 0x00a0000052087fae */ /* 0x000fe800081a1028 */
[----:B------:R-:W-:Y:S04]  /*d3f0*/  LDGSTS.E [R8+0xe00], desc[UR40][R58.64], P0 ;  /* 0x00e000003a087fae */ /* 0x000fe800081a1028 */
[----:B------:R-:W-:Y:S04]  /*d400*/  LDGSTS.E [R8+0x1200], desc[UR40][R34.64], P0 ;  /* 0x0120000022087fae */ /* 0x000fe800081a1028 */
[----:B------:R-:W-:Y:S01]  /*d410*/  LDGSTS.E [R8+0x1600], desc[UR40][R242.64], P0 ;  /* 0x01600000f2087fae */ /* 0x000fe200081a1028 */
[----:B-1----:R-:W-:-:S03]  /*d420*/  SHF.R.U32.HI R2, RZ, 0x6, R2 ;  /* 0x00000006ff027819 */ /* 0x002fc60000011602 */
[----:B------:R-:W3:Y:S01]  /*d430*/  LDL.LU.64 R98, [R1+0x80] ;  /* 0x0000800001627983 */ /* 0x000ee20000300a00 */
[----:B------:R-:W-:-:S03]  /*d440*/  SGXT.U32 R2, R2, 0x1 ;  /* 0x000000010202781a */ /* 0x000fc60000000000 */
[----:B------:R-:W3:Y:S04]  /*d450*/  LDL.LU.64 R74, [R1+0x60] ;  /* 0x00006000014a7983 */ /* 0x000ee80000300a00 */
[----:B------:R-:W3:Y:S04]  /*d460*/  LDL.LU.64 R50, [R1+0x40] ;  /* 0x0000400001327983 */ /* 0x000ee80000300a00 */
[----:B------:R-:W3:Y:S04]  /*d470*/  LDL.LU.64 R26, [R1+0x20] ;  /* 0x00002000011a7983 */ /* 0x000ee80000300a00 */
[----:B------:R-:W3:Y:S01]  /*d480*/  LDL.LU.64 R250, [R1] ;  /* 0x0000000001fa7983 */ /* 0x000ee20000300a00 */
[----:B------:R-:W-:-:S02]  /*d490*/  ISETP.NE.U32.AND P5, PT, R244, RZ, PT ;  /* 0x000000fff400720c */ /* 0x000fc40003fa5070 */
[----:B------:R-:W-:Y:S01]  /*d4a0*/  ISETP.NE.U32.AND P6, PT, R245, RZ, PT ;  /* 0x000000fff500720c */ /* 0x000fe20003fc5070 */
        /* <DEDUP_REMOVED lines=26> */
[----:B------:R1:W-:Y:S04]  /*d650*/  STL.64 [R1+0x938], R2 ;  /* 0x0009380201007387 */ /* 0x0003e80000100a00 */
[----:B------:R-:W4:Y:S04]  /*d660*/  LDL.LU.64 R32, [R1+0xb10] ;  /* 0x000b100001207983 */ /* 0x000f280000300a00 */
[----:B------:R-:W2:Y:S04]  /*d670*/  LDL.LU R244, [R1+0xb08] ;  /* 0x000b080001f47983 */ /* 0x000ea80000300800 */
[----:B------:R-:W-:Y:S04]  /*d680*/  LDGSTS.E [R8+0x7a00], desc[UR40][R24.64], P0 ;  /* 0x07a0000018087fae */ /* 0x000fe800081a1028 */
[----:B------:R-:W-:Y:S04]  /*d690*/  LDGSTS.E [R8+0x7e00], desc[UR40][R16.64], P0 ;  /* 0x07e0000010087fae */ /* 0x000fe800081a1028 */
[----:B------:R-:W2:Y:S04]  /*d6a0*/  LDL.LU.64 R24, [R1+0xb00] ;  /* 0x000b000001187983 */ /* 0x000ea80000300a00 */
[----:B------:R-:W2:Y:S04]  /*d6b0*/  LDL.LU.64 R16, [R1+0xaf8] ;  /* 0x000af80001107983 */ /* 0x000ea80000300a00 */
[----:B------:R-:W2:Y:S04]  /*d6c0*/  LDL.LU.64 R10, [R1+0x110] ;  /* 0x00011000010a7983 */ /* 0x000ea80000300a00 */
[----:B------:R1:W-:Y:S04]  /*d6d0*/  STL.64 [R1+0xa20], R8 ;  /* 0x000a200801007387 */ /* 0x0003e80000100a00 */
[----:B------:R-:W2:Y:S04]  /*d6e0*/  LDL.LU R245, [R1+0xaf0] ;  /* 0x000af00001f57983 */ /* 0x000ea80000300800 */
[----:B------:R-:W3:Y:S04]  /*d6f0*/  LDL.64 R180, [R1+0xd0] ;  /* 0x0000d00001b47983 */ /* 0x000ee80000100a00 */
[----:B------:R-:W3:Y:S04]  /*d700*/  LDL.64 R216, [R1+0xf0] ;  /* 0x0000f00001d87983 */ /* 0x000ee80000100a00 */
[----:B------:R-:W3:Y:S01]  /*d710*/  LDL.64 R214, [R1+0x130] ;  /* 0x0001300001d67983 */ /* 0x000ee20000100a00 */
[----:B------:R-:W-:-:S03]  /*d720*/  LOP3.LUT R7, R3, 0x60, RZ, 0x3c, !PT ;  /* 0x0000006003077812 */ /* 0x000fc600078e3cff */
[----:B-1----:R-:W3:Y:S02]  /*d730*/  LDL.64 R2, [R1+0x150] ;  /* 0x0001500001027983 */ /* 0x002ee40000100a00 */
[----:B------:R-:W-:Y:S02]  /*d740*/  VIADD R7, R7, UR11 ;  /* 0x0000000b07077c36 */ /* 0x000fe40008000000 */
[----:B------:R-:W3:Y:S04]  /*d750*/  LDL.LU R239, [R1+0x1d4] ;  /* 0x0001d40001ef7983 */ /* 0x000ee80000300800 */
[----:B------:R-:W-:Y:S04]  /*d760*/  LDGSTS.E [R7+0x300], desc[UR40][R122.64], P0 ;  /* 0x003000007a077fae */ /* 0x000fe800081a1028 */
[----:B------:R-:W-:Y:S04]  /*d770*/  LDGSTS.E [R7+0x700], desc[UR40][R98.64], P0 ;  /* 0x0070000062077fae */ /* 0x000fe800081a1028 */
[----:B------:R-:W-:Y:S04]  /*d780*/  LDGSTS.E [R7+0xb00], desc[UR40][R74.64], P0 ;  /* 0x00b000004a077fae */ /* 0x000fe800081a1028 */
[----:B------:R-:W-:Y:S04]  /*d790*/  LDGSTS.E [R7+0xf00], desc[UR40][R50.64], P0 ;  /* 0x00f0000032077fae */ /* 0x000fe800081a1028 */
[----:B------:R-:W-:Y:S04]  /*d7a0*/  LDGSTS.E [R7+0x1300], desc[UR40][R26.64], P0 ;  /* 0x013000001a077fae */ /* 0x000fe800081a1028 */
[----:B------:R-:W-:Y:S04]  /*d7b0*/  LDGSTS.E [R7+0x1700], desc[UR40][R250.64], P0 ;  /* 0x01700000fa077fae */ /* 0x000fe800081a1028 */
[----:B------:R-:W3:Y:S04]  /*d7c0*/  LDL.LU R9, [R1+0x1d0] ;  /* 0x0001d00001097983 */ /* 0x000ee80000300800 */
        /* <DEDUP_REMOVED lines=26> */
[----:B------:R-:W-:Y:S04]  /*d970*/  LDGSTS.E [R7+0x7b00], desc[UR40][R214.64], P0 ;  /* 0x07b00000d6077fae */ /* 0x000fe800081a1028 */
[----:B------:R1:W-:Y:S04]  /*d980*/  LDGSTS.E [R7+0x7f00], desc[UR40][R2.64], P0 ;  /* 0x07f0000002077fae */ /* 0x0003e800081a1028 */
[----:B------:R-:W0:Y:S04]  /*d990*/  LDGDEPBAR ;  /* 0x00000000000079af */ /* 0x000e280000000000 */
[----:B------:R-:W4:Y:S01]  /*d9a0*/  LDL.LU.64 R214, [R1+0xad8] ;  /* 0x000ad80001d67983 */ /* 0x000f220000300a00 */
[----:B-1----:R-:W-:-:S03]  /*d9b0*/  IMAD.SHL.U32 R2, R200, 0x40, RZ ;  /* 0x00000040c8027824 */ /* 0x002fc600078e00ff */
[----:B------:R1:W-:Y:S01]  /*d9c0*/  STL.64 [R1+0xa28], R6 ;  /* 0x000a280601007387 */ /* 0x0003e20000100a00 */
[----:B------:R-:W-:Y:S01]  /*d9d0*/  BAR.SYNC.DEFER_BLOCKING 0x0 ;  /* 0x0000000000007b1d */ /* 0x000fe20000010000 */
[----:B------:R-:W-:-:S05]  /*d9e0*/  ISETP.NE.U32.AND P1, PT, R239, RZ, PT ;  /* 0x000000ffef00720c */ /* 0x000fca0003f25070 */
[----:B-1----:R-:W2:Y:S04]  /*d9f0*/  LDL.LU R6, [R1+0x1e4] ;  /* 0x0001e40001067983 */ /* 0x002ea80000300800 */
[----:B------:R-:W2:Y:S04]  /*da00*/  LDL.LU R7, [R1+0x1e8] ;  /* 0x0001e80001077983 */ /* 0x000ea80000300800 */
[----:B------:R4:W-:Y:S01]  /*da10*/  STL [R1+0x330], R2 ;  /* 0x0003300201007387 */ /* 0x0009e20000100800 */
[----:B------:R-:W-:Y:S01]  /*da20*/  VIADD R239, R4, UR11 ;  /* 0x0000000b04ef7c36 */ /* 0x000fe20008000000 */
[----:B------:R-:W-:Y:S01]  /*da30*/  ISETP.NE.U32.AND P0, PT, R9, RZ, PT ;  /* 0x000000ff0900720c */ /* 0x000fe20003f05070 */
[----:B----4-:R-:W-:-:S02]  /*da40*/  IMAD.WIDE R2, R2, 0x4, R214 ;  /* 0x0000000402027825 */ /* 0x010fc400078e02d6 */
[----:B------:R-:W4:Y:S04]  /*da50*/  LDL.LU R214, [R1+0x1dc] ;  /* 0x0001dc0001d67983 */ /* 0x000f280000300800 */
[----:B------:R-:W4:Y:S04]  /*da60*/  LDL.LU R215, [R1+0x1e0] ;  /* 0x0001e00001d77983 */ /* 0x000f280000300800 */
[----:B------:R-:W-:Y:S04]  /*da70*/  STL.64 [R1+0x250], R2 ;  /* 0x0002500201007387 */ /* 0x000fe80000100a00 */
[----:B------:R-:W4:Y:S04]  /*da80*/  LDL.LU R8, [R1+0x1f0] ;  /* 0x0001f00001087983 */ /* 0x000f280000300800 */
[----:B------:R1:W-:Y:S04]  /*da90*/  STL [R1+0x9d8], R4 ;  /* 0x0009d80401007387 */ /* 0x0003e80000100800 */
[----:B------:R-:W-:Y:S01]  /*daa0*/  @!PT LDS RZ, [RZ] ;  /* 0x00000000fffff984 */ /* 0x000fe20000000800 */
[----:B------:R-:W-:Y:S01]  /*dab0*/  @!PT LDS RZ, [RZ] ;  /* 0x00000000fffff984 */ /* 0x000fe20000000800 */
[----:B------:R-:W-:Y:S01]  /*dac0*/  @!PT LDS RZ, [RZ] ;  /* 0x00000000fffff984 */ /* 0x000fe20000000800 */
[----:B------:R3:W-:Y:S04]  /*dad0*/  LDGSTS.E [R239+0x64000], desc[UR40][R2.64], P1 ;  /* 0x6400000002ef7fae */ /* 0x0007e800089a1028 */
[----:B------:R-:W4:Y:S01]  /*dae0*/  LDL.LU R9, [R1+0x1f4] ;  /* 0x0001f40001097983 */ /* 0x000f220000300800 */
[----:B-1----:R-:W-:-:S04]  /*daf0*/  IMAD.SHL.U32 R4, R200, 0x40, RZ ;  /* 0x00000040c8047824 */ /* 0x002fc800078e00ff */
[C---:B---3--:R-:W-:Y:S02]  /*db00*/  IMAD.WIDE R2, R4.reuse, 0x4, R216 ;  /* 0x0000000404027825 */ /* 0x048fe400078e02d8 */
[----:B------:R-:W3:Y:S04]  /*db10*/  LDL.LU R216, [R1+0x1d8] ;  /* 0x0001d80001d87983 */ /* 0x000ee80000300800 */
[----:B------:R-:W3:Y:S04]  /*db20*/  LDL.LU R217, [R1+0x1ec] ;  /* 0x0001ec0001d97983 */ /* 0x000ee80000300800 */
[----:B------:R2:W-:Y:S04]  /*db30*/  STL.64 [R1+0x248], R2 ;  /* 0x0002480201007387 */ /* 0x0005e80000100a00 */
[----:B------:R2:W-:Y:S02]  /*db40*/  LDGSTS.E [R239+0x64008], desc[UR40][R2.64], P0 ;  /* 0x6400800002ef7fae */ /* 0x0005e400081a1028 */
[----:B--2---:R-:W-:Y:S01]  /*db50*/  IMAD.WIDE R2, R4, 0x4, R180 ;  /* 0x0000000404027825 */ /* 0x004fe200078e02b4 */
[----:B----4-:R-:W-:-:S02]  /*db60*/  ISETP.NE.U32.AND P0, PT, R214, RZ, PT ;  /* 0x000000ffd600720c */ /* 0x010fc40003f05070 */
[----:B---3--:R-:W-:Y:S02]  /*db70*/  ISETP.NE.U32.AND P1, PT, R216, RZ, PT ;  /* 0x000000ffd800720c */ /* 0x008fe40003f25070 */
[----:B------:R-:W2:Y:S04]  /*db80*/  LDL.LU R216, [R1+0x1f8] ;  /* 0x0001f80001d87983 */ /* 0x000ea80000300800 */
[----:B------:R1:W-:Y:S04]  /*db90*/  STL.64 [R1+0x238], R2 ;  /* 0x0002380201007387 */ /* 0x0003e80000100a00 */
[----:B------:R-:W3:Y:S04]  /*dba0*/  LDL.LU R214, [R1+0x1fc] ;  /* 0x0001fc0001d67983 */ /* 0x000ee80000300800 */
[----:B------:R1:W-:Y:S01]  /*dbb0*/  LDGSTS.E [R239+0x66000], desc[UR40][R2.64], P1 ;  /* 0x6600000002ef7fae */ /* 0x0003e200089a1028 */
[----:B------:R-:W-:Y:S01]  /*dbc0*/  ISETP.NE.U32.AND P1, PT, R215, RZ, PT ;  /* 0x000000ffd700720c */ /* 0x000fe20003f25070 */
[----:B-1----:R-:W-:-:S05]  /*dbd0*/  IMAD.WIDE R2, R4, 0x4, R182 ;  /* 0x0000000404027825 */ /* 0x002fca00078e02b6 */
[----:B------:R1:W-:Y:S04]  /*dbe0*/  STL.64 [R1+0x230], R2 ;  /* 0x0002300201007387 */ /* 0x0003e80000100a00 */
[----:B------:R-:W4:Y:S04]  /*dbf0*/  LDL.LU R215, [R1+0x258] ;  /* 0x0002580001d77983 */ /* 0x000f280000300800 */
[----:B------:R1:W-:Y:S01]  /*dc00*/  LDGSTS.E [R239+0x66008], desc[UR40][R2.64], P0 ;  /* 0x6600800002ef7fae */ /* 0x0003e200081a1028 */
[----:B------:R-:W-:Y:S01]  /*dc10*/  ISETP.NE.U32.AND P0, PT, R6, RZ, PT ;  /* 0x000000ff0600720c */ /* 0x000fe20003f05070 */
[----:B-1----:R-:W-:-:S05]  /*dc20*/  IMAD.WIDE R2, R4, 0x4, R218 ;  /* 0x0000000404027825 */ /* 0x002fca00078e02da */
[----:B------:R1:W-:Y:S04]  /*dc30*/  STL.64 [R1+0x240], R2 ;  /* 0x0002400201007387 */ /* 0x0003e80000100a00 */
[----:B------:R1:W-:Y:S01]  /*dc40*/  LDGSTS.E [R238+0x64000], desc[UR40][R2.64], P1 ;  /* 0x6400000002ee7fae */ /* 0x0003e200089a1028 */
[----:B------:R-:W-:-:S03]  /*dc50*/  ISETP.NE.U32.AND P1, PT, R7, RZ, PT ;  /* 0x000000ff0700720c */ /* 0x000fc60003f25070 */
[----:B------:R-:W4:Y:S01]  /*dc60*/  LDL.LU R6, [R1+0x25c] ;  /* 0x00025c0001067983 */ /* 0x000f220000300800 */
[----:B-1----:R-:W-:-:S05]  /*dc70*/  IMAD.WIDE R2, R4, 0x4, R220 ;  /* 0x0000000404027825 */ /* 0x002fca00078e02dc */
[----:B------:R1:W-:Y:S04]  /*dc80*/  STL.64 [R1+0x228], R2 ;  /* 0x0002280201007387 */ /* 0x0003e80000100a00 */
[----:B------:R-:W4:Y:S04]  /*dc90*/  LDL.LU R7, [R1+0x260] ;  /* 0x0002600001077983 */ /* 0x000f280000300800 */
        /* <DEDUP_REMOVED lines=11> */
[----:B------:R-:W4:Y:S04]  /*dd50*/  LDL.LU R8, [R1+0x268] ;  /* 0x0002680001087983 */ /* 0x000f280000300800 */
[----:B------:R-:W-:Y:S01]  /*dd60*/  STL.64 [R1+0xa30], R238 ;  /* 0x000a30ee01007387 */ /* 0x000fe20000100a00 */
[----:B-1----:R-:W-:-:S05]  /*dd70*/  IMAD.WIDE R2, R4, 0x4, R222 ;  /* 0x0000000404027825 */ /* 0x002fca00078e02de */
[----:B------:R1:W-:Y:S04]  /*dd80*/  STL.64 [R1+0x210], R2 ;  /* 0x0002100201007387 */ /* 0x0003e80000100a00 */
[----:B------:R-:W4:Y:S04]  /*dd90*/  LDL.LU R9, [R1+0x26c] ;  /* 0x00026c0001097983 */ /* 0x000f280000300800 */
[----:B------:R1:W-:Y:S02]  /*dda0*/  LDGSTS.E [R13+0x64000], desc[UR40][R2.64], P1 ;  /* 0x64000000020d7fae */ /* 0x0003e400089a1028 */
[----:B-1----:R-:W-:-:S05]  /*ddb0*/  IMAD.WIDE R2, R4, 0x4, R224 ;  /* 0x0000000404027825 */ /* 0x002fca00078e02e0 */
[----:B------:R1:W-:Y:S04]  /*ddc0*/  STL.64 [R1+0x208], R2 ;  /* 0x0002080201007387 */ /* 0x0003e80000100a00 */
[----:B------:R1:W-:Y:S04]  /*ddd0*/  LDGSTS.E [R13+0x64008], desc[UR40][R2.64], P0 ;  /* 0x64008000020d7fae */ /* 0x0003e800081a1028 */
[----:B------:R-:W4:Y:S01]  /*dde0*/  LDL.LU R180, [R1+0x270] ;  /* 0x0002700001b47983 */ /* 0x000f220000300800 */
[----:B-1----:R-:W-:-:S05]  /*ddf0*/  IMAD.WIDE R2, R4, 0x4, R188 ;  /* 0x0000000404027825 */ /* 0x002fca00078e02bc */
[----:B------:R1:W-:Y:S01]  /*de00*/  STL.64 [R1+0x200], R2 ;  /* 0x0002000201007387 */ /* 0x0003e20000100a00 */
[----:B--2---:R-:W-:Y:S02]  /*de10*/  ISETP.NE.U32.AND P1, PT, R216, RZ, PT ;  /* 0x000000ffd800720c */ /* 0x004fe40003f25070 */
[----:B---3--:R-:W-:Y:S02]  /*de20*/  ISETP.NE.U32.AND P0, PT, R214, RZ, PT ;  /* 0x000000ffd600720c */ /* 0x008fe40003f05070 */
[----:B------:R-:W2:Y:S09]  /*de30*/  LDL.LU R214, [R1+0x274] ;  /* 0x0002740001d67983 */ /* 0x000eb20000300800 */
[----:B------:R1:W-:Y:S02]  /*de40*/  LDGSTS.E [R13+0x66000], desc[UR40][R2.64], P1 ;  /* 0x66000000020d7fae */ /* 0x0003e400089a1028 */
[----:B-1----:R-:W-:-:S05]  /*de50*/  IMAD.WIDE R2, R4, 0x4, R190 ;  /* 0x0000000404027825 */ /* 0x002fca00078e02be */
[----:B------:R1:W-:Y:S01]  /*de60*/  STL.64 [R1+0x1f8], R2 ;  /* 0x0001f80201007387 */ /* 0x0003e20000100a00 */
[----:B----4-:R-:W-:-:S03]  /*de70*/  ISETP.NE.U32.AND P1, PT, R215, RZ, PT ;  /* 0x000000ffd700720c */ /* 0x010fc60003f25070 */
[----:B------:R-:W3:Y:S04]  /*de80*/  LDL.LU R181, [R1+0x278] ;  /* 0x0002780001b57983 */ /* 0x000ee80000300800 */
[----:B------:R-:W4:Y:S04]  /*de90*/  LDL.LU R215, [R1+0x27c] ;  /* 0x00027c0001d77983 */ /* 0x000f280000300800 */
[----:B------:R1:W-:Y:S02]  /*dea0*/  LDGSTS.E [R13+0x66008], desc[UR40][R2.64], P0 ;  /* 0x66008000020d7fae */ /* 0x0003e400081a1028 */
[----:B-1----:R-:W-:-:S05]  /*deb0*/  IMAD.WIDE R2, R4, 0x4, R226 ;  /* 0x0000000404027825 */ /* 0x002fca00078e02e2 */
[----:B------:R1:W-:Y:S04]  /*dec0*/  STL.64 [R1+0x1f0], R2 ;  /* 0x0001f00201007387 */ /* 0x0003e80000100a00 */
[----:B------:R1:W-:Y:S01]  /*ded0*/  LDGSTS.E [R5+0x64000], desc[UR40][R2.64], P1 ;  /* 0x6400000002057fae */ /* 0x0003e200089a1028 */
[----:B------:R-:W-:-:S03]  /*dee0*/  ISETP.NE.U32.AND P0, PT, R6, RZ, PT ;  /* 0x000000ff0600720c */ /* 0x000fc60003f05070 */
[----:B------:R-:W4:Y:S01]  /*def0*/  LDL.LU R6, [R1+0x280] ;  /* 0x0002800001067983 */ /* 0x000f220000300800 */
[----:B-1----:R-:W-:Y:S01]  /*df00*/  IMAD.WIDE R2, R4, 0x4, R228 ;  /* 0x0000000404027825 */ /* 0x002fe200078e02e4 */
[----:B------:R-:W-:-:S04]  /*df10*/  ISETP.NE.U32.AND P1, PT, R7, RZ, PT ;  /* 0x000000ff0700720c */ /* 0x000fc80003f25070 */
[----:B------:R1:W-:Y:S04]  /*df20*/  STL.64 [R1+0x1e8], R2 ;  /* 0x0001e80201007387 */ /* 0x0003e80000100a00 */
[----:B------:R-:W4:Y:S04]  /*df30*/  LDL.LU R7, [R1+0x284] ;  /* 0x0002840001077983 */ /* 0x000f280000300800 */
[----:B------:R1:W-:Y:S02]  /*df40*/  LDGSTS.E [R5+0x64008], desc[UR40][R2.64], P0 ;  /* 0x6400800002057fae */ /* 0x0003e400081a1028 */
[----:B-1----:R-:W-:Y:S01]  /*df50*/  IMAD.WIDE R2, R4, 0x4, R192 ;  /* 0x0000000404027825 */ /* 0x002fe200078e02c0 */
[----:B------:R-:W-:-:S04]  /*df60*/  ISETP.NE.U32.AND P0, PT, R217, RZ, PT ;  /* 0x000000ffd900720c */ /* 0x000fc80003f05070 */
[----:B------:R1:W-:Y:S04]  /*df70*/  STL.64 [R1+0x1e0], R2 ;  /* 0x0001e00201007387 */ /* 0x0003e80000100a00 */
[----:B------:R1:W-:Y:S04]  /*df80*/  LDGSTS.E [R5+0x66000], desc[UR40][R2.64], P1 ;  /* 0x6600000002057fae */ /* 0x0003e800089a1028 */
[----:B------:R-:W4:Y:S01]  /*df90*/  LDL.LU R216, [R1+0x288] ;  /* 0x0002880001d87983 */ /* 0x000f220000300800 */
[----:B-1----:R-:W-:-:S05]  /*dfa0*/  IMAD.WIDE R2, R4, 0x4, R194 ;  /* 0x0000000404027825 */ /* 0x002fca00078e02c2 */
[----:B------:R1:W-:Y:S01]  /*dfb0*/  LDGSTS.E [R5+0x66008], desc[UR40][R2.64], P0 ;  /* 0x6600800002057fae */ /* 0x0003e200081a1028 */
[----:B------:R-:W-:-:S03]  /*dfc0*/  ISETP.NE.U32.AND P1, PT, R8, RZ, PT ;  /* 0x000000ff0800720c */ /* 0x000fc60003f25070 */
[----:B------:R1:W-:Y:S04]  /*dfd0*/  STL.64 [R1+0x1d8], R2 ;  /* 0x0001d80201007387 */ /* 0x0003e80000100a00 */
[----:B------:R-:W4:Y:S04]  /*dfe0*/  LDL.LU R217, [R1+0x28c] ;  /* 0x00028c0001d97983 */ /* 0x000f280000300800 */
[----:B------:R-:W4:Y:S01]  /*dff0*/  LDL.LU R8, [R1+0x294] ;  /* 0x0002940001087983 */ /* 0x000f220000300800 */
        /* <DEDUP_REMOVED lines=8> */
[----:B------:R1:W-:Y:S02]  /*e080*/  STL.64 [R1+0x1c8], R2 ;  /* 0x0001c80201007387 */ /* 0x0003e40000100a00 */
[----:B-1----:R-:W-:-:S05]  /*e090*/  IMAD.WIDE R2, R4, 0x4, R196 ;  /* 0x0000000404027825 */ /* 0x002fca00078e02c4 */
[----:B------:R1:W-:Y:S04]  /*e0a0*/  STL.64 [R1+0x1c0], R2 ;  /* 0x0001c00201007387 */ /* 0x0003e80000100a00 */
[----:B------:R1:W-:Y:S02]  /*e0b0*/  LDGSTS.E [R252+0x66000], desc[UR40][R2.64], P1 ;  /* 0x6600000002fc7fae */ /* 0x0003e400089a1028 */
[----:B-1----:R-:W-:Y:S01]  /*e0c0*/  IMAD.WIDE R2, R4, 0x4, R198 ;  /* 0x0000000404027825 */ /* 0x002fe200078e02c6 */
[----:B--2---:R-:W-:Y:S02]  /*e0d0*/  ISETP.NE.U32.AND P0, PT, R214, RZ, PT ;  /* 0x000000ffd600720c */ /* 0x004fe40003f05070 */
[----:B------:R-:W2:Y:S04]  /*e0e0*/  LDL.LU R214, [R1+0x298] ;  /* 0x0002980001d67983 */ /* 0x000ea80000300800 */
[----:B------:R1:W-:Y:S07]  /*e0f0*/  STL.64 [R1+0x1b8], R2 ;  /* 0x0001b80201007387 */ /* 0x0003ee0000100a00 */
[----:B------:R1:W-:Y:S01]  /*e100*/  LDGSTS.E [R252+0x66008], desc[UR40][R2.64], P0 ;  /* 0x6600800002fc7fae */ /* 0x0003e200081a1028 */
[----:B---3--:R-:W-:Y:S01]  /*e110*/  ISETP.NE.U32.AND P1, PT, R181, RZ, PT ;  /* 0x000000ffb500720c */ /* 0x008fe20003f25070 */
[----:B-1----:R-:W-:Y:S01]  /*e120*/  IMAD.WIDE R2, R4, 0x4, R234 ;  /* 0x0000000404027825 */ /* 0x002fe200078e02ea */
[----:B----4-:R-:W-:-:S04]  /*e130*/  ISETP.NE.U32.AND P0, PT, R215, RZ, PT ;  /* 0x000000ffd700720c */ /* 0x010fc80003f05070 */
[----:B------:R1:W-:Y:S04]  /*e140*/  STL.64 [R1+0x1b0], R2 ;  /* 0x0001b00201007387 */ /* 0x0003e80000100a00 */
[----:B------:R-:W3:Y:S04]  /*e150*/  LDL.LU R215, [R1+0x29c] ;  /* 0x00029c0001d77983 */ /* 0x000ee80000300800 */
[----:B------:R1:W-:Y:S02]  /*e160*/  LDGSTS.E [R12+0x64000], desc[UR40][R2.64], P1 ;  /* 0x64000000020c7fae */ /* 0x0003e400089a1028 */
[----:B-1----:R-:W-:-:S05]  /*e170*/  IMAD.WIDE R2, R4, 0x4, R236 ;  /* 0x0000000404027825 */ /* 0x002fca00078e02ec */
[----:B------:R1:W-:Y:S01]  /*e180*/  LDGSTS.E [R12+0x64008], desc[UR40][R2.64], P0 ;  /* 0x64008000020c7fae */ /* 0x0003e200081a1028 */
[----:B------:R-:W-:-:S03]  /*e190*/  ISETP.NE.U32.AND P1, PT, R6, RZ, PT ;  /* 0x000000ff0600720c */ /* 0x000fc60003f25070 */
[----:B------:R1:W-:Y:S01]  /*e1a0*/  STL.64 [R1+0x1a8], R2 ;  /* 0x0001a80201007387 */ /* 0x0003e20000100a00 */
[----:B------:R-:W-:Y:S01]  /*e1b0*/  ISETP.NE.U32.AND P0, PT, R7, RZ, PT ;  /* 0x000000ff0700720c */ /* 0x000fe20003f05070 */
[----:B-1----:R-:W-:-:S04]  /*e1c0*/  IMAD.WIDE R2, R4, 0x4, R202 ;  /* 0x0000000404027825 */ /* 0x002fc800078e02ca */
[----:B------:R-:W-:-:S04]  /*e1d0*/  IMAD.WIDE R6, R4, 0x4, R204 ;  /* 0x0000000404067825 */ /* 0x000fc800078e02cc */
[----:B------:R-:W-:Y:S04]  /*e1e0*/  LDGSTS.E [R12+0x66000], desc[UR40][R2.64], P1 ;  /* 0x66000000020c7fae */ /* 0x000fe800089a1028 */
[----:B------:R1:W-:Y:S04]  /*e1f0*/  STL.64 [R1+0x198], R6 ;  /* 0x0001980601007387 */ /* 0x0003e80000100a00 */
[----:B------:R1:W-:Y:S04]  /*e200*/  LDGSTS.E [R12+0x66008], desc[UR40][R6.64], P0 ;  /* 0x66008000060c7fae */ /* 0x0003e800081a1028 */
[----:B------:R-:W4:Y:S01]  /*e210*/  LDL.LU R12, [R1+0xad4] ;  /* 0x000ad400010c7983 */ /* 0x000f220000300800 */
[----:B------:R-:W-:Y:S01]  /*e220*/  ISETP.NE.U32.AND P1, PT, R216, RZ, PT ;  /* 0x000000ffd800720c */ /* 0x000fe20003f25070 */
[----:B-1----:R-:W-:-:S02]  /*e230*/  IMAD.WIDE R6, R4, 0x4, R172 ;  /* 0x0000000404067825 */ /* 0x002fc400078e02ac */
[----:B------:R-:W3:Y:S02]  /*e240*/  LDL.LU.64 R182, [R1+0xb8] ;  /* 0x0000b80001b67983 */ /* 0x000ee40000300a00 */
[----:B------:R-:W-:-:S08]  /*e250*/  IMAD.WIDE R172, R4, 0x4, R174 ;  /* 0x0000000404ac7825 */ /* 0x000fd000078e02ae */
[----:B------:R-:W-:Y:S01]  /*e260*/  LDGSTS.E [R201+0x64000], desc[UR40][R6.64], P1 ;  /* 0x6400000006c97fae */ /* 0x000fe200089a1028 */
[----:B------:R-:W-:Y:S02]  /*e270*/  ISETP.NE.U32.AND P0, PT, R217, RZ, PT ;  /* 0x000000ffd900720c */ /* 0x000fe40003f05070 */
[----:B------:R-:W-:Y:S01]  /*e280*/  ISETP.NE.U32.AND P1, PT, R8, RZ, PT ;  /* 0x000000ff0800720c */ /* 0x000fe20003f25070 */
[----:B------:R1:W-:Y:S10]  /*e290*/  STL.64 [R1+0x190], R6 ;  /* 0x0001900601007387 */ /* 0x0003f40000100a00 */
[----:B------:R1:W-:Y:S04]  /*e2a0*/  LDGSTS.E [R201+0x64008], desc[UR40][R172.64], P0 ;  /* 0x64008000acc97fae */ /* 0x0003e800081a1028 */
[----:B-1----:R-:W3:Y:S01]  /*e2b0*/  LDL.LU.64 R6, [R1+0x98] ;  /* 0x0000980001067983 */ /* 0x002ee20000300a00 */
[----:B------:R-:W-:Y:S01]  /*e2c0*/  ISETP.NE.U32.AND P0, PT, R9, RZ, PT ;  /* 0x000000ff0900720c */ /* 0x000fe20003f05070 */
[----:B------:R-:W-:-:S02]  /*e2d0*/  IMAD.WIDE R8, R4, 0x4, R206 ;  /* 0x0000000404087825 */ /* 0x000fc400078e02ce */
[----:B------:R1:W-:Y:S04]  /*e2e0*/  STL.64 [R1+0x188], R172 ;  /* 0x000188ac01007387 */ /* 0x0003e80000100a00 */
[----:B------:R1:W-:Y:S04]  /*e2f0*/  STL.64 [R1+0x180], R8 ;  /* 0x0001800801007387 */ /* 0x0003e80000100a00 */
[----:B------:R-:W-:Y:S01]  /*e300*/  LDGSTS.E [R201+0x66000], desc[UR40][R8.64], P1 ;  /* 0x6600000008c97fae */ /* 0x000fe200089a1028 */
[----:B-1----:R-:W-:-:S05]  /*e310*/  IMAD.WIDE R172, R4, 0x4, R208 ;  /* 0x0000000404ac7825 */ /* 0x002fca00078e02d0 */
[----:B------:R1:W-:Y:S04]  /*e320*/  LDGSTS.E [R201+0x66008], desc[UR40][R172.64], P0 ;  /* 0x66008000acc97fae */ /* 0x0003e800081a1028 */
[----:B------:R-:W3:Y:S04]  /*e330*/  LDL.LU.64 R8, [R1+0x78] ;  /* 0x0000780001087983 */ /* 0x000ee80000300a00 */
[----:B------:R1:W-:Y:S04]  /*e340*/  STL.64 [R1+0x178], R172 ;  /* 0x000178ac01007387 */ /* 0x0003e80000100a00 */
[----:B------:R-:W3:Y:S04]  /*e350*/  LDL.LU R201, [R1+0xad0] ;  /* 0x000ad00001c97983 */ /* 0x000ee80000300800 */
[----:B------:R-:W3:Y:S01]  /*e360*/  LDL.LU.64 R180, [R1+0x58] ;  /* 0x0000580001b47983 */ /* 0x000ee20000300a00 */
[----:B-1----:R-:W-:-:S05]  /*e370*/  IMAD.WIDE R172, R4, 0x4, R176 ;  /* 0x0000000404ac7825 */ /* 0x002fca00078e02b0 */
[----:B------:R1:W-:Y:S04]  /*e380*/  STL.64 [R1+0x170], R172 ;  /* 0x000170ac01007387 */ /* 0x0003e80000100a00 */
[----:B------:R-:W3:Y:S01]  /*e390*/  LDL.LU.64 R216, [R1+0x38] ;  /* 0x0000380001d87983 */ /* 0x000ee20000300a00 */
[----:B--2---:R-:W-:Y:S02]  /*e3a0*/  ISETP.NE.U32.AND P0, PT, R214, RZ, PT ;  /* 0x000000ffd600720c */ /* 0x004fe40003f05070 */
[----:B----4-:R-:W-:-:S13]  /*e3b0*/  LOP3.LUT P1, RZ, R12, 0x10, RZ, 0xc0, !PT ;  /* 0x000000100cff7812 */ /* 0x010fda000782c0ff */
[----:B------:R1:W-:Y:S02]  /*e3c0*/  LDGSTS.E [R0+0x64000], desc[UR40][R172.64], P1 ;  /* 0x64000000ac007fae */ /* 0x0003e400089a1028 */
[----:B-1----:R-:W-:-:S05]  /*e3d0*/  IMAD.WIDE R172, R4, 0x4, R178 ;  /* 0x0000000404ac7825 */ /* 0x002fca00078e02b2 */
[----:B------:R1:W-:Y:S01]  /*e3e0*/  LDGSTS.E [R0+0x64008], desc[UR40][R172.64], P0 ;  /* 0x64008000ac007fae */ /* 0x0003e200081a1028 */
[----:B---3--:R-:W-:-:S03]  /*e3f0*/  ISETP.NE.U32.AND P0, PT, R215, RZ, PT ;  /* 0x000000ffd700720c */ /* 0x008fc60003f05070 */
[----:B------:R1:W-:Y:S04]  /*e400*/  STL.64 [R1+0x168], R172 ;  /* 0x000168ac01007387 */ /* 0x0003e80000100a00 */
[----:B------:R-:W2:Y:S01]  /*e410*/  LDL.LU.64 R214, [R1+0x18] ;  /* 0x0000180001d67983 */ /* 0x000ea20000300a00 */
[----:B------:R-:W-:Y:S01]  /*e420*/  LOP3.LUT P1, RZ, R12, 0x8, RZ, 0xc0, !PT ;  /* 0x000000080cff7812 */ /* 0x000fe2000782c0ff */
[----:B-1----:R-:W-:-:S05]  /*e430*/  IMAD.WIDE R172, R4, 0x4, R210 ;  /* 0x0000000404ac7825 */ /* 0x002fca00078e02d2 */
[----:B------:R1:W-:Y:S04]  /*e440*/  STL.64 [R1+0x160], R172 ;  /* 0x000160ac01007387 */ /* 0x0003e80000100a00 */
[----:B------:R1:W-:Y:S01]  /*e450*/  LDGSTS.E [R0+0x66000], desc[UR40][R172.64], P2 ;  /* 0x66000000ac007fae */ /* 0x0003e200091a1028 */
[----:B------:R-:W-:Y:S01]  /*e460*/  LOP3.LUT P2, RZ, R12, 0x4, RZ, 0xc0, !PT ;  /* 0x000000040cff7812 */ /* 0x000fe2000784c0ff */
[----:B-1----:R-:W-:-:S05]  /*e470*/  IMAD.WIDE R172, R4, 0x4, R212 ;  /* 0x0000000404ac7825 */ /* 0x002fca00078e02d4 */
[----:B------:R1:W-:Y:S04]  /*e480*/  STL.64 [R1+0x158], R172 ;  /* 0x000158ac01007387 */ /* 0x0003e80000100a00 */
[----:B------:R1:W-:Y:S01]  /*e490*/  LDGSTS.E [R0+0x66008], desc[UR40][R172.64], P0 ;  /* 0x66008000ac007fae */ /* 0x0003e200081a1028 */
[----:B------:R-:W-:-:S03]  /*e4a0*/  IMAD.SHL.U32 R12, R201, 0x40, RZ ;  /* 0x00000040c90c7824 */ /* 0x000fc600078e00ff */
[----:B------:R-:W-:Y:S01]  /*e4b0*/  STL [R1+0x9e8], R0 ;  /* 0x0009e80001007387 */ /* 0x000fe20000100800 */
[----:B------:R-:W-:-:S03]  /*e4c0*/  IMAD.WIDE R174, R12, 0x4, R130 ;  /* 0x000000040cae7825 */ /* 0x000fc600078e0282 */
[----:B------:R-:W0:Y:S01]  /*e4d0*/  LDGDEPBAR ;  /* 0x00000000000079af */ /* 0x000e220000000000 */
[----:B-1----:R-:W-:-:S03]  /*e4e0*/  IMAD.WIDE R172, R12, 0x4, R138 ;  /* 0x000000040cac7825 */ /* 0x002fc600078e028a */
[----:B------:R-:W3:Y:S01]  /*e4f0*/  LDL.LU.64 R138, [R1+0xac8] ;  /* 0x000ac800018a7983 */ /* 0x000ee20000300a00 */
[----:B------:R-:W-:-:S03]  /*e500*/  IMAD.WIDE R238, R12, 0x4, R182 ;  /* 0x000000040cee7825 */ /* 0x000fc600078e02b6 */
[----:B------:R-:W4:Y:S04]  /*e510*/  LDL.LU.64 R130, [R1+0xac0] ;  /* 0x000ac00001827983 */ /* 0x000f280000300a00 */
[----:B------:R1:W-:Y:S01]  /*e520*/  STL.64 [R1+0xb0], R172 ;  /* 0x0000b0ac01007387 */ /* 0x0003e20000100a00 */
[----:B------:R-:W-:-:S04]  /*e530*/  IMAD.WIDE R6, R12, 0x4, R6 ;  /* 0x000000040c067825 */ /* 0x000fc800078e0206 */
[C---:B-1----:R-:W-:Y:S02]  /*e540*/  IMAD.WIDE R172, R12.reuse, 0x4, R122 ;  /* 0x000000040cac7825 */ /* 0x042fe400078e027a */
[----:B------:R-:W3:Y:S04]  /*e550*/  LDL.LU.64 R122, [R1+0xab8] ;  /* 0x000ab800017a7983 */ /* 0x000ee80000300a00 */
[----:B------:R1:W-:Y:S04]  /*e560*/  STL.64 [R1+0xa8], R174 ;  /* 0x0000a8ae01007387 */ /* 0x0003e80000100a00 */
[----:B------:R-:W-:Y:S04]  /*e570*/  STL.64 [R1+0xb8], R238 ;  /* 0x0000b8ee01007387 */ /* 0x000fe80000100a00 */
[----:B------:R1:W-:Y:S02]  /*e580*/  STL.64 [R1+0xa0], R172 ;  /* 0x0000a0ac01007387 */ /* 0x0003e40000100a00 */
[----:B-1----:R-:W-:-:S04]  /*e590*/  IMAD.WIDE R174, R12, 0x4, R106 ;  /* 0x000000040cae7825 */ /* 0x002fc800078e026a */
[C---:B------:R-:W-:Y:S02]  /*e5a0*/  IMAD.WIDE R172, R12.reuse, 0x4, R114 ;  /* 0x000000040cac7825 */ /* 0x040fe400078e0272 */
[----:B------:R-:W3:Y:S04]  /*e5b0*/  LDL.LU.64 R114, [R1+0xab0] ;  /* 0x000ab00001727983 */ /* 0x000ee80000300a00 */
[----:B------:R-:W3:Y:S04]  /*e5c0*/  LDL.LU.64 R106, [R1+0xaa8] ;  /* 0x000aa800016a7983 */ /* 0x000ee80000300a00 */
[----:B------:R1:W-:Y:S01]  /*e5d0*/  STL.64 [R1+0x90], R172 ;  /* 0x000090ac01007387 */ /* 0x0003e20000100a00 */
[----:B------:R-:W-:-:S04]  /*e5e0*/  IMAD.WIDE R8, R12, 0x4, R8 ;  /* 0x000000040c087825 */ /* 0x000fc800078e0208 */
[C---:B-1----:R-:W-:Y:S02]  /*e5f0*/  IMAD.WIDE R172, R12.reuse, 0x4, R98 ;  /* 0x000000040cac7825 */ /* 0x042fe400078e0262 */
[----:B------:R-:W3:Y:S04]  /*e600*/  LDL.LU.64 R98, [R1+0xaa0] ;  /* 0x000aa00001627983 */ /* 0x000ee80000300a00 */
[----:B------:R1:W-:Y:S04]  /*e610*/  STL.64 [R1+0x88], R174 ;  /* 0x000088ae01007387 */ /* 0x0003e80000100a00 */
[----:B------:R-:W-:Y:S04]  /*e620*/  STL.64 [R1+0x98], R6 ;  /* 0x0000980601007387 */ /* 0x000fe80000100a00 */
[----:B------:R1:W-:Y:S02]  /*e630*/  STL.64 [R1+0x80], R172 ;  /* 0x000080ac01007387 */ /* 0x0003e40000100a00 */
[----:B-1----:R-:W-:-:S02]  /*e640*/  IMAD.WIDE R174, R12, 0x4, R90 ;  /* 0x000000040cae7825 */ /* 0x002fc400078e025a */
[----:B------:R-:W3:Y:S02]  /*e650*/  LDL.LU.64 R90, [R1+0xa98] ;  /* 0x000a9800015a7983 */ /* 0x000ee40000300a00 */
[----:B------:R-:W-:-:S04]  /*e660*/  IMAD.WIDE R236, R12, 0x4, R74 ;  /* 0x000000040cec7825 */ /* 0x000fc800078e024a */
[C---:B------:R-:W-:Y:S02]  /*e670*/  IMAD.WIDE R172, R12.reuse, 0x4, R82 ;  /* 0x000000040cac7825 */ /* 0x040fe400078e0252 */
[----:B------:R-:W3:Y:S04]  /*e680*/  LDL.LU.64 R82, [R1+0xa90] ;  /* 0x000a900001527983 */ /* 0x000ee80000300a00 */
[----:B------:R-:W-:Y:S01]  /*e690*/  STL.64 [R1+0x70], R174 ;  /* 0x000070ae01007387 */ /* 0x000fe20000100a00 */
[----:B------:R-:W-:-:S03]  /*e6a0*/  IMAD.WIDE R230, R12, 0x4, R66 ;  /* 0x000000040ce67825 */ /* 0x000fc600078e0242 */
[----:B------:R-:W3:Y:S01]  /*e6b0*/  LDL.LU.64 R74, [R1+0xa88] ;  /* 0x000a8800014a7983 */ /* 0x000ee20000300a00 */
[----:B------:R-:W-:-:S03]  /*e6c0*/  IMAD.WIDE R228, R12, 0x4, R58 ;  /* 0x000000040ce47825 */ /* 0x000fc600078e023a */
[----:B------:R1:W-:Y:S01]  /*e6d0*/  STL.64 [R1+0x68], R172 ;  /* 0x000068ac01007387 */ /* 0x0003e20000100a00 */
[----:B------:R-:W-:-:S03]  /*e6e0*/  IMAD.WIDE R226, R12, 0x4, R50 ;  /* 0x000000040ce27825 */ /* 0x000fc600078e0232 */
[----:B------:R1:W-:Y:S01]  /*e6f0*/  STL.64 [R1+0x78], R8 ;  /* 0x0000780801007387 */ /* 0x0003e20000100a00 */
[----:B------:R-:W-:-:S03]  /*e700*/  IMAD.WIDE R222, R12, 0x4, R42 ;  /* 0x000000040cde7825 */ /* 0x000fc600078e022a */
[----:B------:R-:W3:Y:S01]  /*e710*/  LDL.LU.64 R66, [R1+0xa80] ;  /* 0x000a800001427983 */ /* 0x000ee20000300a00 */
[----:B------:R-:W-:-:S03]  /*e720*/  IMAD.WIDE R224, R12, 0x4, R216 ;  /* 0x000000040ce07825 */ /* 0x000fc600078e02d8 */
[----:B------:R-:W3:Y:S01]  /*e730*/  LDL.LU.64 R58, [R1+0xa78] ;  /* 0x000a7800013a7983 */ /* 0x000ee20000300a00 */
[----:B------:R-:W-:-:S03]  /*e740*/  IMAD.WIDE R220, R12, 0x4, R34 ;  /* 0x000000040cdc7825 */ /* 0x000fc600078e0222 */
[----:B------:R-:W-:Y:S01]  /*e750*/  STL.64 [R1+0x60], R236 ;  /* 0x000060ec01007387 */ /* 0x000fe20000100a00 */
[----:B------:R-:W-:-:S03]  /*e760*/  IMAD.WIDE R218, R12, 0x4, R26 ;  /* 0x000000040cda7825 */ /* 0x000fc600078e021a */
[----:B------:R-:W3:Y:S01]  /*e770*/  LDL.LU.64 R50, [R1+0xa70] ;  /* 0x000a700001327983 */ /* 0x000ee20000300a00 */
[----:B------:R-:W-:-:S03]  /*e780*/  IMAD.WIDE R212, R12, 0x4, R242 ;  /* 0x000000040cd47825 */ /* 0x000fc600078e02f2 */
[----:B------:R-:W3:Y:S01]  /*e790*/  LDL.LU.64 R42, [R1+0xa68] ;  /* 0x000a6800012a7983 */ /* 0x000ee20000300a00 */
[----:B------:R-:W-:-:S03]  /*e7a0*/  IMAD.WIDE R210, R12, 0x4, R250 ;  /* 0x000000040cd27825 */ /* 0x000fc600078e02fa */
[----:B------:R-:W3:Y:S04]  /*e7b0*/  LDL.LU.64 R34, [R1+0xa60] ;  /* 0x000a600001227983 */ /* 0x000ee80000300a00 */
[----:B------:R-:W3:Y:S01]  /*e7c0*/  LDL.LU.64 R26, [R1+0xa58] ;  /* 0x000a5800011a7983 */ /* 0x000ee20000300a00 */
[----:B------:R-:W-:-:S04]  /*e7d0*/  IMAD.WIDE R232, R12, 0x4, R180 ;  /* 0x000000040ce87825 */ /* 0x000fc800078e02b4 */
[----:B--2---:R-:W-:-:S04]  /*e7e0*/  IMAD.WIDE R216, R12, 0x4, R214 ;  /* 0x000000040cd87825 */ /* 0x004fc800078e02d6 */
[C---:B------:R-:W-:Y:S02]  /*e7f0*/  IMAD.WIDE R214, R12.reuse, 0x4, R18 ;  /* 0x000000040cd67825 */ /* 0x040fe400078e0212 */
[----:B------:R-:W2:Y:S04]  /*e800*/  LDL.LU.64 R18, [R1+0xa50] ;  /* 0x000a500001127983 */ /* 0x000ea80000300a00 */
[----:B------:R-:W3:Y:S04]  /*e810*/  LDL.LU.64 R242, [R1+0xa48] ;  /* 0x000a480001f27983 */ /* 0x000ee80000300a00 */
[----:B------:R-:W3:Y:S04]  /*e820*/  LDL.LU.64 R250, [R1+0xa40] ;  /* 0x000a400001fa7983 */ /* 0x000ee80000300a00 */
[----:B------:R-:W4:Y:S04]  /*e830*/  LDL.LU.64 R178, [R1+0xe8] ;  /* 0x0000e80001b27983 */ /* 0x000f280000300a00 */
[----:B-1----:R-:W4:Y:S04]  /*e840*/  LDL.LU.64 R172, [R1+0xf0] ;  /* 0x0000f00001ac7983 */ /* 0x002f280000300a00 */
[----:B------:R-:W4:Y:S04]  /*e850*/  LDL.LU.64 R174, [R1+0xf8] ;  /* 0x0000f80001ae7983 */ /* 0x000f280000300a00 */
[----:B------:R-:W4:Y:S04]  /*e860*/  LDL.LU.64 R176, [R1+0x100] ;  /* 0x0001000001b07983 */ /* 0x000f280000300a00 */
[----:B------:R-:W4:Y:S04]  /*e870*/  LDL.LU.64 R180, [R1+0x108] ;  /* 0x0001080001b47983 */ /* 0x000f280000300a00 */
[----:B------:R-:W4:Y:S04]  /*e880*/  LDL.LU.64 R182, [R1+0x118] ;  /* 0x0001180001b67983 */ /* 0x000f280000300a00 */
[----:B------:R-:W4:Y:S04]  /*e890*/  LDL.LU.64 R184, [R1+0x120] ;  /* 0x0001200001b87983 */ /* 0x000f280000300a00 */
[----:B------:R-:W4:Y:S04]  /*e8a0*/  LDL.LU.64 R186, [R1+0x130] ;  /* 0x0001300001ba7983 */ /* 0x000f280000300a00 */
[----:B------:R-:W4:Y:S01]  /*e8b0*/  LDL.LU.64 R190, [R1+0x138] ;  /* 0x0001380001be7983 */ /* 0x000f220000300a00 */
[----:B------:R-:W-:-:S03]  /*e8c0*/  IMAD.WIDE R206, R12, 0x4, R14 ;  /* 0x000000040cce7825 */ /* 0x000fc600078e020e */
[----:B------:R-:W4:Y:S01]  /*e8d0*/  LDL.LU.64 R194, [R1+0x148] ;  /* 0x0001480001c27983 */ /* 0x000f220000300a00 */
[----:B------:R-:W-:-:S03]  /*e8e0*/  IMAD.WIDE R204, R12, 0x4, R16 ;  /* 0x000000040ccc7825 */ /* 0x000fc600078e0210 */
[----:B------:R-:W4:Y:S01]  /*e8f0*/  LDL.LU.64 R198, [R1+0x140] ;  /* 0x0001400001c67983 */ /* 0x000f220000300a00 */
[----:B------:R-:W-:-:S03]  /*e900*/  IMAD.WIDE R188, R12, 0x4, R24 ;  /* 0x000000040cbc7825 */ /* 0x000fc600078e0218 */
[----:B------:R-:W4:Y:S01]  /*e910*/  LDL.LU.64 R234, [R1+0x150] ;  /* 0x0001500001ea7983 */ /* 0x000f220000300a00 */
[----:B------:R-:W-:-:S04]  /*e920*/  IMAD.WIDE R196, R12, 0x4, R20 ;  /* 0x000000040cc47825 */ /* 0x000fc800078e0214 */
[----:B------:R-:W-:-:S04]  /*e930*/  IMAD.WIDE R192, R12, 0x4, R22 ;  /* 0x000000040cc07825 */ /* 0x000fc800078e0216 */
[----:B--2---:R-:W-:-:S04]  /*e940*/  IMAD.WIDE R202, R12, 0x4, R18 ;  /* 0x000000040cca7825 */ /* 0x004fc800078e0212 */
[C---:B---3--:R-:W-:Y:S02]  /*e950*/  IMAD.WIDE R208, R12.reuse, 0x4, R250 ;  /* 0x000000040cd07825 */ /* 0x048fe400078e02fa */
[----:B------:R-:W2:Y:S02]  /*e960*/  LDL.LU.64 R250, [R1+0x128] ;  /* 0x0001280001fa7983 */ /* 0x000ea40000300a00 */
[C---:B----4-:R-:W-:Y:S02]  /*e970*/  IMAD.WIDE R24, R12.reuse, 0x4, R178 ;  /* 0x000000040c187825 */ /* 0x050fe400078e02b2 */
[----:B------:R-:W3:Y:S04]  /*e980*/  LDL.LU.64 R14, [R1+0xc0] ;  /* 0x0000c000010e7983 */ /* 0x000ee80000300a00 */
[----:B------:R-:W4:Y:S04]  /*e990*/  LDL.LU.64 R16, [R1+0xc8] ;  /* 0x0000c80001107983 */ /* 0x000f280000300a00 */
[----:B------:R-:W2:Y:S04]  /*e9a0*/  LDL.LU.64 R18, [R1+0xd0] ;  /* 0x0000d00001127983 */ /* 0x000ea80000300a00 */
[----:B------:R-:W2:Y:S01]  /*e9b0*/  LDL.LU.64 R20, [R1+0xd8] ;  /* 0x0000d80001147983 */ /* 0x000ea20000300a00 */
[----:B------:R-:W-:-:S03]  /*e9c0*/  IMAD.WIDE R178, R12, 0x4, R180 ;  /* 0x000000040cb27825 */ /* 0x000fc600078e02b4 */
[----:B------:R-:W2:Y:S01]  /*e9d0*/  LDL.LU.64 R22, [R1+0xe0] ;  /* 0x0000e00001167983 */ /* 0x000ea20000300a00 */
[----:B------:R-:W-:-:S03]  /*e9e0*/  IMAD.WIDE R180, R12, 0x4, R10 ;  /* 0x000000040cb47825 */ /* 0x000fc600078e020a */
[----:B------:R-:W2:Y:S04]  /*e9f0*/  LDL.LU R10, [R1+0xa38] ;  /* 0x000a3800010a7983 */ /* 0x000ea80000300800 */
[----:B------:R-:W-:Y:S01]  /*ea00*/  STL [R1+0x9ec], R12 ;  /* 0x0009ec0c01007387 */ /* 0x000fe20000100800 */
[----:B------:R-:W-:-:S04]  /*ea10*/  IMAD.WIDE R242, R12, 0x4, R242 ;  /* 0x000000040cf27825 */ /* 0x000fc800078e02f2 */
[----:B------:R-:W-:-:S04]  /*ea20*/  IMAD.WIDE R26, R12, 0x4, R26 ;  /* 0x000000040c1a7825 */ /* 0x000fc800078e021a */
[C---:B------:R-:W-:Y:S01]  /*ea30*/  IMAD.WIDE R34, R12.reuse, 0x4, R34 ;  /* 0x000000040c227825 */ /* 0x040fe200078e0222 */
[----:B--2---:R-:W-:Y:S04]  /*ea40*/  LDGSTS.E [R10+0x10000], desc[UR40][R238.64], P2 ;  /* 0x10000000ee0a7fae */ /* 0x004fe800091a1028 */
[----:B------:R-:W-:Y:S04]  /*ea50*/  LDGSTS.E [R10+0x10400], desc[UR40][R6.64], P2 ;  /* 0x10400000060a7fae */ /* 0x000fe800091a1028 */
[----:B------:R-:W-:Y:S04]  /*ea60*/  LDGSTS.E [R10+0x10800], desc[UR40][R8.64], P2 ;  /* 0x10800000080a7fae */ /* 0x000fe800091a1028 */
[----:B------:R-:W2:Y:S04]  /*ea70*/  LDL.LU.64 R238, [R1+0xa30] ;  /* 0x000a300001ee7983 */ /* 0x000ea80000300a00 */
[----:B------:R-:W2:Y:S04]  /*ea80*/  LDL.LU.64 R6, [R1+0xa28] ;  /* 0x000a280001067983 */ /* 0x000ea80000300a00 */
[----:B------:R-:W2:Y:S04]  /*ea90*/  LDL.LU.64 R8, [R1+0xa20] ;  /* 0x000a200001087983 */ /* 0x000ea80000300a00 */
[----:B------:R-:W-:Y:S04]  /*eaa0*/  LDGSTS.E [R10+0x10c00], desc[UR40][R232.64], P2 ;  /* 0x10c00000e80a7fae */ /* 0x000fe800091a1028 */
[----:B------:R1:W-:Y:S04]  /*eab0*/  STL.64 [R1+0x970], R232 ;  /* 0x000970e801007387 */ /* 0x0003e80000100a00 */
[----:B------:R-:W-:Y:S04]  /*eac0*/  LDGSTS.E [R10+0x11000], desc[UR40][R224.64], P2 ;  /* 0x11000000e00a7fae */ /* 0x000fe800091a1028 */
[----:B------:R-:W-:Y:S04]  /*ead0*/  LDGSTS.E [R10+0x11400], desc[UR40][R216.64], P2 ;  /* 0x11400000d80a7fae */ /* 0x000fe800091a1028 */
[----:B-1----:R-:W2:Y:S04]  /*eae0*/  LDL.LU.64 R232, [R1+0x68] ;  /* 0x0000680001e87983 */ /* 0x002ea80000300a00 */
        /* <DEDUP_REMOVED lines=10> */
[----:B-1----:R-:W2:Y:S04]  /*eb90*/  LDL.LU.64 R208, [R1+0x88] ;  /* 0x0000880001d07983 */ /* 0x002ea80000300a00 */
[----:B------:R1:W-:Y:S04]  /*eba0*/  STL.64 [R1+0x990], R242 ;  /* 0x000990f201007387 */ /* 0x0003e80000100a00 */
[----:B-1----:R-:W2:Y:S04]  /*ebb0*/  LDL.LU.64 R242, [R1+0x90] ;  /* 0x0000900001f27983 */ /* 0x002ea80000300a00 */
[----:B------:R1:W-:Y:S04]  /*ebc0*/  STL.64 [R1+0x998], R202 ;  /* 0x000998ca01007387 */ /* 0x0003e80000100a00 */
[----:B-1----:R-:W2:Y:S04]  /*ebd0*/  LDL.LU.64 R202, [R1+0xa0] ;  /* 0x0000a00001ca7983 */ /* 0x002ea80000300a00 */
[----:B------:R1:W-:Y:S04]  /*ebe0*/  STL.64 [R1+0x9a0], R26 ;  /* 0x0009a01a01007387 */ /* 0x0003e80000100a00 */
[----:B-1----:R-:W2:Y:S04]  /*ebf0*/  LDL.LU.64 R26, [R1+0xa8] ;  /* 0x0000a800011a7983 */ /* 0x002ea80000300a00 */
[----:B------:R1:W-:Y:S04]  /*ec00*/  STL.64 [R1+0x9a8], R34 ;  /* 0x0009a82201007387 */ /* 0x0003e80000100a00 */
[----:B-1----:R-:W2:Y:S01]  /*ec10*/  LDL.LU.64 R34, [R1+0xb0] ;  /* 0x0000b00001227983 */ /* 0x002ea20000300a00 */
[----:B------:R-:W-:-:S04]  /*ec20*/  IMAD.WIDE R42, R12, 0x4, R42 ;  /* 0x000000040c2a7825 */ /* 0x000fc800078e022a */
[C---:B------:R-:W-:Y:S01]  /*ec30*/  IMAD.WIDE R50, R12.reuse, 0x4, R50 ;  /* 0x000000040c327825 */ /* 0x040fe200078e0232 */
[----:B------:R-:W-:Y:S03]  /*ec40*/  LDGSTS.E [R10+0x12c00], desc[UR40][R42.64], P2 ;  /* 0x12c000002a0a7fae */ /* 0x000fe600091a1028 */
        /* <DEDUP_REMOVED lines=37> */
[----:B------:R-:W-:Y:S04]  /*eea0*/  LDGSTS.E [R10+0x17800], desc[UR40][R182.64], P2 ;  /* 0x17800000b60a7fae */ /* 0x000fe800091a1028 */
[----:B------:R-:W-:Y:S01]  /*eeb0*/  LDGSTS.E [R10+0x17c00], desc[UR40][R190.64], P2 ;  /* 0x17c00000be0a7fae */ /* 0x000fe200091a1028 */
[----:B------:R-:W-:-:S04]  /*eec0*/  IMAD.WIDE R248, R12, 0x4, R248 ;  /* 0x000000040cf87825 */ /* 0x000fc800078e02f8 */
        /* <DEDUP_REMOVED lines=19> */
[----:B---3--:R-:W-:-:S04]  /*f000*/  IMAD.WIDE R14, R12, 0x4, R14 ;  /* 0x000000040c0e7825 */ /* 0x008fc800078e020e */
        /* <DEDUP_REMOVED lines=19> */
[C---:B------:R-:W-:Y:S01]  /*f140*/  IMAD.WIDE R142, R12.reuse, 0x4, R142 ;  /* 0x000000040c8e7825 */ /* 0x040fe200078e028e */
[----:B--2---:R-:W-:Y:S04]  /*f150*/  LDGSTS.E [R9+0x10100], desc[UR40][R34.64], P2 ;  /* 0x1010000022097fae */ /* 0x004fe800091a1028 */
        /* <DEDUP_REMOVED lines=46> */
[----:B------:R-:W-:Y:S01]  /*f440*/  LDGSTS.E [R8+0x13e00], desc[UR40][R78.64], P2 ;  /* 0x13e000004e087fae */ /* 0x000fe200091a1028 */
[----:B------:R-:W-:-:S03]  /*f450*/  IMAD.WIDE R150, R12, 0x4, R150 ;  /* 0x000000040c967825 */ /* 0x000fc600078e0296 */
[----:B------:R-:W-:Y:S01]  /*f460*/  LDGSTS.E [R8+0x14200], desc[UR40][R86.64], P2 ;  /* 0x1420000056087fae */ /* 0x000fe200091a1028 */
[----:B------:R-:W-:-:S03]  /*f470*/  IMAD.WIDE R158, R12, 0x4, R158 ;  /* 0x000000040c9e7825 */ /* 0x000fc600078e029e */
[----:B------:R-:W-:Y:S01]  /*f480*/  LDGSTS.E [R8+0x14600], desc[UR40][R94.64], P2 ;  /* 0x146000005e087fae */ /* 0x000fe200091a1028 */
[----:B------:R-:W-:-:S03]  /*f490*/  IMAD.WIDE R166, R12, 0x4, R166 ;  /* 0x000000040ca67825 */ /* 0x000fc600078e02a6 */
[----:B------:R-:W-:Y:S01]  /*f4a0*/  LDGSTS.E [R8+0x14a00], desc[UR40][R102.64], P2 ;  /* 0x14a0000066087fae */ /* 0x000fe200091a1028 */
[----:B----4-:R-:W-:-:S03]  /*f4b0*/  IMAD.WIDE R16, R12, 0x4, R16 ;  /* 0x000000040c107825 */ /* 0x010fc600078e0210 */
[----:B------:R-:W-:Y:S04]  /*f4c0*/  LDGSTS.E [R8+0x14e00], desc[UR40][R110.64], P2 ;  /* 0x14e000006e087fae */ /* 0x000fe800091a1028 */
[----:B------:R-:W-:Y:S04]  /*f4d0*/  LDGSTS.E [R8+0x15200], desc[UR40][R118.64], P2 ;  /* 0x1520000076087fae */ /* 0x000fe800091a1028 */
[----:B------:R-:W-:Y:S01]  /*f4e0*/  LDGSTS.E [R8+0x15600], desc[UR40][R126.64], P2 ;  /* 0x156000007e087fae */ /* 0x000fe200091a1028 */
[----:B------:R-:W-:-:S03]  /*f4f0*/  IMAD.WIDE R250, R12, 0x4, R250 ;  /* 0x000000040cfa7825 */ /* 0x000fc600078e02fa */
[----:B------:R-:W-:Y:S01]  /*f500*/  LDGSTS.E [R8+0x15a00], desc[UR40][R134.64], P2 ;  /* 0x15a0000086087fae */ /* 0x000fe200091a1028 */
[----:B------:R-:W-:-:S03]  /*f510*/  IMAD.WIDE R198, R12, 0x4, R198 ;  /* 0x000000040cc67825 */ /* 0x000fc600078e02c6 */
[----:B------:R1:W-:Y:S04]  /*f520*/  STL.64 [R1+0x9b8], R42 ;  /* 0x0009b82a01007387 */ /* 0x0003e80000100a00 */
[----:B------:R-:W-:Y:S04]  /*f530*/  LDGSTS.E [R8+0x15e00], desc[UR40][R142.64], P2 ;  /* 0x15e000008e087fae */ /* 0x000fe800091a1028 */
[----:B------:R2:W-:Y:S04]  /*f540*/  STL.64 [R1+0x9c0], R50 ;  /* 0x0009c03201007387 */ /* 0x0005e80000100a00 */
[----:B------:R-:W-:Y:S04]  /*f550*/  LDGSTS.E [R8+0x16200], desc[UR40][R150.64], P2 ;  /* 0x1620000096087fae */ /* 0x000fe800091a1028 */
[----:B------:R-:W-:Y:S04]  /*f560*/  STL.64 [R1+0x9d0], R58 ;  /* 0x0009d03a01007387 */ /* 0x000fe80000100a00 */
[----:B------:R-:W-:Y:S04]  /*f570*/  LDGSTS.E [R8+0x16600], desc[UR40][R158.64], P2 ;  /* 0x166000009e087fae */ /* 0x000fe800091a1028 */
[----:B------:R-:W-:Y:S04]  /*f580*/  STL.64 [R1+0x9e0], R66 ;  /* 0x0009e04201007387 */ /* 0x000fe80000100a00 */
[----:B------:R-:W-:Y:S04]  /*f590*/  LDGSTS.E [R8+0x16a00], desc[UR40][R166.64], P2 ;  /* 0x16a00000a6087fae */ /* 0x000fe800091a1028 */
[----:B------:R-:W-:Y:S04]  /*f5a0*/  STL.64 [R1+0x9f0], R74 ;  /* 0x0009f04a01007387 */ /* 0x000fe80000100a00 */
[----:B------:R-:W-:Y:S04]  /*f5b0*/  LDGSTS.E [R8+0x16e00], desc[UR40][R16.64], P2 ;  /* 0x16e0000010087fae */ /* 0x000fe800091a1028 */
[----:B------:R-:W-:Y:S04]  /*f5c0*/  STL [R1+0xa08], R82 ;  /* 0x000a085201007387 */ /* 0x000fe80000100800 */
[----:B------:R-:W-:Y:S04]  /*f5d0*/  LDGSTS.E [R8+0x17200], desc[UR40][R24.64], P2 ;  /* 0x1720000018087fae */ /* 0x000fe800091a1028 */
[----:B------:R3:W-:Y:S04]  /*f5e0*/  STL [R1+0x9f8], R83 ;  /* 0x0009f85301007387 */ /* 0x0007e80000100800 */
[----:B------:R-:W-:Y:S04]  /*f5f0*/  LDGSTS.E [R8+0x17600], desc[UR40][R178.64], P2 ;  /* 0x17600000b2087fae */ /* 0x000fe800091a1028 */
[----:B------:R-:W-:Y:S04]  /*f600*/  STL.64 [R1+0xa00], R90 ;  /* 0x000a005a01007387 */ /* 0x000fe80000100a00 */
[----:B------:R-:W-:Y:S04]  /*f610*/  LDGSTS.E [R8+0x17a00], desc[UR40][R250.64], P2 ;  /* 0x17a00000fa087fae */ /* 0x000fe800091a1028 */
[----:B------:R-:W-:Y:S04]  /*f620*/  STL [R1+0xa10], R98 ;  /* 0x000a106201007387 */ /* 0x000fe80000100800 */
[----:B------:R-:W-:Y:S04]  /*f630*/  LDGSTS.E [R8+0x17e00], desc[UR40][R198.64], P2 ;  /* 0x17e00000c6087fae */ /* 0x000fe800091a1028 */
[----:B------:R-:W-:Y:S04]  /*f640*/  STL [R1+0xa0c], R99 ;  /* 0x000a0c6301007387 */ /* 0x000fe80000100800 */
[----:B------:R-:W-:Y:S04]  /*f650*/  LDGSTS.E [R7+0x10300], desc[UR40][R202.64], P2 ;  /* 0x10300000ca077fae */ /* 0x000fe800091a1028 */
[----:B------:R4:W-:Y:S04]  /*f660*/  STL.64 [R1+0xa18], R106 ;  /* 0x000a186a01007387 */ /* 0x0009e80000100a00 */
[----:B------:R-:W-:Y:S04]  /*f670*/  LDGSTS.E [R7+0x10700], desc[UR40][R216.64], P2 ;  /* 0x10700000d8077fae */ /* 0x000fe800091a1028 */
[----:B------:R-:W-:Y:S04]  /*f680*/  STL.64 [R1+0x958], R8 ;  /* 0x0009580801007387 */ /* 0x000fe80000100a00 */
[----:B------:R1:W-:Y:S01]  /*f690*/  LDGSTS.E [R7+0x10b00], desc[UR40][R236.64], P2 ;  /* 0x10b00000ec077fae */ /* 0x0003e200091a1028 */
[----:B------:R-:W-:-:S03]  /*f6a0*/  IMAD.WIDE R244, R12, 0x4, R244 ;  /* 0x000000040cf47825 */ /* 0x000fc600078e02f4 */
[----:B------:R-:W-:Y:S01]  /*f6b0*/  LDGSTS.E [R7+0x10f00], desc[UR40][R226.64], P2 ;  /* 0x10f00000e2077fae */ /* 0x000fe200091a1028 */
[----:B------:R-:W-:-:S03]  /*f6c0*/  IMAD.WIDE R32, R12, 0x4, R32 ;  /* 0x000000040c207825 */ /* 0x000fc600078e0220 */
[----:B------:R-:W-:Y:S04]  /*f6d0*/  LDGSTS.E [R7+0x11300], desc[UR40][R218.64], P2 ;  /* 0x11300000da077fae */ /* 0x000fe800091a1028 */
[----:B------:R-:W4:Y:S04]  /*f6e0*/  LDL.LU.64 R236, [R1+0x250] ;  /* 0x0002500001ec7983 */ /* 0x000f280000300a00 */
[----:B------:R-:W4:Y:S04]  /*f6f0*/  LDL.LU R4, [R1+0x2a0] ;  /* 0x0002a00001047983 */ /* 0x000f280000300800 */
[----:B-1----:R-:W4:Y:S04]  /*f700*/  LDL.LU R43, [R1+0x2e8] ;  /* 0x0002e800012b7983 */ /* 0x002f280000300800 */
[----:B--2---:R-:W2:Y:S04]  /*f710*/  LDL.LU.64 R50, [R1+0x248] ;  /* 0x0002480001327983 */ /* 0x004ea80000300a00 */
[----:B------:R-:W2:Y:S04]  /*f720*/  LDL.LU R11, [R1+0x2ec] ;  /* 0x0002ec00010b7983 */ /* 0x000ea80000300800 */
[----:B---3--:R-:W3:Y:S01]  /*f730*/  LDL.LU.64 R82, [R1+0x238] ;  /* 0x0002380001527983 */ /* 0x008ee20000300a00 */
[----:B------:R-:W-:-:S03]  /*f740*/  IMAD.WIDE R40, R12, 0x4, R40 ;  /* 0x000000040c287825 */ /* 0x000fc600078e0228 */
[----:B------:R-:W-:Y:S01]  /*f750*/  LDGSTS.E [R7+0x11700], desc[UR40][R210.64], P2 ;  /* 0x11700000d2077fae */ /* 0x000fe200091a1028 */
        /* <DEDUP_REMOVED lines=39> */
[----:B------:R-:W3:Y:S04]  /*f9d0*/  LDL.LU R12, [R1+0x2f0] ;  /* 0x0002f000010c7983 */ /* 0x000ee80000300800 */
[----:B----4-:R-:W4:Y:S04]  /*f9e0*/  LDL.LU.64 R106, [R1+0x230] ;  /* 0x00023000016a7983 */ /* 0x010f280000300a00 */
[----:B------:R-:W4:Y:S04]  /*f9f0*/  LDL.LU R98, [R1+0x2f4] ;  /* 0x0002f40001627983 */ /* 0x000f280000300800 */
[----:B------:R-:W4:Y:S04]  /*fa00*/  LDL.LU.64 R74, [R1+0x240] ;  /* 0x00024000014a7983 */ /* 0x000f280000300a00 */
[----:B------:R-:W4:Y:S04]  /*fa10*/  LDL.LU R42, [R1+0x304] ;  /* 0x00030400012a7983 */ /* 0x000f280000300800 */
[----:B------:R-:W-:Y:S04]  /*fa20*/  LDGSTS.E [R7+0x16700], desc[UR40][R160.64], P2 ;  /* 0x16700000a0077fae */ /* 0x000fe800091a1028 */
[----:B------:R-:W-:Y:S04]  /*fa30*/  LDGSTS.E [R7+0x16b00], desc[UR40][R168.64], P2 ;  /* 0x16b00000a8077fae */ /* 0x000fe800091a1028 */
[----:B------:R-:W-:Y:S04]  /*fa40*/  LDGSTS.E [R7+0x16f00], desc[UR40][R18.64], P2 ;  /* 0x16f0000012077fae */ /* 0x000fe800091a1028 */
[----:B------:R-:W4:Y:S04]  /*fa50*/  LDL.LU.64 R66, [R1+0x228] ;  /* 0x0002280001427983 */ /* 0x000f280000300a00 */
[----:B------:R-:W-:Y:S04]  /*fa60*/  LDGSTS.E [R7+0x17300], desc[UR40][R172.64], P2 ;  /* 0x17300000ac077fae */ /* 0x000fe800091a1028 */
[----:B------:R-:W-:Y:S04]  /*fa70*/  LDGSTS.E [R7+0x17700], desc[UR40][R180.64], P2 ;  /* 0x17700000b4077fae */ /* 0x000fe800091a1028 */
[----:B------:R2:W-:Y:S04]  /*fa80*/  STL.64 [R1+0x960], R6 ;  /* 0x0009600601007387 */ /* 0x0005e80000100a00 */
[----:B------:R-:W-:Y:S04]  /*fa90*/  LDGSTS.E [R7+0x17b00], desc[UR40][R186.64], P2 ;  /* 0x17b00000ba077fae */ /* 0x000fe800091a1028 */
[----:B------:R-:W4:Y:S04]  /*faa0*/  LDL.LU R0, [R1+0x308] ;  /* 0x0003080001007983 */ /* 0x000f280000300800 */
[----:B------:R2:W-:Y:S04]  /*fab0*/  LDGSTS.E [R7+0x17f00], desc[UR40][R234.64], P2 ;  /* 0x17f00000ea077fae */ /* 0x0005e800091a1028 */
[----:B------:R-:W0:Y:S04]  /*fac0*/  LDGDEPBAR ;  /* 0x00000000000079af */ /* 0x000e280000000000 */
[----:B------:R-:W4:Y:S01]  /*fad0*/  LDL.LU.64 R90, [R1+0x220] ;  /* 0x00022000015a7983 */ /* 0x000f220000300a00 */
[----:B------:R-:W-:Y:S01]  /*fae0*/  IMAD.SHL.U32 R201, R200, 0x40, RZ ;  /* 0x00000040c8c97824 */ /* 0x000fe200078e00ff */
[----:B------:R-:W-:Y:S01]  /*faf0*/  BAR.SYNC.DEFER_BLOCKING 0x0 ;  /* 0x0000000000007b1d */ /* 0x000fe20000010000 */
[----:B------:R-:W-:-:S05]  /*fb00*/  ISETP.NE.U32.AND P2, PT, R4, RZ, PT ;  /* 0x000000ff0400720c */ /* 0x000fca0003f45070 */
[----:B------:R-:W4:Y:S04]  /*fb10*/  LDL.LU R4, [R1+0x30c] ;  /* 0x00030c0001047983 */ /* 0x000f280000300800 */
[----:B------:R-:W4:Y:S01]  /*fb20*/  LDL.LU.64 R58, [R1+0x218] ;  /* 0x00021800013a7983 */ /* 0x000f220000300a00 */
[----:B------:R-:W-:Y:S01]  /*fb30*/  IMAD.WIDE R236, R201, 0x4, R236 ;  /* 0x00000004c9ec7825 */ /* 0x000fe200078e02ec */
[----:B------:R-:W-:Y:S02]  /*fb40*/  ISETP.NE.U32.AND P0, PT, R43, RZ, PT ;  /* 0x000000ff2b00720c */ /* 0x000fe40003f05070 */
[----:B------:R-:W4:Y:S01]  /*fb50*/  LDL.LU R43, [R1+0x310] ;  /* 0x00031000012b7983 */ /* 0x000f220000300800 */
[----:B--2---:R-:W-:-:S03]  /*fb60*/  IMAD.WIDE R6, R201, 0x4, R50 ;  /* 0x00000004c9067825 */ /* 0x004fc600078e0232 */
[----:B------:R-:W-:Y:S04]  /*fb70*/  STL.64 [R1+0x968], R236 ;  /* 0x000968ec01007387 */ /* 0x000fe80000100a00 */
[----:B------:R-:W2:Y:S04]  /*fb80*/  LDL.LU.64 R50, [R1+0x210] ;  /* 0x0002100001327983 */ /* 0x000ea80000300a00 */
[----:B------:R-:W-:Y:S01]  /*fb90*/  @!PT LDS RZ, [RZ] ;  /* 0x00000000fffff984 */ /* 0x000fe20000000800 */
[----:B------:R-:W-:Y:S01]  /*fba0*/  @!PT LDS RZ, [RZ] ;  /* 0x00000000fffff984 */ /* 0x000fe20000000800 */
[----:B------:R-:W-:Y:S01]  /*fbb0*/  @!PT LDS RZ, [RZ] ;  /* 0x00000000fffff984 */ /* 0x000fe20000000800 */
[----:B------:R-:W-:Y:S01]  /*fbc0*/  LDGSTS.E [R239+0x68000], desc[UR40][R236.64], P2 ;  /* 0x68000000ecef7fae */ /* 0x000fe200091a1028 */
[----:B------:R-:W-:-:S03]  /*fbd0*/  ISETP.NE.U32.AND P2, PT, R11, RZ, PT ;  /* 0x000000ff0b00720c */ /* 0x000fc60003f45070 */
[----:B------:R-:W2:Y:S04]  /*fbe0*/  LDL.LU R11, [R1+0x314] ;  /* 0x00031400010b7983 */ /* 0x000ea80000300800 */
[----:B------:R3:W-:Y:S04]  /*fbf0*/  STL.64 [R1+0x248], R6 ;  /* 0x0002480601007387 */ /* 0x0007e80000100a00 */
[----:B------:R3:W-:Y:S02]  /*fc00*/  LDGSTS.E [R239+0x68008], desc[UR40][R6.64], P0 ;  /* 0x6800800006ef7fae */ /* 0x0007e400081a1028 */
[----:B---3--:R-:W-:-:S02]  /*fc10*/  IMAD.WIDE R6, R201, 0x4, R82 ;  /* 0x00000004c9067825 */ /* 0x008fc400078e0252 */
[----:B------:R-:W3:Y:S04]  /*fc20*/  LDL.LU.64 R82, [R1+0x208] ;  /* 0x0002080001527983 */ /* 0x000ee80000300a00 */
[----:B------:R1:W-:Y:S01]  /*fc30*/  LDGSTS.E [R239+0x6a000], desc[UR40][R6.64], P2 ;  /* 0x6a00000006ef7fae */ /* 0x0003e200091a1028 */
[----:B------:R-:W-:-:S03]  /*fc40*/  ISETP.NE.U32.AND P0, PT, R12, RZ, PT ;  /* 0x000000ff0c00720c */ /* 0x000fc60003f05070 */
[----:B------:R-:W3:Y:S04]  /*fc50*/  LDL.LU R12, [R1+0x318] ;  /* 0x00031800010c7983 */ /* 0x000ee80000300800 */
[----:B------:R1:W-:Y:S01]  /*fc60*/  STL.64 [R1+0x20], R6 ;  /* 0x0000200601007387 */ /* 0x0003e20000100a00 */
[----:B----4-:R-:W-:Y:S01]  /*fc70*/  ISETP.NE.U32.AND P2, PT, R98, RZ, PT ;  /* 0x000000ff6200720c */ /* 0x010fe20003f45070 */
[----:B-1----:R-:W-:-:S05]  /*fc80*/  IMAD.WIDE R6, R201, 0x4, R106 ;  /* 0x00000004c9067825 */ /* 0x002fca00078e026a */
[----:B------:R1:W-:Y:S04]  /*fc90*/  STL.64 [R1+0x230], R6 ;  /* 0x0002300601007387 */ /* 0x0003e80000100a00 */
[----:B------:R1:W-:Y:S01]  /*fca0*/  LDGSTS.E [R239+0x6a008], desc[UR40][R6.64], P0 ;  /* 0x6a00800006ef7fae */ /* 0x0003e200081a1028 */
[----:B------:R-:W-:Y:S01]  /*fcb0*/  ISETP.NE.U32.AND P0, PT, R42, RZ, PT ;  /* 0x000000ff2a00720c */ /* 0x000fe20003f05070 */
[----:B-1----:R-:W-:Y:S02]  /*fcc0*/  IMAD.WIDE R6, R201, 0x4, R74 ;  /* 0x00000004c9067825 */ /* 0x002fe400078e024a */
[----:B------:R-:W4:Y:S04]  /*fcd0*/  LDL.LU.64 R74, [R1+0x200] ;  /* 0x00020000014a7983 */ /* 0x000f280000300a00 */
[----:B------:R1:W-:Y:S04]  /*fce0*/  LDGSTS.E [R238+0x68000], desc[UR40][R6.64], P2 ;  /* 0x6800000006ee7fae */ /* 0x0003e800091a1028 */
[----:B------:R1:W-:Y:S01]  /*fcf0*/  STL.64 [R1+0x238], R6 ;  /* 0x0002380601007387 */ /* 0x0003e20000100a00 */
[----:B------:R-:W-:-:S03]  /*fd00*/  ISETP.NE.U32.AND P2, PT, R0, RZ, PT ;  /* 0x000000ff0000720c */ /* 0x000fc60003f45070 */
[----:B------:R-:W4:Y:S01]  /*fd10*/  LDL.LU R42, [R1+0x31c] ;  /* 0x00031c00012a7983 */ /* 0x000f220000300800 */
[----:B-1----:R-:W-:-:S03]  /*fd20*/  IMAD.WIDE R6, R201, 0x4, R66 ;  /* 0x00000004c9067825 */ /* 0x002fc600078e0242 */
[----:B------:R-:W4:Y:S04]  /*fd30*/  LDL.LU.64 R66, [R1+0x1f8] ;  /* 0x0001f80001427983 */ /* 0x000f280000300a00 */
[----:B------:R1:W-:Y:S04]  /*fd40*/  STL.64 [R1+0x228], R6 ;  /* 0x0002280601007387 */ /* 0x0003e80000100a00 */
[----:B------:R1:W-:Y:S04]  /*fd50*/  LDGSTS.E [R238+0x68008], desc[UR40][R6.64], P0 ;  /* 0x6800800006ee7fae */ /* 0x0003e800081a1028 */
[----:B------:R-:W4:Y:S01]  /*fd60*/  LDL.LU R0, [R1+0x320] ;  /* 0x0003200001007983 */ /* 0x000f220000300800 */
[----:B-1----:R-:W-:-:S05]  /*fd70*/  IMAD.WIDE R6, R201, 0x4, R90 ;  /* 0x00000004c9067825 */ /* 0x002fca00078e025a */
[----:B------:R1:W-:Y:S04]  /*fd80*/  STL.64 [R1+0x220], R6 ;  /* 0x0002200601007387 */ /* 0x0003e80000100a00 */
[----:B------:R1:W-:Y:S01]  /*fd90*/  LDGSTS.E [R238+0x6a000], desc[UR40][R6.64], P2 ;  /* 0x6a00000006ee7fae */ /* 0x0003e200091a1028 */
[----:B------:R-:W-:Y:S01]  /*fda0*/  ISETP.NE.U32.AND P0, PT, R4, RZ, PT ;  /* 0x000000ff0400720c */ /* 0x000fe20003f05070 */
[----:B-1----:R-:W-:Y:S02]  /*fdb0*/  IMAD.WIDE R6, R201, 0x4, R58 ;  /* 0x00000004c9067825 */ /* 0x002fe400078e023a */
[----:B------:R-:W4:Y:S04]  /*fdc0*/  LDL.LU.64 R58, [R1+0x1f0] ;  /* 0x0001f000013a7983 */ /* 0x000f280000300a00 */
[----:B------:R-:W4:Y:S01]  /*fdd0*/  LDL.LU R4, [R1+0x324] ;  /* 0x0003240001047983 */ /* 0x000f220000300800 */
[----:B------:R-:W-:-:S03]  /*fde0*/  ISETP.NE.U32.AND P2, PT, R43, RZ, PT ;  /* 0x000000ff2b00720c */ /* 0x000fc60003f45070 */
[----:B------:R2:W-:Y:S04]  /*fdf0*/  STL.64 [R1+0x218], R6 ;  /* 0x0002180601007387 */ /* 0x0005e80000100a00 */
[----:B------:R2:W-:Y:S04]  /*fe00*/  LDGSTS.E [R238+0x6a008], desc[UR40][R6.64], P0 ;  /* 0x6a00800006ee7fae */ /* 0x0005e800081a1028 */
[----:B------:R-:W4:Y:S04]  /*fe10*/  LDL.LU.64 R8, [R1+0x1e8] ;  /* 0x0001e80001087983 */ /* 0x000f280000300a00 */
[----:B------:R-:W4:Y:S01]  /*fe20*/  LDL.LU R99, [R1+0x328] ;  /* 0x0003280001637983 */ /* 0x000f220000300800 */
[----:B--2---:R-:W-:Y:S01]  /*fe30*/  IMAD.WIDE R6, R201, 0x4, R50 ;  /* 0x00000004c9067825 */ /* 0x004fe200078e0232 */
[----:B------:R-:W-:-:S02]  /*fe40*/  ISETP.NE.U32.AND P0, PT, R11, RZ, PT ;  /* 0x000000ff0b00720c */ /* 0x000fc40003f05070 */
[----:B------:R-:W2:Y:S04]  /*fe50*/  LDL.LU.64 R50, [R1+0x1e0] ;  /* 0x0001e00001327983 */ /* 0x000ea80000300a00 */
[----:B------:R3:W-:Y:S04]  /*fe60*/  STL.64 [R1+0x210], R6 ;  /* 0x0002100601007387 */ /* 0x0007e80000100a00 */
[----:B------:R-:W2:Y:S04]  /*fe70*/  LDL.LU R11, [R1+0x32c] ;  /* 0x00032c00010b7983 */ /* 0x000ea80000300800 */
[----:B------:R3:W-:Y:S04]  /*fe80*/  LDGSTS.E [R13+0x68000], desc[UR40][R6.64], P2 ;  /* 0x68000000060d7fae */ /* 0x0007e800091a1028 */
[----:B------:R-:W2:Y:S04]  /*fe90*/  LDL.LU.64 R106, [R1+0x1d8] ;  /* 0x0001d800016a7983 */ /* 0x000ea80000300a00 */
[----:B------:R-:W2:Y:S01]  /*fea0*/  LDL.LU R98, [R1+0x82c] ;  /* 0x00082c0001627983 */ /* 0x000ea20000300800 */
[----:B---3--:R-:W-:-:S05]  /*feb0*/  IMAD.WIDE R6, R201, 0x4, R82 ;  /* 0x00000004c9067825 */ /* 0x008fca00078e0252 */
[----:B------:R4:W-:Y:S04]  /*fec0*/  STL.64 [R1+0x208], R6 ;  /* 0x0002080601007387 */ /* 0x0009e80000100a00 */
[----:B------:R-:W3:Y:S04]  /*fed0*/  LDL.LU.64 R90, [R1+0x1d0] ;  /* 0x0001d000015a7983 */ /* 0x000ee80000300a00 */
[----:B------:R-:W3:Y:S04]  /*fee0*/  LDL.LU R43, [R1+0x830] ;  /* 0x00083000012b7983 */ /* 0x000ee80000300800 */
[----:B------:R4:W-:Y:S04]  /*fef0*/  LDGSTS.E [R13+0x68008], desc[UR40][R6.64], P0 ;  /* 0x68008000060d7fae */ /* 0x0009e800081a1028 */
[----:B------:R-:W3:Y:S01]  /*ff00*/  LDL.LU.64 R82, [R1+0x1c8] ;  /* 0x0001c80001527983 */ /* 0x000ee20000300a00 */
[----:B------:R-:W-:-:S03]  /*ff10*/  ISETP.NE.U32.AND P2, PT, R12, RZ, PT ;  /* 0x000000ff0c00720c */ /* 0x000fc60003f45070 */
[----:B------:R-:W3:Y:S01]  /*ff20*/  LDL.LU R12, [R1+0x834] ;  /* 0x00083400010c7983 */ /* 0x000ee20000300800 */
[----:B----4-:R-:W-:-:S05]  /*ff30*/  IMAD.WIDE R6, R201, 0x4, R74 ;  /* 0x00000004c9067825 */ /* 0x010fca00078e024a */
[----:B------:R1:W-:Y:S04]  /*ff40*/  STL.64 [R1+0x200], R6 ;  /* 0x0002000601007387 */ /* 0x0003e80000100a00 */
[----:B------:R1:W-:Y:S01]  /*ff50*/  LDGSTS.E [R13+0x6a000], desc[UR40][R6.64], P2 ;  /* 0x6a000000060d7fae */ /* 0x0003e200091a1028 */
[----:B------:R-:W-:-:S03]  /*ff60*/  ISETP.NE.U32.AND P0, PT, R42, RZ, PT ;  /* 0x000000ff2a00720c */ /* 0x000fc60003f05070 */
[----:B------:R-:W4:Y:S04]  /*ff70*/  LDL.LU.64 R74, [R1+0x1c0] ;  /* 0x0001c000014a7983 */ /* 0x000f280000300a00 */
[----:B------:R-:W4:Y:S01]  /*ff80*/  LDL.LU R42, [R1+0x838] ;  /* 0x00083800012a7983 */ /* 0x000f220000300800 */
[----:B-1----:R-:W-:-:S05]  /*ff90*/  IMAD.WIDE R6, R201, 0x4, R66 ;  /* 0x00000004c9067825 */ /* 0x002fca00078e0242 */
[----:B------:R-:W-:Y:S01]  /*ffa0*/  LDGSTS.E [R13+0x6a008], desc[UR40][R6.64], P0 ;  /* 0x6a008000060d7fae */ /* 0x000fe200081a1028 */
[----:B------:R-:W-:-:S03]  /*ffb0*/  ISETP.NE.U32.AND P2, PT, R0, RZ, PT ;  /* 0x000000ff0000720c */ /* 0x000fc60003f45070 */
[----:B------:R1:W-:Y:S04]  /*ffc0*/  STL.64 [R1+0x1f8], R6 ;  /* 0x0001f80601007387 */ /* 0x0003e80000100a00 */
[----:B------:R-:W4:Y:S04]  /*ffd0*/  LDL.LU.64 R66, [R1+0x1b8] ;  /* 0x0001b80001427983 */ /* 0x000f280000300a00 */
[----:B------:R-:W4:Y:S04]  /*ffe0*/  LDL.LU R0, [R1+0x83c] ;  /* 0x00083c0001007983 */ /* 0x000f280000300800 */
[----:B-1----:R-:W4:Y:S01]  /*fff0*/  LDL R7, [R1+0x2b8] ;  /* 0x0002b80001077983 */ /* 0x002f220000100800 */
[----:B------:R-:W-:Y:S01]  /*10000*/  IMAD.WIDE R58, R201, 0x4, R58 ;  /* 0x00000004c93a7825 */ /* 0x000fe200078e023a */
[----:B------:R-:W-:-:S04]  /*10010*/  ISETP.NE.U32.AND P0, PT, R4, RZ, PT ;  /* 0x000000ff0400720c */ /* 0x000fc80003f05070 */
[----:B------:R-:W-:Y:S04]  /*10020*/  LDGSTS.E [R5+0x68000], desc[UR40][R58.64], P2 ;  /* 0x680000003a057fae */ /* 0x000fe800091a1028 */
[----:B------:R1:W-:Y:S01]  /*10030*/  STL.64 [R1+0x1f0], R58 ;  /* 0x0001f03a01007387 */ /* 0x0003e20000100a00 */
[----:B------:R-:W-:Y:S01]  /*10040*/  IMAD.WIDE R8, R201, 0x4, R8 ;  /* 0x00000004c9087825 */ /* 0x000fe200078e0208 */
[----:B------:R-:W-:Y:S02]  /*10050*/  ISETP.NE.U32.AND P2, PT, R99, RZ, PT ;  /* 0x000000ff6300720c */ /* 0x000fe40003f45070 */
[----:B-1----:R-:W4:Y:S04]  /*10060*/  LDL.LU.64 R58, [R1+0x1b0] ;  /* 0x0001b000013a7983 */ /* 0x002f280000300a00 */
[----:B------:R1:W-:Y:S04]  /*10070*/  LDGSTS.E [R5+0x68008], desc[UR40][R8.64], P0 ;  /* 0x6800800008057fae */ /* 0x0003e800081a1028 */
[----:B------:R-:W4:Y:S04]  /*10080*/  LDL.LU R4, [R1+0x840] ;  /* 0x0008400001047983 */ /* 0x000f280000300800 */
[----:B------:R1:W-:Y:S01]  /*10090*/  STL.64 [R1+0x1e8], R8 ;  /* 0x0001e80801007387 */ /* 0x0003e20000100a00 */
[----:B--2---:R-:W-:Y:S01]  /*100a0*/  ISETP.NE.U32.AND P0, PT, R11, RZ, PT ;  /* 0x000000ff0b00720c */ /* 0x004fe20003f05070 */
[----:B-1----:R-:W-:-:S02]  /*100b0*/  IMAD.WIDE R8, R201, 0x4, R50 ;  /* 0x00000004c9087825 */ /* 0x002fc400078e0232 */
[----:B------:R-:W2:Y:S04]  /*100c0*/  LDL.LU.64 R50, [R1+0x1a8] ;  /* 0x0001a80001327983 */ /* 0x000ea80000300a00 */
[----:B------:R1:W-:Y:S04]  /*100d0*/  STL.64 [R1+0x1e0], R8 ;  /* 0x0001e00801007387 */ /* 0x0003e80000100a00 */
[----:B------:R1:W-:Y:S04]  /*100e0*/  LDGSTS.E [R5+0x6a000], desc[UR40][R8.64], P2 ;  /* 0x6a00000008057fae */ /* 0x0003e800091a1028 */
[----:B------:R-:W2:Y:S01]  /*100f0*/  LDL.LU R11, [R1+0x844] ;  /* 0x00084400010b7983 */ /* 0x000ea20000300800 */
[----:B-1----:R-:W-:-:S05]  /*10100*/  IMAD.WIDE R8, R201, 0x4, R106 ;  /* 0x00000004c9087825 */ /* 0x002fca00078e026a */
[----:B------:R1:W-:Y:S04]  /*10110*/  STL.64 [R1+0x1d8], R8 ;  /* 0x0001d80801007387 */ /* 0x0003e80000100a00 */
[----:B------:R1:W-:Y:S01]  /*10120*/  LDGSTS.E [R5+0x6a008], desc[UR40][R8.64], P0 ;  /* 0x6a00800008057fae */ /* 0x0003e200081a1028 */
[----:B---3--:R-:W-:Y:S01]  /*10130*/  ISETP.NE.U32.AND P0, PT, R43, RZ, PT ;  /* 0x000000ff2b00720c */ /* 0x008fe20003f05070 */
[----:B-1----:R-:W-:-:S05]  /*10140*/  IMAD.WIDE R8, R201, 0x4, R90 ;  /* 0x00000004c9087825 */ /* 0x002fca00078e025a */
[----:B------:R1:W-:Y:S04]  /*10150*/  STL.64 [R1+0x1d0], R8 ;  /* 0x0001d00801007387 */ /* 0x0003e80000100a00 */
[----:B------:R-:W3:Y:S01]  /*10160*/  LDL.LU R43, [R1+0x848] ;  /* 0x00084800012b7983 */ /* 0x000ee20000300800 */
[----:B------:R-:W-:-:S13]  /*10170*/  ISETP.NE.U32.AND P2, PT, R98, RZ, PT ;  /* 0x000000ff6200720c */ /* 0x000fda0003f45070 */
[----:B------:R1:W-:Y:S01]  /*10180*/  LDGSTS.E [R252+0x68000], desc[UR40][R8.64], P2 ;  /* 0x6800000008fc7fae */ /* 0x0003e200091a1028 */
[----:B------:R-:W-:Y:S01]  /*10190*/  ISETP.NE.U32.AND P2, PT, R12, RZ, PT ;  /* 0x000000ff0c00720c */ /* 0x000fe20003f45070 */
[----:B-1----:R-:W-:-:S05]  /*101a0*/  IMAD.WIDE R8, R201, 0x4, R82 ;  /* 0x00000004c9087825 */ /* 0x002fca00078e0252 */
[----:B------:R4:W-:Y:S04]  /*101b0*/  STL.64 [R1+0x1c8], R8 ;  /* 0x0001c80801007387 */ /* 0x0009e80000100a00 */
[----:B------:R4:W-:Y:S04]  /*101c0*/  LDGSTS.E [R252+0x68008], desc[UR40][R8.64], P0 ;  /* 0x6800800008fc7fae */ /* 0x0009e800081a1028 */
[----:B------:R-:W3:Y:S01]  /*101d0*/  LDL R12, [R1+0x2bc] ;  /* 0x0002bc00010c7983 */ /* 0x000ee20000100800 */
[----:B----4-:R-:W-:Y:S01]  /*101e0*/  IMAD.WIDE R8, R201, 0x4, R74 ;  /* 0x00000004c9087825 */ /* 0x010fe200078e024a */
[----:B------:R-:W-:-:S04]  /*101f0*/  ISETP.NE.U32.AND P0, PT, R42, RZ, PT ;  /* 0x000000ff2a00720c */ /* 0x000fc80003f05070 */
[----:B------:R1:W-:Y:S04]  /*10200*/  LDGSTS.E [R252+0x6a000], desc[UR40][R8.64], P2 ;  /* 0x6a00000008fc7fae */ /* 0x0003e800091a1028 */
[----:B------:R1:W-:Y:S04]  /*10210*/  STL.64 [R1+0x150], R8 ;  /* 0x0001500801007387 */ /* 0x0003e80000100a00 */
[----:B------:R-:W4:Y:S04]  /*10220*/  LDL.LU.64 R106, [R1+0x198] ;  /* 0x00019800016a7983 */ /* 0x000f280000300a00 */
[----:B------:R-:W4:Y:S04]  /*10230*/  LDL.LU R6, [R1+0x84c] ;  /* 0x00084c0001067983 */ /* 0x000f280000300800 */
[----:B------:R-:W4:Y:S01]  /*10240*/  LDL.LU R98, [R1+0x850] ;  /* 0x0008500001627983 */ /* 0x000f220000300800 */
[----:B-1----:R-:W-:Y:S01]  /*10250*/  IMAD.WIDE R8, R201, 0x4, R66 ;  /* 0x00000004c9087825 */ /* 0x002fe200078e0242 */
[----:B------:R-:W-:-:S04]  /*10260*/  ISETP.NE.U32.AND P2, PT, R0, RZ, PT ;  /* 0x000000ff0000720c */ /* 0x000fc80003f45070 */
[----:B------:R-:W-:Y:S04]  /*10270*/  LDGSTS.E [R252+0x6a008], desc[UR40][R8.64], P0 ;  /* 0x6a00800008fc7fae */ /* 0x000fe800081a1028 */
[----:B------:R1:W-:Y:S01]  /*10280*/  STL.64 [R1+0x148], R8 ;  /* 0x0001480801007387 */ /* 0x0003e20000100a00 */
[----:B------:R-:W-:-:S03]  /*10290*/  IMAD.WIDE R2, R201, 0x4, R2 ;  /* 0x00000004c9027825 */ /* 0x000fc600078e0202 */
[----:B-1----:R-:W4:Y:S04]  /*102a0*/  LDL.LU.64 R8, [R1+0x188] ;  /* 0x0001880001087983 */ /* 0x002f280000300a00 */
[----:B------:R-:W4:Y:S01]  /*102b0*/  LDL.LU R99, [R1+0x854] ;  /* 0x0008540001637983 */ /* 0x000f220000300800 */
[----:B------:R-:W-:-:S05]  /*102c0*/  IMAD.WIDE R58, R201, 0x4, R58 ;  /* 0x00000004c93a7825 */ /* 0x000fca00078e023a */
[----:B------:R1:W-:Y:S01]  /*102d0*/  STL.64 [R1+0x140], R58 ;  /* 0x0001403a01007387 */ /* 0x0003e20000100a00 */
[----:B------:R-:W-:-:S03]  /*102e0*/  ISETP.NE.U32.AND P0, PT, R4, RZ, PT ;  /* 0x000000ff0400720c */ /* 0x000fc60003f05070 */
[----:B------:R-:W-:Y:S04]  /*102f0*/  LDGSTS.E [R7+0x68000], desc[UR40][R58.64], P2 ;  /* 0x680000003a077fae */ /* 0x000fe800091a1028 */
[----:B------:R-:W4:Y:S04]  /*10300*/  LDL.LU.64 R90, [R1+0x180] ;  /* 0x00018000015a7983 */ /* 0x000f280000300a00 */
[----:B------:R-:W4:Y:S04]  /*10310*/  LDL.LU R82, [R1+0x858] ;  /* 0x0008580001527983 */ /* 0x000f280000300800 */
[----:B------:R-:W4:Y:S04]  /*10320*/  LDL.LU.64 R74, [R1+0x178] ;  /* 0x00017800014a7983 */ /* 0x000f280000300a00 */
[----:B------:R-:W4:Y:S01]  /*10330*/  LDL.LU R83, [R1+0x85c] ;  /* 0x00085c0001537983 */ /* 0x000f220000300800 */
[----:B--2---:R-:W-:-:S05]  /*10340*/  IMAD.WIDE R50, R201, 0x4, R50 ;  /* 0x00000004c9327825 */ /* 0x004fca00078e0232 */
[----:B------:R2:W-:Y:S04]  /*10350*/  STL.64 [R1+0x138], R50 ;  /* 0x0001383201007387 */ /* 0x0005e80000100a00 */
[----:B------:R-:W4:Y:S01]  /*10360*/  LDL.LU.64 R66, [R1+0x170] ;  /* 0x0001700001427983 */ /* 0x000f220000300a00 */
[----:B------:R-:W-:-:S03]  /*10370*/  ISETP.NE.U32.AND P2, PT, R11, RZ, PT ;  /* 0x000000ff0b00720c */ /* 0x000fc60003f45070 */
[----:B------:R-:W4:Y:S04]  /*10380*/  LDL.LU R0, [R1+0x864] ;  /* 0x0008640001007983 */ /* 0x000f280000300800 */
[----:B-1----:R-:W4:Y:S04]  /*10390*/  LDL.LU.64 R58, [R1+0x168] ;  /* 0x00016800013a7983 */ /* 0x002f280000300a00 */
[----:B------:R-:W4:Y:S04]  /*103a0*/  LDL.LU R4, [R1+0x868] ;  /* 0x0008680001047983 */ /* 0x000f280000300800 */
[----:B------:R-:W-:Y:S04]  /*103b0*/  LDGSTS.E [R7+0x68008], desc[UR40][R50.64], P0 ;  /* 0x6800800032077fae */ /* 0x000fe800081a1028 */
[----:B------:R-:W4:Y:S04]  /*103c0*/  LDL.LU R11, [R1+0x860] ;  /* 0x00086000010b7983 */ /* 0x000f280000300800 */
[----:B------:R1:W-:Y:S04]  /*103d0*/  LDGSTS.E [R7+0x6a000], desc[UR40][R2.64], P2 ;  /* 0x6a00000002077fae */ /* 0x0003e800091a1028 */
[----:B--2---:R-:W2:Y:S01]  /*103e0*/  LDL.LU.64 R50, [R1+0x160] ;  /* 0x0001600001327983 */ /* 0x004ea20000300a00 */
[----:B---3--:R-:W-:-:S03]  /*103f0*/  ISETP.NE.U32.AND P0, PT, R43, RZ, PT ;  /* 0x000000ff2b00720c */ /* 0x008fc60003f05070 */
[----:B------:R-:W3:Y:S04]  /*10400*/  LDL.LU.64 R42, [R1+0x158] ;  /* 0x00015800012a7983 */ /* 0x000ee80000300a00 */
[----:B------:R-:W2:Y:S04]  /*10410*/  LDL.LU.64 R236, [R1+0xb8] ;  /* 0x0000b80001ec7983 */ /* 0x000ea80000300a00 */
[----:B------:R1:W-:Y:S04]  /*10420*/  STL.64 [R1+0x940], R2 ;  /* 0x0009400201007387 */ /* 0x0003e80000100a00 */
[----:B-1----:R-:W2:Y:S01]  /*10430*/  LDL.LU.64 R2, [R1+0x190] ;  /* 0x0001900001027983 */ /* 0x002ea20000300a00 */
[----:B----4-:R-:W-:Y:S01]  /*10440*/  IMAD.WIDE R106, R201, 0x4, R106 ;  /* 0x00000004c96a7825 */ /* 0x010fe200078e026a */
[----:B------:R-:W-:-:S04]  /*10450*/  ISETP.NE.U32.AND P2, PT, R6, RZ, PT ;  /* 0x000000ff0600720c */ /* 0x000fc80003f45070 */
[----:B------:R-:W-:Y:S01]  /*10460*/  LDGSTS.E [R7+0x6a008], desc[UR40][R106.64], P0 ;  /* 0x6a0080006a077fae */ /* 0x000fe200081a1028 */
[----:B------:R-:W-:-:S03]  /*10470*/  ISETP.NE.U32.AND P0, PT, R98, RZ, PT ;  /* 0x000000ff6200720c */ /* 0x000fc60003f05070 */
[----:B------:R1:W-:Y:S04]  /*10480*/  STL.64 [R1+0x128], R106 ;  /* 0x0001286a01007387 */ /* 0x0003e80000100a00 */
[----:B-1----:R-:W4:Y:S04]  /*10490*/  LDL.LU.64 R106, [R1+0xa18] ;  /* 0x000a1800016a7983 */ /* 0x002f280000300a00 */
[----:B------:R-:W3:Y:S04]  /*104a0*/  LDL.LU.64 R6, [R1+0x98] ;  /* 0x0000980001067983 */ /* 0x000ee80000300a00 */
[----:B------:R-:W3:Y:S01]  /*104b0*/  LDL.LU R98, [R1+0xa10] ;  /* 0x000a100001627983 */ /* 0x000ee20000300800 */
[----:B------:R-:W-:-:S04]  /*104c0*/  IMAD.WIDE R90, R201, 0x4, R90 ;  /* 0x00000004c95a7825 */ /* 0x000fc800078e025a */
[----:B------:R-:W-:-:S04]  /*104d0*/  IMAD.WIDE R74, R201, 0x4, R74 ;  /* 0x00000004c94a7825 */ /* 0x000fc800078e024a */
[----:B--2---:R-:W-:-:S05]  /*104e0*/  IMAD.WIDE R2, R201, 0x4, R2 ;  /* 0x00000004c9027825 */ /* 0x004fca00078e0202 */
[----:B------:R1:W-:Y:S04]  /*104f0*/  STL.64 [R1+0x120], R2 ;  /* 0x0001200201007387 */ /* 0x0003e80000100a00 */
[----:B------:R1:W-:Y:S01]  /*10500*/  LDGSTS.E [R12+0x68000], desc[UR40][R2.64], P2 ;  /* 0x68000000020c7fae */ /* 0x0003e200091a1028 */
[----:B------:R-:W-:Y:S01]  /*10510*/  ISETP.NE.U32.AND P2, PT, R99, RZ, PT ;  /* 0x000000ff6300720c */ /* 0x000fe20003f45070 */
[----:B-1----:R-:W-:Y:S02]  /*10520*/  IMAD.WIDE R2, R201, 0x4, R8 ;  /* 0x00000004c9027825 */ /* 0x002fe400078e0208 */
[----:B------:R-:W2:Y:S04]  /*10530*/  LDL.LU.64 R8, [R1+0x78] ;  /* 0x0000780001087983 */ /* 0x000ea80000300a00 */
[----:B------:R1:W-:Y:S01]  /*10540*/  LDGSTS.E [R12+0x68008], desc[UR40][R2.64], P0 ;  /* 0x68008000020c7fae */ /* 0x0003e200081a1028 */
[----:B------:R-:W-:-:S03]  /*10550*/  ISETP.NE.U32.AND P0, PT, R82, RZ, PT ;  /* 0x000000ff5200720c */ /* 0x000fc60003f05070 */
[----:B------:R-:W2:Y:S04]  /*10560*/  LDL.LU R99, [R1+0xa0c] ;  /* 0x000a0c0001637983 */ /* 0x000ea80000300800 */
[----:B------:R1:W-:Y:S04]  /*10570*/  STL.64 [R1+0x118], R2 ;  /* 0x0001180201007387 */ /* 0x0003e80000100a00 */
[----:B------:R-:W-:Y:S01]  /*10580*/  LDGSTS.E [R12+0x6a000], desc[UR40][R90.64], P2 ;  /* 0x6a0000005a0c7fae */ /* 0x000fe200091a1028 */
[----:B------:R-:W-:-:S03]  /*10590*/  ISETP.NE.U32.AND P2, PT, R83, RZ, PT ;  /* 0x000000ff5300720c */ /* 0x000fc60003f45070 */
[----:B------:R-:W-:Y:S04]  /*105a0*/  LDGSTS.E [R12+0x6a008], desc[UR40][R74.64], P0 ;  /* 0x6a0080004a0c7fae */ /* 0x000fe800081a1028 */
[----:B-1----:R-:W2:Y:S04]  /*105b0*/  LDL.LU.64 R2, [R1+0x60] ;  /* 0x0000600001027983 */ /* 0x002ea80000300a00 */
[----:B------:R-:W2:Y:S04]  /*105c0*/  LDL.LU R82, [R1+0xa08] ;  /* 0x000a080001527983 */ /* 0x000ea80000300800 */
[----:B------:R1:W-:Y:S01]  /*105d0*/  STL.64 [R1+0x110], R90 ;  /* 0x0001105a01007387 */ /* 0x0003e20000100a00 */
[----:B------:R-:W-:-:S03]  /*105e0*/  ISETP.NE.U32.AND P0, PT, R0, RZ, PT ;  /* 0x000000ff0000720c */ /* 0x000fc60003f05070 */
[----:B-1----:R-:W2:Y:S04]  /*105f0*/  LDL.LU.64 R90, [R1+0xa00] ;  /* 0x000a0000015a7983 */ /* 0x002ea80000300a00 */
[----:B------:R-:W2:Y:S04]  /*10600*/  LDL.LU R83, [R1+0x9f8] ;  /* 0x0009f80001537983 */ /* 0x000ea80000300800 */
[----:B------:R1:W-:Y:S04]  /*10610*/  STL.64 [R1+0x108], R74 ;  /* 0x0001084a01007387 */ /* 0x0003e80000100a00 */
[----:B-1----:R-:W2:Y:S04]  /*10620*/  LDL.LU.64 R74, [R1+0x9f0] ;  /* 0x0009f000014a7983 */ /* 0x002ea80000300a00 */
[----:B------:R-:W2:Y:S04]  /*10630*/  LDL.LU R12, [R1+0x9ec] ;  /* 0x0009ec00010c7983 */ /* 0x000ea80000300800 */
[----:B------:R-:W2:Y:S01]  /*10640*/  LDL.LU R0, [R1+0x9e8] ;  /* 0x0009e80001007983 */ /* 0x000ea20000300800 */
[----:B------:R-:W-:-:S04]  /*10650*/  IMAD.WIDE R66, R201, 0x4, R66 ;  /* 0x00000004c9427825 */ /* 0x000fc800078e0242 */
[C---:B------:R-:W-:Y:S01]  /*10660*/  IMAD.WIDE R58, R201.reuse, 0x4, R58 ;  /* 0x00000004c93a7825 */ /* 0x040fe200078e023a */
[----:B------:R1:W-:Y:S03]  /*10670*/  STL.64 [R1+0x100], R66 ;  /* 0x0001004201007387 */ /* 0x0003e60000100a00 */
[----:B------:R-:W-:-:S04]  /*10680*/  IMAD.WIDE R50, R201, 0x4, R50 ;  /* 0x00000004c9327825 */ /* 0x000fc800078e0232 */
[----:B---3--:R-:W-:Y:S01]  /*10690*/  IMAD.WIDE R42, R201, 0x4, R42 ;  /* 0x00000004c92a7825 */ /* 0x008fe200078e022a */
[----:B--2---:R-:W-:Y:S01]  /*106a0*/  LDGSTS.E [R0+0x68000], desc[UR40][R66.64], P2 ;  /* 0x6800000042007fae */ /* 0x004fe200091a1028 */
[----:B------:R-:W-:-:S03]  /*106b0*/  ISETP.NE.U32.AND P2, PT, R4, RZ, PT ;  /* 0x000000ff0400720c */ /* 0x000fc60003f45070 */
[----:B------:R-:W-:Y:S01]  /*106c0*/  LDGSTS.E [R0+0x68008], desc[UR40][R58.64], P0 ;  /* 0x680080003a007fae */ /* 0x000fe200081a1028 */
[----:B------:R-:W-:Y:S01]  /*106d0*/  ISETP.NE.U32.AND P0, PT, R11, RZ, PT ;  /* 0x000000ff0b00720c */ /* 0x000fe20003f05070 */
[C---:B------:R-:W-:Y:S02]  /*106e0*/  IMAD.WIDE R34, R12.reuse, 0x4, R34 ;  /* 0x000000040c227825 */ /* 0x040fe400078e0222 */
[----:B-1----:R-:W2:Y:S04]  /*106f0*/  LDL.LU.64 R66, [R1+0x9e0] ;  /* 0x0009e00001427983 */ /* 0x002ea80000300a00 */
[----:B------:R-:W3:Y:S04]  /*10700*/  LDL.LU R4, [R1+0x9d8] ;  /* 0x0009d80001047983 */ /* 0x000ee80000300800 */
[----:B------:R1:W-:Y:S01]  /*10710*/  STL.64 [R1+0xf8], R58 ;  /* 0x0000f83a01007387 */ /* 0x0003e20000100a00 */
[----:B------:R-:W-:-:S03]  /*10720*/  IMAD.WIDE R26, R12, 0x4, R26 ;  /* 0x000000040c1a7825 */ /* 0x000fc600078e021a */
[----:B------:R2:W-:Y:S01]  /*10730*/  LDGSTS.E [R0+0x6a000], desc[UR40][R50.64], P2 ;  /* 0x6a00000032007fae */ /* 0x0005e200091a1028 */
[----:B------:R-:W-:-:S03]  /*10740*/  IMAD.WIDE R202, R12, 0x4, R202 ;  /* 0x000000040cca7825 */ /* 0x000fc600078e02ca */
[----:B------:R2:W-:Y:S04]  /*10750*/  LDGSTS.E [R0+0x6a008], desc[UR40][R42.64], P0 ;  /* 0x6a0080002a007fae */ /* 0x0005e800081a1028 */
[----:B-1----:R-:W2:Y:S04]  /*10760*/  LDL.LU.64 R58, [R1+0x9d0] ;  /* 0x0009d000013a7983 */ /* 0x002ea80000300a00 */
[----:B------:R-:W2:Y:S04]  /*10770*/  LDL.LU R11, [R1+0x9c8] ;  /* 0x0009c800010b7983 */ /* 0x000ea80000300800 */
[----:B------:R1:W-:Y:S01]  /*10780*/  STL.64 [R1+0xf0], R50 ;  /* 0x0000f03201007387 */ /* 0x0003e20000100a00 */
[----:B------:R-:W-:-:S03]  /*10790*/  IMAD.WIDE R236, R12, 0x4, R236 ;  /* 0x000000040cec7825 */ /* 0x000fc600078e02ec */
[----:B------:R-:W0:Y:S01]  /*107a0*/  LDGDEPBAR ;  /* 0x00000000000079af */ /* 0x000e220000000000 */
[----:B------:R-:W-:-:S03]  /*107b0*/  IMAD.WIDE R242, R12, 0x4, R242 ;  /* 0x000000040cf27825 */ /* 0x000fc600078e02f2 */
[----:B------:R2:W-:Y:S04]  /*107c0*/  LDGSTS.E [R10+0x20000], desc[UR40][R236.64], P1 ;  /* 0x20000000ec0a7fae */ /* 0x0005e800089a1028 */
[----:B-1----:R-:W2:Y:S04]  /*107d0*/  LDL.LU.64 R50, [R1+0x9c0] ;  /* 0x0009c00001327983 */ /* 0x002ea80000300a00 */
[----:B------:R1:W-:Y:S01]  /*107e0*/  STL.64 [R1+0xe8], R42 ;  /* 0x0000e82a01007387 */ /* 0x0003e20000100a00 */
[----:B------:R-:W-:-:S03]  /*107f0*/  IMAD.WIDE R208, R12, 0x4, R208 ;  /* 0x000000040cd07825 */ /* 0x000fc600078e02d0 */
[----:B-1----:R-:W2:Y:S04]  /*10800*/  LDL.LU.64 R42, [R1+0x9b8] ;  /* 0x0009b800012a7983 */ /* 0x002ea80000300a00 */
[----:B------:R-:W2:Y:S04]  /*10810*/  LDL.LU R0, [R1+0x9b0] ;  /* 0x0009b00001007983 */ /* 0x000ea80000300800 */
[----:B------:R1:W-:Y:S01]  /*10820*/  STL.64 [R1+0xd8], R34 ;  /* 0x0000d82201007387 */ /* 0x0003e20000100a00 */
[----:B------:R-:W-:-:S04]  /*10830*/  IMAD.WIDE R216, R12, 0x4, R216 ;  /* 0x000000040cd87825 */ /* 0x000fc800078e02d8 */
[----:B------:R-:W-:-:S04]  /*10840*/  IMAD.WIDE R6, R12, 0x4, R6 ;  /* 0x000000040c067825 */ /* 0x000fc800078e0206 */
[C---:B------:R-:W-:Y:S01]  /*10850*/  IMAD.WIDE R224, R12.reuse, 0x4, R224 ;  /* 0x000000040ce07825 */ /* 0x040fe200078e02e0 */
[----:B------:R-:W-:Y:S04]  /*10860*/  LDGSTS.E [R10+0x20400], desc[UR40][R6.64], P1 ;  /* 0x20400000060a7fae */ /* 0x000fe800089a1028 */
[----:B-1----:R-:W2:Y:S04]  /*10870*/  LDL.LU.64 R34, [R1+0x9a8] ;  /* 0x0009a80001227983 */ /* 0x002ea80000300a00 */
[----:B------:R1:W-:Y:S01]  /*10880*/  STL.64 [R1+0xd0], R26 ;  /* 0x0000d01a01007387 */ /* 0x0003e20000100a00 */
[----:B------:R-:W-:-:S03]  /*10890*/  IMAD.WIDE R232, R12, 0x4, R232 ;  /* 0x000000040ce87825 */ /* 0x000fc600078e02e8 */
[----:B-1----:R-:W2:Y:S04]  /*108a0*/  LDL.LU.64 R26, [R1+0x9a0] ;  /* 0x0009a000011a7983 */ /* 0x002ea80000300a00 */
[----:B------:R1:W-:Y:S04]  /*108b0*/  STL.64 [R1+0xc8], R202 ;  /* 0x0000c8ca01007387 */ /* 0x0003e80000100a00 */
[----:B-1----:R-:W2:Y:S04]  /*108c0*/  LDL.LU.64 R202, [R1+0x998] ;  /* 0x0009980001ca7983 */ /* 0x002ea80000300a00 */
[----:B------:R-:W-:Y:S04]  /*108d0*/  STL.64 [R1+0xe0], R236 ;  /* 0x0000e0ec01007387 */ /* 0x000fe80000100a00 */
[----:B------:R1:W-:Y:S04]  /*108e0*/  STL.64 [R1+0xb8], R242 ;  /* 0x0000b8f201007387 */ /* 0x0003e80000100a00 */
[----:B-1----:R-:W2:Y:S04]  /*108f0*/  LDL.LU.64 R242, [R1+0x990] ;  /* 0x0009900001f27983 */ /* 0x002ea80000300a00 */
[----:B------:R1:W-:Y:S04]  /*10900*/  STL.64 [R1+0xb0], R208 ;  /* 0x0000b0d001007387 */ /* 0x0003e80000100a00 */
[----:B-1----:R-:W2:Y:S04]  /*10910*/  LDL.LU.64 R208, [R1+0x988] ;  /* 0x0009880001d07983 */ /* 0x002ea80000300a00 */
[----:B------:R1:W-:Y:S04]  /*10920*/  STL.64 [R1+0xa8], R216 ;  /* 0x0000a8d801007387 */ /* 0x0003e80000100a00 */
[----:B-1----:R-:W2:Y:S04]  /*10930*/  LDL.LU.64 R216, [R1+0x980] ;  /* 0x0009800001d87983 */ /* 0x002ea80000300a00 */
[----:B------:R-:W-:Y:S04]  /*10940*/  STL.64 [R1+0xc0], R6 ;  /* 0x0000c00601007387 */ /* 0x000fe80000100a00 */
[----:B------:R1:W-:Y:S04]  /*10950*/  STL.64 [R1+0x98], R224 ;  /* 0x000098e001007387 */ /* 0x0003e80000100a00 */
[----:B-1----:R-:W3:Y:S04]  /*10960*/  LDL.LU.64 R224, [R1+0x978] ;  /* 0x0009780001e07983 */ /* 0x002ee80000300a00 */
[----:B------:R1:W-:Y:S04]  /*10970*/  STL.64 [R1+0x90], R232 ;  /* 0x000090e801007387 */ /* 0x0003e80000100a00 */
[----:B-1----:R-:W4:Y:S01]  /*10980*/  LDL.LU.64 R232, [R1+0x970] ;  /* 0x0009700001e87983 */ /* 0x002f220000300a00 */
[----:B------:R-:W-:-:S04]  /*10990*/  IMAD.WIDE R8, R12, 0x4, R8 ;  /* 0x000000040c087825 */ /* 0x000fc800078e0208 */
[C---:B------:R-:W-:Y:S01]  /*109a0*/  IMAD.WIDE R2, R12.reuse, 0x4, R2 ;  /* 0x000000040c027825 */ /* 0x040fe200078e0202 */
[----:B------:R-:W-:Y:S04]  /*109b0*/  STL.64 [R1+0xa0], R8 ;  /* 0x0000a00801007387 */ /* 0x000fe80000100a00 */
[----:B------:R4:W-:Y:S01]  /*109c0*/  STL.64 [R1+0x88], R2 ;  /* 0x0000880201007387 */ /* 0x0009e20000100a00 */
[----:B------:R-:W-:-:S03]  /*109d0*/  IMAD.WIDE R230, R12, 0x4, R230 ;  /* 0x000000040ce67825 */ /* 0x000fc600078e02e6 */
[----:B------:R-:W-:Y:S01]  /*109e0*/  LDGSTS.E [R10+0x20800], desc[UR40][R8.64], P1 ;  /* 0x20800000080a7fae */ /* 0x000fe200089a1028 */
[----:B------:R-:W-:-:S04]  /*109f0*/  IMAD.WIDE R228, R12, 0x4, R228 ;  /* 0x000000040ce47825 */ /* 0x000fc800078e02e4 */
[----:B------:R-:W-:-:S04]  /*10a00*/  IMAD.WIDE R222, R12, 0x4, R222 ;  /* 0x000000040cde7825 */ /* 0x000fc800078e02de */
[----:B------:R-:W-:-:S04]  /*10a10*/  IMAD.WIDE R220, R12, 0x4, R220 ;  /* 0x000000040cdc7825 */ /* 0x000fc800078e02dc */
[----:B------:R-:W-:-:S04]  /*10a20*/  IMAD.WIDE R214, R12, 0x4, R214 ;  /* 0x000000040cd67825 */ /* 0x000fc800078e02d6 */
[----:B--2---:R-:W-:-:S04]  /*10a30*/  IMAD.WIDE R216, R12, 0x4, R216 ;  /* 0x000000040cd87825 */ /* 0x004fc800078e02d8 */
[----:B---3--:R-:W-:-:S04]  /*10a40*/  IMAD.WIDE R224, R12, 0x4, R224 ;  /* 0x000000040ce07825 */ /* 0x008fc800078e02e0 */
[----:B----4-:R-:W-:-:S05]  /*10a50*/  IMAD.WIDE R2, R12, 0x4, R232 ;  /* 0x000000040c027825 */ /* 0x010fca00078e02e8 */
[----:B------:R1:W-:Y:S04]  /*10a60*/  STL.64 [R1+0x80], R2 ;  /* 0x0000800201007387 */ /* 0x0003e80000100a00 */
[----:B------:R-:W-:Y:S04]  /*10a70*/  STL.64 [R1+0x78], R230 ;  /* 0x000078e601007387 */ /* 0x000fe80000100a00 */
[----:B------:R-:W-:Y:S01]  /*10a80*/  STL.64 [R1+0x70], R228 ;  /* 0x000070e401007387 */ /* 0x000fe20000100a00 */
[----:B-1----:R-:W-:-:S05]  /*10a90*/  IMAD.WIDE R2, R12, 0x4, R226 ;  /* 0x000000040c027825 */ /* 0x002fca00078e02e2 */
[----:B------:R1:W-:Y:S04]  /*10aa0*/  STL.64 [R1+0x68], R2 ;  /* 0x0000680201007387 */ /* 0x0003e80000100a00 */
[----:B------:R-:W-:Y:S04]  /*10ab0*/  STL.64 [R1+0x58], R222 ;  /* 0x000058de01007387 */ /* 0x000fe80000100a00 */
[----:B------:R-:W-:Y:S01]  /*10ac0*/  STL.64 [R1+0x60], R224 ;  /* 0x000060e001007387 */ /* 0x000fe20000100a00 */
[----:B-1----:R-:W-:-:S03]  /*10ad0*/  IMAD.WIDE R2, R12, 0x4, R218 ;  /* 0x000000040c027825 */ /* 0x002fc600078e02da */
[----:B------:R-:W-:Y:S04]  /*10ae0*/  STL.64 [R1+0x50], R220 ;  /* 0x000050dc01007387 */ /* 0x000fe80000100a00 */
[----:B------:R1:W-:Y:S04]  /*10af0*/  STL.64 [R1+0x48], R2 ;  /* 0x0000480201007387 */ /* 0x0003e80000100a00 */
[----:B------:R-:W-:Y:S01]  /*10b00*/  STL.64 [R1+0x38], R214 ;  /* 0x000038d601007387 */ /* 0x000fe20000100a00 */
[----:B-1----:R-:W-:-:S04]  /*10b10*/  IMAD.WIDE R2, R12, 0x4, R212 ;  /* 0x000000040c027825 */ /* 0x002fc800078e02d4 */
[C---:B------:R-:W-:Y:S01]  /*10b20*/  IMAD.WIDE R212, R12.reuse, 0x4, R210 ;  /* 0x000000040cd47825 */ /* 0x040fe200078e02d2 */
[----:B------:R-:W-:Y:S03]  /*10b30*/  STL.64 [R1+0x40], R216 ;  /* 0x000040d801007387 */ /* 0x000fe60000100a00 */
[C---:B------:R-:W-:Y:S01]  /*10b40*/  IMAD.WIDE R210, R12.reuse, 0x4, R208 ;  /* 0x000000040cd27825 */ /* 0x040fe200078e02d0 */
[----:B------:R-:W-:Y:S03]  /*10b50*/  STL.64 [R1+0x28], R212 ;  /* 0x000028d401007387 */ /* 0x000fe60000100a00 */
[C---:B------:R-:W-:Y:S01]  /*10b60*/  IMAD.WIDE R208, R12.reuse, 0x4, R248 ;  /* 0x000000040cd07825 */ /* 0x040fe200078e02f8 */
[----:B------:R-:W-:Y:S04]  /*10b70*/  STL.64 [R1+0x30], R2 ;  /* 0x0000300201007387 */ /* 0x000fe80000100a00 */
[----:B------:R1:W-:Y:S04]  /*10b80*/  STL.64 [R1+0x18], R210 ;  /* 0x000018d201007387 */ /* 0x0003e80000100a00 */
[----:B------:R2:W-:Y:S01]  /*10b90*/  STL.64 [R1+0x10], R208 ;  /* 0x000010d001007387 */ /* 0x0005e20000100a00 */
[----:B------:R-:W-:-:S04]  /*10ba0*/  IMAD.WIDE R230, R12, 0x4, R192 ;  /* 0x000000040ce67825 */ /* 0x000fc800078e02c0 */
[----:B-1----:R-:W-:-:S04]  /*10bb0*/  IMAD.WIDE R210, R12, 0x4, R246 ;  /* 0x000000040cd27825 */ /* 0x002fc800078e02f6 */
[C---:B--2---:R-:W-:Y:S01]  /*10bc0*/  IMAD.WIDE R208, R12.reuse, 0x4, R244 ;  /* 0x000000040cd07825 */ /* 0x044fe200078e02f4 */
[----:B------:R-:W-:Y:S03]  /*10bd0*/  STL.64 [R1+0x8], R210 ;  /* 0x000008d201007387 */ /* 0x000fe60000100a00 */
[C---:B------:R-:W-:Y:S01]  /*10be0*/  IMAD.WIDE R214, R12.reuse, 0x4, R38 ;  /* 0x000000040cd67825 */ /* 0x040fe200078e0226 */
[----:B------:R1:W-:Y:S03]  /*10bf0*/  STL.64 [R1], R208 ;  /* 0x000000d001007387 */ /* 0x0003e60000100a00 */
[----:B------:R-:W-:-:S04]  /*10c00*/  IMAD.WIDE R192, R12, 0x4, R44 ;  /* 0x000000040cc07825 */ /* 0x000fc800078e022c */
[----:B------:R-:W-:-:S04]  /*10c10*/  IMAD.WIDE R38, R12, 0x4, R50 ;  /* 0x000000040c267825 */ /* 0x000fc800078e0232 */
[----:B------:R-:W-:-:S04]  /*10c20*/  IMAD.WIDE R228, R12, 0x4, R188 ;  /* 0x000000040ce47825 */ /* 0x000fc800078e02bc */
[----:B------:R-:W-:-:S04]  /*10c30*/  IMAD.WIDE R44, R12, 0x4, R48 ;  /* 0x000000040c2c7825 */ /* 0x000fc800078e0230 */
[C---:B------:R-:W-:Y:S02]  /*10c40*/  IMAD.WIDE R50, R12.reuse, 0x4, R164 ;  /* 0x000000040c327825 */ /* 0x040fe400078e02a4 */
[----:B------:R-:W2:Y:S02]  /*10c50*/  LDL.LU.64 R164, [R1] ;  /* 0x0000000001a47983 */ /* 0x000ea40000300a00 */
[----:B------:R-:W-:Y:S02]  /*10c60*/  IMAD.MOV.U32 R212, RZ, RZ, R216 ;  /* 0x000000ffffd47224 */ /* 0x000fe400078e00d8 */
[----:B------:R-:W-:Y:S02]  /*10c70*/  IMAD.MOV.U32 R213, RZ, RZ, R217 ;  /* 0x000000ffffd57224 */ /* 0x000fe400078e00d9 */
[----:B------:R-:W-:-:S04]  /*10c80*/  IMAD.WIDE R188, R12, 0x4, R46 ;  /* 0x000000040cbc7825 */ /* 0x000fc800078e022e */
[C---:B------:R-:W-:Y:S02]  /*10c90*/  IMAD.WIDE R48, R12.reuse, 0x4, R166 ;  /* 0x000000040c307825 */ /* 0x040fe400078e02a6 */
[----:B------:R-:W3:Y:S02]  /*10ca0*/  LDL.LU.64 R166, [R1+0x8] ;  /* 0x0000080001a67983 */ /* 0x000ee40000300a00 */
[----:B------:R-:W-:-:S04]  /*10cb0*/  IMAD.WIDE R216, R12, 0x4, R36 ;  /* 0x000000040cd87825 */ /* 0x000fc800078e0224 */
[C---:B------:R-:W-:Y:S02]  /*10cc0*/  IMAD.WIDE R46, R12.reuse, 0x4, R170 ;  /* 0x000000040c2e7825 */ /* 0x040fe400078e02aa */
[----:B------:R-:W4:Y:S02]  /*10cd0*/  LDL.LU.64 R170, [R1+0x10] ;  /* 0x0000100001aa7983 */ /* 0x000f240000300a00 */
[----:B------:R-:W-:-:S04]  /*10ce0*/  IMAD.WIDE R220, R12, 0x4, R32 ;  /* 0x000000040cdc7825 */ /* 0x000fc800078e0220 */
[----:B-1----:R-:W-:-:S04]  /*10cf0*/  IMAD.WIDE R208, R12, 0x4, R40 ;  /* 0x000000040cd07825 */ /* 0x002fc800078e0228 */
[C---:B------:R-:W-:Y:S02]  /*10d00*/  IMAD.WIDE R36, R12.reuse, 0x4, R18 ;  /* 0x000000040c247825 */ /* 0x040fe400078e0212 */
[----:B------:R-:W2:Y:S02]  /*10d10*/  LDL.LU.64 R18, [R1+0x18] ;  /* 0x0000180001127983 */ /* 0x000ea40000300a00 */
[----:B------:R-:W-:-:S04]  /*10d20*/  IMAD.WIDE R32, R12, 0x4, R144 ;  /* 0x000000040c207825 */ /* 0x000fc800078e0290 */
[C---:B------:R-:W-:Y:S02]  /*10d30*/  IMAD.WIDE R40, R12.reuse, 0x4, R20 ;  /* 0x000000040c287825 */ /* 0x040fe400078e0214 */
[----:B------:R-:W2:Y:S02]  /*10d40*/  LDL.LU.64 R20, [R1+0x28] ;  /* 0x0000280001147983 */ /* 0x000ea40000300a00 */
[C---:B------:R-:W-:Y:S02]  /*10d50*/  IMAD.WIDE R144, R12.reuse, 0x4, R190 ;  /* 0x000000040c907825 */ /* 0x040fe400078e02be */
[----:B------:R-:W2:Y:S02]  /*10d60*/  LDL.LU.64 R190, [R1+0x80] ;  /* 0x0000800001be7983 */ /* 0x000ea40000300a00 */
[----:B------:R-:W-:Y:S02]  /*10d70*/  IMAD.MOV.U32 R210, RZ, RZ, R224 ;  /* 0x000000ffffd27224 */ /* 0x000fe400078e00e0 */
[----:B------:R-:W-:Y:S01]  /*10d80*/  IMAD.MOV.U32 R211, RZ, RZ, R225 ;  /* 0x000000ffffd37224 */ /* 0x000fe200078e00e1 */
[----:B------:R-:W3:Y:S01]  /*10d90*/  LDL.LU.64 R236, [R1+0x968] ;  /* 0x0009680001ec7983 */ /* 0x000ee20000300a00 */
[----:B------:R-:W-:-:S03]  /*10da0*/  IMAD.WIDE R224, R12, 0x4, R28 ;  /* 0x000000040ce07825 */ /* 0x000fc600078e021c */
[----:B------:R-:W3:Y:S01]  /*10db0*/  LDL.LU.64 R6, [R1+0x960] ;  /* 0x0009600001067983 */ /* 0x000ee20000300a00 */
[----:B------:R-:W-:-:S03]  /*10dc0*/  IMAD.WIDE R222, R12, 0x4, R30 ;  /* 0x000000040cde7825 */ /* 0x000fc600078e021e */
[----:B------:R-:W3:Y:S01]  /*10dd0*/  LDL.LU.64 R8, [R1+0x958] ;  /* 0x0009580001087983 */ /* 0x000ee20000300a00 */
        /* <DEDUP_REMOVED lines=22> */
[----:B--2---:R-:W-:Y:S04]  /*10f40*/  STL.64 [R1+0x8c0], R190 ;  /* 0x0008c0be01007387 */ /* 0x004fe80000100a00 */
[----:B------:R-:W-:Y:S04]  /*10f50*/  LDGSTS.E [R10+0x20c00], desc[UR40][R190.64], P1 ;  /* 0x20c00000be0a7fae */ /* 0x000fe800089a1028 */
[----:B------:R-:W2:Y:S04]  /*10f60*/  LDL.LU.64 R198, [R1+0xb0] ;  /* 0x0000b00001c67983 */ /* 0x000ea80000300a00 */
[----:B------:R-:W-:Y:S04]  /*10f70*/  LDGSTS.E [R10+0x21000], desc[UR40][R210.64], P1 ;  /* 0x21000000d20a7fae */ /* 0x000fe800089a1028 */
[----:B------:R-:W2:Y:S04]  /*10f80*/  LDL.LU.64 R194, [R1+0x98] ;  /* 0x0000980001c27983 */ /* 0x000ea80000300a00 */
[----:B------:R-:W-:Y:S04]  /*10f90*/  LDGSTS.E [R10+0x21400], desc[UR40][R212.64], P1 ;  /* 0x21400000d40a7fae */ /* 0x000fe800089a1028 */
[----:B------:R-:W2:Y:S04]  /*10fa0*/  LDL.LU.64 R186, [R1+0x70] ;  /* 0x0000700001ba7983 */ /* 0x000ea80000300a00 */
        /* <DEDUP_REMOVED lines=16> */
[----:B------:R-:W-:Y:S04]  /*110b0*/  STL.64 [R1+0x8a8], R196 ;  /* 0x0008a8c401007387 */ /* 0x000fe80000100a00 */
[----:B------:R-:W-:Y:S04]  /*110c0*/  STL.64 [R1+0x8b0], R38 ;  /* 0x0008b02601007387 */ /* 0x000fe80000100a00 */
        /* <DEDUP_REMOVED lines=19> */
[----:B-1----:R-:W2:Y:S04]  /*11200*/  LDL.LU.64 R114, [R1+0xd0] ;  /* 0x0000d00001727983 */ /* 0x002ea80000300a00 */
[----:B------:R1:W-:Y:S04]  /*11210*/  STL.64 [R1+0x900], R122 ;  /* 0x0009007a01007387 */ /* 0x0003e80000100a00 */
[----:B-1----:R-:W3:Y:S01]  /*11220*/  LDL.LU.64 R122, [R1+0xd8] ;  /* 0x0000d800017a7983 */ /* 0x002ee20000300a00 */
[----:B------:R-:W-:-:S04]  /*11230*/  IMAD.WIDE R130, R12, 0x4, R130 ;  /* 0x000000040c827825 */ /* 0x000fc800078e0282 */
[C---:B------:R-:W-:Y:S01]  /*11240*/  IMAD.WIDE R26, R12.reuse, 0x4, R138 ;  /* 0x000000040c1a7825 */ /* 0x040fe200078e028a */
[----:B------:R-:W-:Y:S03]  /*11250*/  LDGSTS.E [R10+0x25800], desc[UR40][R130.64], P1 ;  /* 0x25800000820a7fae */ /* 0x000fe600089a1028 */
[C---:B------:R-:W-:Y:S01]  /*11260*/  IMAD.WIDE R154, R12.reuse, 0x4, R154 ;  /* 0x000000040c9a7825 */ /* 0x040fe200078e029a */
[----:B------:R-:W-:Y:S03]  /*11270*/  LDGSTS.E [R10+0x25c00], desc[UR40][R26.64], P1 ;  /* 0x25c000001a0a7fae */ /* 0x000fe600089a1028 */
[C---:B------:R-:W-:Y:S01]  /*11280*/  IMAD.WIDE R162, R12.reuse, 0x4, R162 ;  /* 0x000000040ca27825 */ /* 0x040fe200078e02a2 */
[----:B------:R1:W-:Y:S03]  /*11290*/  LDGSTS.E [R10+0x26000], desc[UR40][R34.64], P1 ;  /* 0x26000000220a7fae */ /* 0x0003e600089a1028 */
[C---:B------:R-:W-:Y:S01]  /*112a0*/  IMAD.WIDE R174, R12.reuse, 0x4, R174 ;  /* 0x000000040cae7825 */ /* 0x040fe200078e02ae */
[----:B------:R-:W-:Y:S03]  /*112b0*/  LDGSTS.E [R10+0x26400], desc[UR40][R154.64], P1 ;  /* 0x264000009a0a7fae */ /* 0x000fe600089a1028 */
[C---:B------:R-:W-:Y:S01]  /*112c0*/  IMAD.WIDE R182, R12.reuse, 0x4, R182 ;  /* 0x000000040cb67825 */ /* 0x040fe200078e02b6 */
[----:B------:R-:W-:Y:S04]  /*112d0*/  LDGSTS.E [R10+0x26800], desc[UR40][R162.64], P1 ;  /* 0x26800000a20a7fae */ /* 0x000fe800089a1028 */
[----:B------:R1:W-:Y:S04]  /*112e0*/  LDGSTS.E [R10+0x26c00], desc[UR40][R46.64], P1 ;  /* 0x26c000002e0a7fae */ /* 0x0003e800089a1028 */
[----:B------:R-:W-:Y:S04]  /*112f0*/  LDGSTS.E [R10+0x27000], desc[UR40][R40.64], P1 ;  /* 0x27000000280a7fae */ /* 0x000fe800089a1028 */
[----:B------:R-:W-:Y:S04]  /*11300*/  LDGSTS.E [R10+0x27400], desc[UR40][R174.64], P1 ;  /* 0x27400000ae0a7fae */ /* 0x000fe800089a1028 */
        /* <DEDUP_REMOVED lines=19> */
[----:B------:R-:W-:Y:S04]  /*11440*/  STL.64 [R1+0x908], R130 ;  /* 0x0009088201007387 */ /* 0x000fe80000100a00 */
[----:B------:R-:W-:Y:S04]  /*11450*/  STL.64 [R1+0x910], R26 ;  /* 0x0009101a01007387 */ /* 0x000fe80000100a00 */
[----:B------:R-:W-:Y:S04]  /*11460*/  STL.64 [R1+0x918], R34 ;  /* 0x0009182201007387 */ /* 0x000fe80000100a00 */
[----:B------:R-:W-:Y:S04]  /*11470*/  STL.64 [R1+0x928], R154 ;  /* 0x0009289a01007387 */ /* 0x000fe80000100a00 */
[----:B------:R-:W-:Y:S04]  /*11480*/  STL.64 [R1+0x948], R162 ;  /* 0x000948a201007387 */ /* 0x000fe80000100a00 */
[----:B------:R1:W-:Y:S04]  /*11490*/  STL.64 [R1+0x950], R46 ;  /* 0x0009502e01007387 */ /* 0x0003e80000100a00 */
[----:B---3--:R-:W-:Y:S04]  /*114a0*/  LDGSTS.E [R9+0x20100], desc[UR40][R122.64], P1 ;  /* 0x201000007a097fae */ /* 0x008fe800089a1028 */
[----:B--2---:R-:W-:Y:S04]  /*114b0*/  LDGSTS.E [R9+0x20500], desc[UR40][R90.64], P1 ;  /* 0x205000005a097fae */ /* 0x004fe800089a1028 */
[----:B------:R-:W-:Y:S04]  /*114c0*/  LDGSTS.E [R9+0x20900], desc[UR40][R194.64], P1 ;  /* 0x20900000c2097fae */ /* 0x000fe800089a1028 */
[----:B------:R-:W-:Y:S04]  /*114d0*/  LDGSTS.E [R9+0x20d00], desc[UR40][R58.64], P1 ;  /* 0x20d000003a097fae */ /* 0x000fe800089a1028 */
[----:B------:R-:W-:Y:S04]  /*114e0*/  LDGSTS.E [R9+0x21100], desc[UR40][R218.64], P1 ;  /* 0x21100000da097fae */ /* 0x000fe800089a1028 */
[----:B------:R-:W-:Y:S04]  /*114f0*/  LDGSTS.E [R9+0x21500], desc[UR40][R18.64], P1 ;  /* 0x2150000012097fae */ /* 0x000fe800089a1028 */
[----:B----4-:R-:W-:Y:S04]  /*11500*/  LDGSTS.E [R9+0x21900], desc[UR40][R170.64], P1 ;  /* 0x21900000aa097fae */ /* 0x010fe800089a1028 */
        /* <DEDUP_REMOVED lines=32> */
[----:B------:R-:W-:Y:S04]  /*11710*/  LDGSTS.E [R8+0x21a00], desc[UR40][R166.64], P1 ;  /* 0x21a00000a6087fae */ /* 0x000fe800089a1028 */
[----:B------:R-:W2:Y:S04]  /*11720*/  LDL.LU R2, [R1+0x2ac] ;  /* 0x0002ac0001027983 */ /* 0x000ea80000300800 */
[----:B------:R-:W3:Y:S01]  /*11730*/  LDL.LU R3, [R1+0x2a4] ;  /* 0x0002a40001037983 */ /* 0x000ee20000300800 */
[----:B------:R-:W-:-:S03]  /*11740*/  IMAD.WIDE R242, R12, 0x4, R204 ;  /* 0x000000040cf27825 */ /* 0x000fc600078e02cc */
[----:B------:R-:W4:Y:S04]  /*11750*/  LDL.LU.64 R74, [R1+0x248] ;  /* 0x00024800014a7983 */ /* 0x000f280000300a00 */
[----:B------:R-:W4:Y:S01]  /*11760*/  LDL.LU R249, [R1+0x2a8] ;  /* 0x0002a80001f97983 */ /* 0x000f220000300800 */
[----:B------:R-:W-:-:S03]  /*11770*/  IMAD.WIDE R244, R12, 0x4, R206 ;  /* 0x000000040cf47825 */ /* 0x000fc600078e02ce */
[----:B------:R-:W4:Y:S04]  /*11780*/  LDL.LU.64 R202, [R1+0x20] ;  /* 0x0000200001ca7983 */ /* 0x000f280000300a00 */
[----:B------:R-:W4:Y:S04]  /*11790*/  LDL.LU R17, [R1+0x2b0] ;  /* 0x0002b00001117983 */ /* 0x000f280000300800 */
[----:B------:R-:W4:Y:S04]  /*117a0*/  LDL.LU.64 R204, [R1+0x230] ;  /* 0x0002300001cc7983 */ /* 0x000f280000300a00 */
[----:B------:R-:W4:Y:S04]  /*117b0*/  LDL.LU R196, [R1+0x2b4] ;  /* 0x0002b40001c47983 */ /* 0x000f280000300800 */
[----:B------:R-:W4:Y:S04]  /*117c0*/  LDL.LU.64 R206, [R1+0x238] ;  /* 0x0002380001ce7983 */ /* 0x000f280000300a00 */
[----:B------:R-:W4:Y:S04]  /*117d0*/  LDL.LU R197, [R1+0x2c8] ;  /* 0x0002c80001c57983 */ /* 0x000f280000300800 */
[----:B------:R-:W4:Y:S04]  /*117e0*/  LDL.LU.64 R98, [R1+0x228] ;  /* 0x0002280001627983 */ /* 0x000f280000300a00 */
[----:B------:R-:W4:Y:S04]  /*117f0*/  LDL.LU R16, [R1+0x2cc] ;  /* 0x0002cc0001107983 */ /* 0x000f280000300800 */
[----:B------:R-:W4:Y:S04]  /*11800*/  LDL.LU.64 R106, [R1+0xc8] ;  /* 0x0000c800016a7983 */ /* 0x000f280000300a00 */
[----:B------:R-:W4:Y:S04]  /*11810*/  LDL.LU.64 R82, [R1+0xa8] ;  /* 0x0000a80001527983 */ /* 0x000f280000300a00 */
[----:B------:R-:W4:Y:S04]  /*11820*/  LDL.LU.64 R190, [R1+0x88] ;  /* 0x0000880001be7983 */ /* 0x000f280000300a00 */
[----:B------:R-:W4:Y:S04]  /*11830*/  LDL.LU.64 R38, [R1+0x68] ;  /* 0x0000680001267983 */ /* 0x000f280000300a00 */
[----:B------:R-:W4:Y:S04]  /*11840*/  LDL.LU.64 R240, [R1+0x48] ;  /* 0x0000480001f07983 */ /* 0x000f280000300a00 */
[----:B------:R-:W4:Y:S01]  /*11850*/  LDL.LU.64 R210, [R1+0x220] ;  /* 0x0002200001d27983 */ /* 0x000f220000300a00 */
        /* <DEDUP_REMOVED lines=41> */
[----:B--2---:R-:W-:-:S03]  /*11af0*/  ISETP.NE.U32.AND P2, PT, R2, RZ, PT ;  /* 0x000000ff0200720c */ /* 0x004fc60003f45070 */
[----:B------:R-:W2:Y:S01]  /*11b00*/  LDL.LU R2, [R1+0x2d0] ;  /* 0x0002d00001027983 */ /* 0x000ea20000300800 */
[----:B---3--:R-:W-:-:S03]  /*11b10*/  ISETP.NE.U32.AND P0, PT, R3, RZ, PT ;  /* 0x000000ff0300720c */ /* 0x008fc60003f05070 */
[----:B------:R-:W3:Y:S04]  /*11b20*/  LDL.LU.64 R212, [R1+0x218] ;  /* 0x0002180001d47983 */ /* 0x000ee80000300a00 */
[----:B------:R-:W3:Y:S01]  /*11b30*/  LDL.LU R3, [R1+0x2d4] ;  /* 0x0002d40001037983 */ /* 0x000ee20000300800 */
[----:B------:R-:W-:-:S03]  /*11b40*/  IMAD.WIDE R56, R12, 0x4, R56 ;  /* 0x000000040c387825 */ /* 0x000fc600078e0238 */
[----:B-1----:R-:W3:Y:S01]  /*11b50*/  LDL.LU.64 R46, [R1+0x210] ;  /* 0x00021000012e7983 */ /* 0x002ee20000300a00 */
[----:B------:R-:W-:-:S04]  /*11b60*/  IMAD.WIDE R64, R12, 0x4, R64 ;  /* 0x000000040c407825 */ /* 0x000fc800078e0240 */
[----:B------:R-:W-:-:S04]  /*11b70*/  IMAD.WIDE R72, R12, 0x4, R72 ;  /* 0x000000040c487825 */ /* 0x000fc800078e0248 */
[----:B------:R-:W-:-:S04]  /*11b80*/  IMAD.WIDE R80, R12, 0x4, R80 ;  /* 0x000000040c507825 */ /* 0x000fc800078e0250 */
[----:B------:R-:W-:-:S04]  /*11b90*/  IMAD.WIDE R88, R12, 0x4, R88 ;  /* 0x000000040c587825 */ /* 0x000fc800078e0258 */
[----:B------:R-:W-:-:S04]  /*11ba0*/  IMAD.WIDE R96, R12, 0x4, R96 ;  /* 0x000000040c607825 */ /* 0x000fc800078e0260 */
[C---:B------:R-:W-:Y:S01]  /*11bb0*/  IMAD.WIDE R104, R12.reuse, 0x4, R104 ;  /* 0x000000040c687825 */ /* 0x040fe200078e0268 */
        /* <DEDUP_REMOVED lines=30> */
[----:B------:R-:W-:Y:S04]  /*11da0*/  LDGSTS.E [R7+0x25700], desc[UR40][R128.64], P1 ;  /* 0x2570000080077fae */ /* 0x000fe800089a1028 */
        /* <DEDUP_REMOVED lines=11> */
[----:B------:R-:W0:Y:S01]  /*11e60*/  LDGDEPBAR ;  /* 0x00000000000079af */ /* 0x000e220000000000 */
[C---:B------:R-:W-:Y:S01]  /*11e70*/  IMAD.WIDE R234, R201.reuse, 0x4, R236 ;  /* 0x00000004c9ea7825 */ /* 0x040fe200078e02ec */
[----:B------:R-:W-:Y:S03]  /*11e80*/  BAR.SYNC.DEFER_BLOCKING 0x0 ;  /* 0x0000000000007b1d */ /* 0x000fe60000010000 */
[----:B------:R-:W-:-:S03]  /*11e90*/  IMAD.WIDE R236, R201, 0x4, R74 ;  /* 0x00000004c9ec7825 */ /* 0x000fc600078e024a */
[----:B------:R-:W4:Y:S01]  /*11ea0*/  LDL.LU R75, [R1+0x2d8] ;  /* 0x0002d800014b7983 */ /* 0x000f220000300800 */
[----:B------:R-:W-:-:S03]  /*11eb0*/  IMAD.WIDE R202, R201, 0x4, R202 ;  /* 0x00000004c9ca7825 */ /* 0x000fc600078e02ca */
[----:B------:R-:W-:Y:S01]  /*11ec0*/  @!PT LDS RZ, [RZ] ;  /* 0x00000000fffff984 */ /* 0x000fe20000000800 */
[----:B------:R-:W-:Y:S01]  /*11ed0*/  @!PT LDS RZ, [RZ] ;  /* 0x00000000fffff984 */ /* 0x000fe20000000800 */
[----:B------:R-:W-:Y:S01]  /*11ee0*/  @!PT LDS RZ, [RZ] ;  /* 0x00000000fffff984 */ /* 0x000fe20000000800 */
[----:B------:R-:W-:Y:S01]  /*11ef0*/  LDGSTS.E [R239+0x6c000], desc[UR40][R234.64], P2 ;  /* 0x6c000000eaef7fae */ /* 0x000fe200091a1028 */
[----:B------:R-:W-:-:S03]  /*11f00*/  ISETP.NE.U32.AND P2, PT, R249, RZ, PT ;  /* 0x000000fff900720c */ /* 0x000fc60003f45070 */
[----:B------:R-:W-:Y:S01]  /*11f10*/  LDGSTS.E [R239+0x6c008], desc[UR40][R236.64], P0 ;  /* 0x6c008000ecef7fae */ /* 0x000fe200081a1028 */
[----:B------:R-:W-:-:S03]  /*11f20*/  ISETP.NE.U32.AND P0, PT, R17, RZ, PT ;  /* 0x000000ff1100720c */ /* 0x000fc60003f05070 */
[----:B------:R-:W4:Y:S04]  /*11f30*/  LDL.LU.64 R248, [R1+0x208] ;  /* 0x0002080001f87983 */ /* 0x000f280000300a00 */
[----:B------:R-:W4:Y:S04]  /*11f40*/  LDL.LU R17, [R1+0x2dc] ;  /* 0x0002dc0001117983 */ /* 0x000f280000300800 */
[----:B------:R-:W-:Y:S01]  /*11f50*/  LDGSTS.E [R239+0x6e000], desc[UR40][R202.64], P2 ;  /* 0x6e000000caef7fae */ /* 0x000fe200091a1028 */
[----:B------:R-:W-:-:S03]  /*11f60*/  ISETP.NE.U32.AND P2, PT, R196, RZ, PT ;  /* 0x000000ffc400720c */ /* 0x000fc60003f45070 */
[----:B------:R-:W4:Y:S04]  /*11f70*/  LDL.LU.64 R162, [R1+0x200] ;  /* 0x0002000001a27983 */ /* 0x000f280000300a00 */
[----:B------:R-:W4:Y:S01]  /*11f80*/  LDL.LU R131, [R1+0x2e0] ;  /* 0x0002e00001837983 */ /* 0x000f220000300800 */
[----:B------:R-:W-:-:S03]  /*11f90*/  IMAD.WIDE R204, R201, 0x4, R204 ;  /* 0x00000004c9cc7825 */ /* 0x000fc600078e02cc */
[----:B------:R-:W4:Y:S01]  /*11fa0*/  LDL.LU.64 R26, [R1+0x1f8] ;  /* 0x0001f800011a7983 */ /* 0x000f220000300a00 */
[----:B------:R-:W-:-:S03]  /*11fb0*/  IMAD.WIDE R206, R201, 0x4, R206 ;  /* 0x00000004c9ce7825 */ /* 0x000fc600078e02ce */
[----:B------:R-:W4:Y:S01]  /*11fc0*/  LDL.LU R196, [R1+0x2e4] ;  /* 0x0002e40001c47983 */ /* 0x000f220000300800 */
[----:B------:R-:W-:-:S03]  /*11fd0*/  IMAD.WIDE R34, R201, 0x4, R98 ;  /* 0x00000004c9227825 */ /* 0x000fc600078e0262 */
[----:B------:R-:W-:Y:S01]  /*11fe0*/  LDGSTS.E [R239+0x6e008], desc[UR40][R204.64], P0 ;  /* 0x6e008000ccef7fae */ /* 0x000fe200081a1028 */
[----:B------:R-:W-:-:S03]  /*11ff0*/  ISETP.NE.U32.AND P0, PT, R197, RZ, PT ;  /* 0x000000ffc500720c */ /* 0x000fc60003f05070 */
[----:B------:R-:W-:Y:S01]  /*12000*/  LDGSTS.E [R238+0x6c000], desc[UR40][R206.64], P2 ;  /* 0x6c000000ceee7fae */ /* 0x000fe200091a1028 */
[----:B------:R-:W-:-:S03]  /*12010*/  ISETP.NE.U32.AND P2, PT, R16, RZ, PT ;  /* 0x000000ff1000720c */ /* 0x000fc60003f45070 */
[----:B------:R1:W-:Y:S04]  /*12020*/  STL.64 [R1+0x328], R34 ;  /* 0x0003282201007387 */ /* 0x0003e80000100a00 */
[----:B------:R-:W4:Y:S01]  /*12030*/  LDL.LU.64 R98, [R1+0x1f0] ;  /* 0x0001f00001627983 */ /* 0x000f220000300a00 */
[----:B------:R-:W-:-:S03]  /*12040*/  IMAD.WIDE R210, R201, 0x4, R210 ;  /* 0x00000004c9d27825 */ /* 0x000fc600078e02d2 */
[----:B------:R-:W4:Y:S04]  /*12050*/  LDL.LU R16, [R1+0x2fc] ;  /* 0x0002fc0001107983 */ /* 0x000f280000300800 */
[----:B------:R-:W4:Y:S04]  /*12060*/  LDL.LU.64 R154, [R1+0x1e8] ;  /* 0x0001e800019a7983 */ /* 0x000f280000300a00 */
[----:B------:R-:W4:Y:S04]  /*12070*/  LDL.LU R197, [R1+0x300] ;  /* 0x0003000001c57983 */ /* 0x000f280000300800 */
[----:B------:R-:W-:Y:S04]  /*12080*/  LDGSTS.E [R238+0x6c008], desc[UR40][R34.64], P0 ;  /* 0x6c00800022ee7fae */ /* 0x000fe800081a1028 */
[----:B------:R-:W-:Y:S04]  /*12090*/  LDGSTS.E [R238+0x6e000], desc[UR40][R210.64], P2 ;  /* 0x6e000000d2ee7fae */ /* 0x000fe800091a1028 */
[----:B-1----:R-:W4:Y:S01]  /*120a0*/  LDL.LU R35, [R1+0x2f8] ;  /* 0x0002f80001237983 */ /* 0x002f220000300800 */
[----:B--2---:R-:W-:-:S02]  /*120b0*/  ISETP.NE.U32.AND P0, PT, R2, RZ, PT ;  /* 0x000000ff0200720c */ /* 0x004fc40003f05070 */
[----:B---3--:R-:W-:Y:S02]  /*120c0*/  ISETP.NE.U32.AND P2, PT, R3, RZ, PT ;  /* 0x000000ff0300720c */ /* 0x008fe40003f45070 */
[----:B------:R-:W2:Y:S01]  /*120d0*/  LDL.LU.64 R2, [R1+0x1e0] ;  /* 0x0001e00001027983 */ /* 0x000ea20000300a00 */
[----:B------:R-:W-:-:S04]  /*120e0*/  IMAD.WIDE R212, R201, 0x4, R212 ;  /* 0x00000004c9d47825 */ /* 0x000fc800078e02d4 */
[----:B------:R-:W-:-:S04]  /*120f0*/  IMAD.WIDE R46, R201, 0x4, R46 ;  /* 0x00000004c92e7825 */ /* 0x000fc800078e022e */
[----:B------:R-:W-:Y:S04]  /*12100*/  LDGSTS.E [R238+0x6e008], desc[UR40][R212.64], P0 ;  /* 0x6e008000d4ee7fae */ /* 0x000fe800081a1028 */
[----:B------:R1:W-:Y:S04]  /*12110*/  STL.64 [R1+0x320], R46 ;  /* 0x0003202e01007387 */ /* 0x0003e80000100a00 */
[----:B------:R1:W-:Y:S01]  /*12120*/  LDGSTS.E [R13+0x6c000], desc[UR40][R46.64], P2 ;  /* 0x6c0000002e0d7fae */ /* 0x0003e200091a1028 */
[----:B----4-:R-:W-:-:S03]  /*12130*/  ISETP.NE.U32.AND P0, PT, R75, RZ, PT ;  /* 0x000000ff4b00720c */ /* 0x010fc60003f05070 */
[----:B------:R-:W3:Y:S01]  /*12140*/  LDL.LU.64 R74, [R1+0x1d8] ;  /* 0x0001d800014a7983 */ /* 0x000ee20000300a00 */
[----:B-1----:R-:W-:Y:S01]  /*12150*/  IMAD.WIDE R46, R201, 0x4, R248 ;  /* 0x00000004c92e7825 */ /* 0x002fe200078e02f8 */
[----:B------:R-:W-:-:S04]  /*12160*/  ISETP.NE.U32.AND P2, PT, R17, RZ, PT ;  /* 0x000000ff1100720c */ /* 0x000fc80003f45070 */
[----:B------:R1:W-:Y:S04]  /*12170*/  STL.64 [R1+0x318], R46 ;  /* 0x0003182e01007387 */ /* 0x0003e80000100a00 */
[----:B------:R-:W4:Y:S04]  /*12180*/  LDL.LU.64 R248, [R1+0x1d0] ;  /* 0x0001d00001f87983 */ /* 0x000f280000300a00 */
[----:B------:R-:W4:Y:S04]  /*12190*/  LDL.LU R130, [R1+0x590] ;  /* 0x0005900001827983 */ /* 0x000f280000300800 */
[----:B------:R1:W-:Y:S01]  /*121a0*/  LDGSTS.E [R13+0x6c008], desc[UR40][R46.64], P0 ;  /* 0x6c0080002e0d7fae */ /* 0x0003e200081a1028 */
[----:B------:R-:W-:-:S03]  /*121b0*/  ISETP.NE.U32.AND P0, PT, R131, RZ, PT ;  /* 0x000000ff8300720c */ /* 0x000fc60003f05070 */
[----:B------:R-:W4:Y:S01]  /*121c0*/  LDL.LU R17, [R1+0x344] ;  /* 0x0003440001117983 */ /* 0x000f220000300800 */
[----:B-1----:R-:W-:-:S05]  /*121d0*/  IMAD.WIDE R46, R201, 0x4, R162 ;  /* 0x00000004c92e7825 */ /* 0x002fca00078e02a2 */
[----:B------:R1:W-:Y:S04]  /*121e0*/  STL.64 [R1+0x2f0], R46 ;  /* 0x0002f02e01007387 */ /* 0x0003e80000100a00 */
[----:B------:R1:W-:Y:S01]  /*121f0*/  LDGSTS.E [R13+0x6e000], desc[UR40][R46.64], P2 ;  /* 0x6e0000002e0d7fae */ /* 0x0003e200091a1028 */
[----:B------:R-:W-:Y:S01]  /*12200*/  ISETP.NE.U32.AND P2, PT, R196, RZ, PT ;  /* 0x000000ffc400720c */ /* 0x000fe20003f45070 */
[----:B-1----:R-:W-:Y:S02]  /*12210*/  IMAD.WIDE R46, R201, 0x4, R26 ;  /* 0x00000004c92e7825 */ /* 0x002fe400078e021a */
[----:B------:R-:W4:Y:S04]  /*12220*/  LDL.LU.64 R26, [R1+0x1c8] ;  /* 0x0001c800011a7983 */ /* 0x000f280000300a00 */
[----:B------:R-:W4:Y:S04]  /*12230*/  LDL.LU R131, [R1+0x58c] ;  /* 0x00058c0001837983 */ /* 0x000f280000300800 */
[----:B------:R1:W-:Y:S04]  /*12240*/  STL.64 [R1+0x2e8], R46 ;  /* 0x0002e82e01007387 */ /* 0x0003e80000100a00 */
[----:B------:R-:W4:Y:S04]  /*12250*/  LDL.LU R196, [R1+0x340] ;  /* 0x0003400001c47983 */ /* 0x000f280000300800 */
[----:B------:R1:W-:Y:S01]  /*12260*/  LDGSTS.E [R13+0x6e008], desc[UR40][R46.64], P0 ;  /* 0x6e0080002e0d7fae */ /* 0x0003e200081a1028 */
[----:B------:R-:W-:-:S03]  /*12270*/  ISETP.NE.U32.AND P0, PT, R16, RZ, PT ;  /* 0x000000ff1000720c */ /* 0x000fc60003f05070 */
[----:B------:R-:W4:Y:S01]  /*12280*/  LDL.LU.64 R162, [R1+0x150] ;  /* 0x0001500001a27983 */ /* 0x000f220000300a00 */
[----:B-1----:R-:W-:-:S03]  /*12290*/  IMAD.WIDE R46, R201, 0x4, R98 ;  /* 0x00000004c92e7825 */ /* 0x002fc600078e0262 */
[----:B------:R-:W4:Y:S04]  /*122a0*/  LDL.LU.64 R98, [R1+0x148] ;  /* 0x0001480001627983 */ /* 0x000f280000300a00 */
[----:B------:R-:W-:Y:S01]  /*122b0*/  LDGSTS.E [R5+0x6c000], desc[UR40][R46.64], P2 ;  /* 0x6c0000002e057fae */ /* 0x000fe200091a1028 */
[----:B------:R-:W-:-:S03]  /*122c0*/  ISETP.NE.U32.AND P2, PT, R197, RZ, PT ;  /* 0x000000ffc500720c */ /* 0x000fc60003f45070 */
[----:B------:R1:W-:Y:S01]  /*122d0*/  STL.64 [R1+0x310], R46 ;  /* 0x0003102e01007387 */ /* 0x0003e20000100a00 */
[----:B------:R-:W-:-:S05]  /*122e0*/  IMAD.WIDE R154, R201, 0x4, R154 ;  /* 0x00000004c99a7825 */ /* 0x000fca00078e029a */
[----:B------:R3:W-:Y:S04]  /*122f0*/  LDGSTS.E [R5+0x6c008], desc[UR40][R154.64], P0 ;  /* 0x6c0080009a057fae */ /* 0x0007e800081a1028 */
[----:B-1----:R-:W4:Y:S01]  /*12300*/  LDL.LU.64 R46, [R1+0x950] ;  /* 0x00095000012e7983 */ /* 0x002f220000300a00 */
[----:B--2---:R-:W-:-:S03]  /*12310*/  IMAD.WIDE R2, R201, 0x4, R2 ;  /* 0x00000004c9027825 */ /* 0x004fc600078e0202 */
[----:B------:R-:W2:Y:S04]  /*12320*/  LDL.LU R16, [R1+0x33c] ;  /* 0x00033c0001107983 */ /* 0x000ea80000300800 */
[----:B------:R-:W2:Y:S04]  /*12330*/  LDL.LU R197, [R1+0x598] ;  /* 0x0005980001c57983 */ /* 0x000ea80000300800 */
[----:B------:R-:W-:Y:S04]  /*12340*/  STL.64 [R1+0x308], R154 ;  /* 0x0003089a01007387 */ /* 0x000fe80000100a00 */
[----:B------:R1:W-:Y:S04]  /*12350*/  STL.64 [R1+0x2e0], R2 ;  /* 0x0002e00201007387 */ /* 0x0003e80000100a00 */
[----:B------:R1:W-:Y:S04]  /*12360*/  LDGSTS.E [R5+0x6e000], desc[UR40][R2.64], P2 ;  /* 0x6e00000002057fae */ /* 0x0003e800091a1028 */
[----:B-1----:R-:W2:Y:S01]  /*12370*/  LDL.LU.64 R2, [R1+0x140] ;  /* 0x0001400001027983 */ /* 0x002ea20000300a00 */
[----:B------:R-:W-:-:S03]  /*12380*/  ISETP.NE.U32.AND P0, PT, R35, RZ, PT ;  /* 0x000000ff2300720c */ /* 0x000fc60003f05070 */
[----:B------:R-:W2:Y:S01]  /*12390*/  LDL.LU.64 R34, [R1+0x138] ;  /* 0x0001380001227983 */ /* 0x000ea20000300a00 */
[----:B---3--:R-:W-:-:S03]  /*123a0*/  IMAD.WIDE R154, R201, 0x4, R74 ;  /* 0x00000004c99a7825 */ /* 0x008fc600078e024a */
[----:B------:R-:W3:Y:S06]  /*123b0*/  LDL.LU R74, [R1+0x338] ;  /* 0x00033800014a7983 */ /* 0x000eec0000300800 */
[----:B------:R1:W-:Y:S01]  /*123c0*/  LDGSTS.E [R5+0x6e008], desc[UR40][R154.64], P0 ;  /* 0x6e0080009a057fae */ /* 0x0003e200081a1028 */
[----:B----4-:R-:W-:Y:S01]  /*123d0*/  ISETP.NE.U32.AND P0, PT, R130, RZ, PT ;  /* 0x000000ff8200720c */ /* 0x010fe20003f05070 */
[----:B------:R-:W-:Y:S01]  /*123e0*/  IMAD.WIDE R248, R201, 0x4, R248 ;  /* 0x00000004c9f87825 */ /* 0x000fe200078e02f8 */
[----:B------:R-:W-:-:S11]  /*123f0*/  ISETP.NE.U32.AND P2, PT, R17, RZ, PT ;  /* 0x000000ff1100720c */ /* 0x000fd60003f45070 */
[----:B------:R-:W-:Y:S04]  /*12400*/  LDGSTS.E [R252+0x6c000], desc[UR40][R248.64], P0 ;  /* 0x6c000000f8fc7fae */ /* 0x000fe800081a1028 */
[----:B------:R4:W-:Y:S04]  /*12410*/  STL.64 [R1+0x2d8], R154 ;  /* 0x0002d89a01007387 */ /* 0x0009e80000100a00 */
[----:B------:R-:W3:Y:S04]  /*12420*/  LDL.LU R75, [R1+0x588] ;  /* 0x00058800014b7983 */ /* 0x000ee80000300800 */
[----:B----4-:R-:W1:Y:S01]  /*12430*/  LDL.LU.64 R154, [R1+0x128] ;  /* 0x00012800019a7983 */ /* 0x010e620000300a00 */
[----:B------:R-:W-:Y:S01]  /*12440*/  IMAD.WIDE R26, R201, 0x4, R26 ;  /* 0x00000004c91a7825 */ /* 0x000fe200078e021a */
[----:B------:R-:W-:-:S04]  /*12450*/  ISETP.NE.U32.AND P1, PT, R131, RZ, PT ;  /* 0x000000ff8300720c */ /* 0x000fc80003f25070 */
[----:B------:R-:W-:Y:S01]  /*12460*/  LDGSTS.E [R252+0x6c008], desc[UR40][R26.64], P2 ;  /* 0x6c0080001afc7fae */ /* 0x000fe200091a1028 */
[----:B------:R-:W-:Y:S01]  /*12470*/  ISETP.NE.U32.AND P2, PT, R196, RZ, PT ;  /* 0x000000ffc400720c */ /* 0x000fe20003f45070 */
[C---:B------:R-:W-:Y:S02]  /*12480*/  IMAD.WIDE R162, R201.reuse, 0x4, R162 ;  /* 0x00000004c9a27825 */ /* 0x040fe400078e02a2 */
[----:B------:R4:W-:Y:S05]  /*12490*/  STL.64 [R1+0x300], R248 ;  /* 0x000300f801007387 */ /* 0x0009ea0000100a00 */
[----:B------:R-:W-:Y:S01]  /*124a0*/  LDGSTS.E [R252+0x6e000], desc[UR40][R162.64], P1 ;  /* 0x6e000000a2fc7fae */ /* 0x000fe200089a1028 */
[----:B------:R-:W-:-:S03]  /*124b0*/  IMAD.WIDE R98, R201, 0x4, R98 ;  /* 0x00000004c9627825 */ /* 0x000fc600078e0262 */
[----:B------:R-:W3:Y:S04]  /*124c0*/  LDL.LU R130, [R1+0x59c] ;  /* 0x00059c0001827983 */ /* 0x000ee80000300800 */
[----:B------:R-:W-:Y:S01]  /*124d0*/  LDGSTS.E [R252+0x6e008], desc[UR40][R98.64], P2 ;  /* 0x6e00800062fc7fae */ /* 0x000fe200091a1028 */
[----:B------:R-:W-:-:S03]  /*124e0*/  LOP3.LUT R131, R4, 0x50, RZ, 0x3c, !PT ;  /* 0x0000005004837812 */ /* 0x000fc600078e3cff */
[----:B------:R-:W3:Y:S04]  /*124f0*/  LDL.LU R17, [R1+0x594] ;  /* 0x0005940001117983 */ /* 0x000ee80000300800 */
[----:B----4-:R-:W4:Y:S01]  /*12500*/  LDL.LU.64 R248, [R1+0x120] ;  /* 0x0001200001f87983 */ /* 0x010f220000300a00 */
[----:B------:R-:W-:-:S03]  /*12510*/  VIADD R131, R131, UR11 ;  /* 0x0000000b83837c36 */ /* 0x000fc60008000000 */
[----:B------:R2:W-:Y:S02]  /*12520*/  STL.64 [R1+0x2f8], R26 ;  /* 0x0002f81a01007387 */ /* 0x0005e40000100a00 */
[----:B--2---:R-:W-:Y:S02]  /*12530*/  ISETP.NE.U32.AND P2, PT, R197, RZ, PT ;  /* 0x000000ffc500720c */ /* 0x004fe40003f45070 */
[----:B------:R-:W2:Y:S01]  /*12540*/  LDL.LU.64 R26, [R1+0x118] ;  /* 0x00011800011a7983 */ /* 0x000ea20000300a00 */
[----:B------:R-:W-:-:S03]  /*12550*/  ISETP.NE.U32.AND P0, PT, R16, RZ, PT ;  /* 0x000000ff1000720c */ /* 0x000fc60003f05070 */
[----:B------:R3:W-:Y:S04]  /*12560*/  STL.64 [R1+0x2d0], R162 ;  /* 0x0002d0a201007387 */ /* 0x0007e80000100a00 */
[----:B---3--:R-:W3:Y:S04]  /*12570*/  LDL.LU.64 R162, [R1+0x948] ;  /* 0x0009480001a27983 */ /* 0x008ee80000300a00 */
[----:B------:R1:W-:Y:S01]  /*12580*/  STL.64 [R1+0x2c8], R98 ;  /* 0x0002c86201007387 */ /* 0x0003e20000100a00 */
[----:B------:R-:W-:-:S03]  /*12590*/  IMAD.WIDE R2, R201, 0x4, R2 ;  /* 0x00000004c9027825 */ /* 0x000fc600078e0202 */
[----:B------:R-:W2:Y:S04]  /*125a0*/  LDL.LU R16, [R1+0x5a0] ;  /* 0x0005a00001107983 */ /* 0x000ea80000300800 */
[----:B------:R1:W-:Y:S04]  /*125b0*/  LDGSTS.E [R131+0x6c000], desc[UR40][R2.64], P2 ;  /* 0x6c00000002837fae */ /* 0x0003e800091a1028 */
[----:B-1----:R-:W2:Y:S04]  /*125c0*/  LDL.LU.64 R98, [R1+0x110] ;  /* 0x0001100001627983 */ /* 0x002ea80000300a00 */
[----:B------:R-:W2:Y:S04]  /*125d0*/  LDL.LU.64 R196, [R1+0x108] ;  /* 0x0001080001c47983 */ /* 0x000ea80000300a00 */
[----:B------:R1:W-:Y:S04]  /*125e0*/  STL.64 [R1+0x2b0], R2 ;  /* 0x0002b00201007387 */ /* 0x0003e80000100a00 */
[----:B-1----:R-:W2:Y:S01]  /*125f0*/  LDL.LU.64 R2, [R1+0x940] ;  /* 0x0009400001027983 */ /* 0x002ea20000300a00 */
[----:B------:R-:W-:-:S05]  /*12600*/  IMAD.WIDE R34, R201, 0x4, R34 ;  /* 0x00000004c9227825 */ /* 0x000fca00078e0222 */
[----:B------:R1:W-:Y:S04]  /*12610*/  STL.64 [R1+0x2a8], R34 ;  /* 0x0002a82201007387 */ /* 0x0003e80000100a00 */
[----:B------:R-:W-:Y:S04]  /*12620*/  LDGSTS.E [R131+0x6c008], desc[UR40][R34.64], P3 ;  /* 0x6c00800022837fae */ /* 0x000fe800099a1028 */
[----:B-1----:R-:W3:Y:S01]  /*12630*/  LDL.LU.64 R34, [R1+0x100] ;  /* 0x0001000001227983 */ /* 0x002ee20000300a00 */
[----:B------:R-:W-:Y:S02]  /*12640*/  ISETP.NE.U32.AND P1, PT, R74, RZ, PT ;  /* 0x000000ff4a00720c */ /* 0x000fe40003f25070 */
[----:B------:R-:W-:-:S02]  /*12650*/  ISETP.NE.U32.AND P2, PT, R75, RZ, PT ;  /* 0x000000ff4b00720c */ /* 0x000fc40003f45070 */
[----:B------:R-:W3:Y:S01]  /*12660*/  LDL.LU.64 R74, [R1+0xf8] ;  /* 0x0000f800014a7983 */ /* 0x000ee20000300a00 */
[----:B------:R-:W-:Y:S01]  /*12670*/  IMAD.WIDE R154, R201, 0x4, R154 ;  /* 0x00000004c99a7825 */ /* 0x000fe200078e029a */
[----:B------:R-:W-:-:S03]  /*12680*/  ISETP.NE.U32.AND P3, PT, R130, RZ, PT ;  /* 0x000000ff8200720c */ /* 0x000fc60003f65070 */
[----:B--2---:R-:W-:-:S05]  /*12690*/  IMAD.WIDE R2, R201, 0x4, R2 ;  /* 0x00000004c9027825 */ /* 0x004fca00078e0202 */
[----:B------:R1:W-:Y:S04]  /*126a0*/  STL.64 [R1+0x2a0], R2 ;  /* 0x0002a00201007387 */ /* 0x0003e80000100a00 */
[----:B------:R-:W-:Y:S04]  /*126b0*/  LDGSTS.E [R131+0x6e000], desc[UR40][R2.64], P4 ;  /* 0x6e00000002837fae */ /* 0x000fe8000a1a1028 */
[----:B------:R4:W-:Y:S04]  /*126c0*/  LDGSTS.E [R131+0x6e008], desc[UR40][R154.64], P5 ;  /* 0x6e0080009a837fae */ /* 0x0009e8000a9a1028 */
[----:B-1----:R-:W2:Y:S04]  /*126d0*/  LDL.LU.64 R2, [R1+0x938] ;  /* 0x0009380001027983 */ /* 0x002ea80000300a00 */
[----:B------:R-:W-:Y:S01]  /*126e0*/  STL.64 [R1+0x298], R154 ;  /* 0x0002989a01007387 */ /* 0x000fe20000100a00 */
[----:B----4-:R-:W-:-:S03]  /*126f0*/  IMAD.WIDE R130, R201, 0x4, R248 ;  /* 0x00000004c9827825 */ /* 0x010fc600078e02f8 */
[----:B------:R-:W4:Y:S01]  /*12700*/  LDL.LU.64 R248, [R1+0xf0] ;  /* 0x0000f00001f87983 */ /* 0x000f220000300a00 */
[----:B------:R-:W-:Y:S02]  /*12710*/  ISETP.NE.U32.AND P4, PT, R17, RZ, PT ;  /* 0x000000ff1100720c */ /* 0x000fe40003f85070 */
[----:B------:R-:W-:-:S05]  /*12720*/  LOP3.LUT R17, R4, 0x60, RZ, 0x3c, !PT ;  /* 0x0000006004117812 */ /* 0x000fca00078e3cff */
[----:B------:R-:W-:Y:S01]  /*12730*/  VIADD R17, R17, UR11 ;  /* 0x0000000b11117c36 */ /* 0x000fe20008000000 */
[----:B------:R1:W-:Y:S04]  /*12740*/  STL.64 [R1+0x290], R130 ;  /* 0x0002908201007387 */ /* 0x0003e80000100a00 */
[----:B------:R1:W-:Y:S02]  /*12750*/  LDGSTS.E [R17+0x6c000], desc[UR40][R130.64], P6 ;  /* 0x6c00000082117fae */ /* 0x0003e4000b1a1028 */
[----:B-1----:R-:W1:Y:S01]  /*12760*/  LDC R131, c[0x0][0x3a0] ;  /* 0x0000e800ff837b82 */ /* 0x002e620000000800 */
[----:B------:R-:W-:Y:S01]  /*12770*/  UIADD3 UR4, UPT, UPT, UR18, -0x100, URZ ;  /* 0xffffff0012047890 */ /* 0x000fe2000fffe0ff */
[----:B------:R-:W-:Y:S02]  /*12780*/  IMAD.WIDE R154, R201, 0x4, R26 ;  /* 0x00000004c99a7825 */ /* 0x000fe400078e021a */
[----:B------:R-:W4:Y:S04]  /*12790*/  LDL.LU.64 R26, [R1+0xe8] ;  /* 0x0000e800011a7983 */ /* 0x000f280000300a00 */
[----:B------:R1:W-:Y:S01]  /*127a0*/  LDGSTS.E [R17+0x6c008], desc[UR40][R154.64], P0 ;  /* 0x6c0080009a117fae */ /* 0x0003e200081a1028 */
[----:B------:R-:W-:-:S03]  /*127b0*/  ISETP.NE.U32.AND P0, PT, R16, RZ, PT ;  /* 0x000000ff1000720c */ /* 0x000fc60003f05070 */
[----:B------:R1:W-:Y:S02]  /*127c0*/  STL.64 [R1+0x288], R154 ;  /* 0x0002889a01007387 */ /* 0x0003e40000100a00 */
[----:B-1----:R-:W-:Y:S02]  /*127d0*/  VIADD R131, R131, 0x3f ;  /* 0x0000003f83837836 */ /* 0x002fe40000000000 */
[----:B------:R-:W-:-:S04]  /*127e0*/  IMAD.WIDE R154, R201, 0x4, R98 ;  /* 0x00000004c99a7825 */ /* 0x000fc800078e0262 */
[----:B------:R-:W-:Y:S01]  /*127f0*/  IMAD.WIDE R98, R201, 0x4, R196 ;  /* 0x00000004c9627825 */ /* 0x000fe200078e02c4 */
[----:B------:R3:W-:Y:S01]  /*12800*/  LDGSTS.E [R17+0x6e000], desc[UR40][R154.64], P2 ;  /* 0x6e0000009a117fae */ /* 0x0007e200091a1028 */
[----:B------:R-:W-:-:S03]  /*12810*/  LOP3.LUT R197, R4, 0x70, RZ, 0x3c, !PT ;  /* 0x0000007004c57812 */ /* 0x000fc600078e3cff */
[----:B------:R-:W-:Y:S01]  /*12820*/  LDGSTS.E [R17+0x6e008], desc[UR40][R98.64], P3 ;  /* 0x6e00800062117fae */ /* 0x000fe200099a1028 */
[----:B------:R-:W-:Y:S01]  /*12830*/  ISETP.NE.U32.AND P3, PT, R6, RZ, PT ;  /* 0x000000ff0600720c */ /* 0x000fe20003f65070 */
[----:B------:R-:W-:Y:S01]  /*12840*/  VIADD R197, R197, UR11 ;  /* 0x0000000bc5c57c36 */ /* 0x000fe20008000000 */
[----:B--2---:R-:W-:-:S04]  /*12850*/  ISETP.GE.AND P5, PT, R2, UR4, PT ;  /* 0x0000000402007c0c */ /* 0x004fc8000bfa6270 */
[----:B------:R-:W-:Y:S02]  /*12860*/  SEL R16, RZ, 0x4, P5 ;  /* 0x00000004ff107807 */ /* 0x000fe40002800000 */
[----:B------:R-:W-:Y:S02]  /*12870*/  ISETP.GT.AND P5, PT, R131, 0x13f, PT ;  /* 0x0000013f8300780c */ /* 0x000fe40003fa4270 */
[----:B------:R-:W2:Y:S04]  /*12880*/  LDL.LU.64 R130, [R1+0xe0] ;  /* 0x0000e00001827983 */ /* 0x000ea80000300a00 */
[----:B------:R3:W-:Y:S04]  /*12890*/  STL.64 [R1+0x280], R154 ;  /* 0x0002809a01007387 */ /* 0x0007e80000100a00 */
[----:B------:R1:W-:Y:S01]  /*128a0*/  STL.64 [R1+0x278], R98 ;  /* 0x0002786201007387 */ /* 0x0003e20000100a00 */
[----:B---3--:R-:W-:-:S03]  /*128b0*/  IMAD.WIDE R154, R201, 0x4, R34 ;  /* 0x00000004c99a7825 */ /* 0x008fc600078e0222 */
[----:B-1----:R-:W3:Y:S01]  /*128c0*/  LDL.LU.64 R98, [R1+0xc0] ;  /* 0x0000c00001627983 */ /* 0x002ee20000300a00 */
[----:B------:R-:W-:-:S03]  /*128d0*/  IMAD.WIDE R34, R201, 0x4, R74 ;  /* 0x00000004c9227825 */ /* 0x000fc600078e024a */
[----:B------:R-:W5:Y:S04]  /*128e0*/  LDL.LU R6, [R1+0x930] ;  /* 0x0009300001067983 */ /* 0x000f680000300800 */
[----:B------:R-:W3:Y:S04]  /*128f0*/  LDL.LU.64 R74, [R1+0xa0] ;  /* 0x0000a000014a7983 */ /* 0x000ee80000300a00 */
[----:B------:R1:W-:Y:S04]  /*12900*/  STL.64 [R1+0x270], R154 ;  /* 0x0002709a01007387 */ /* 0x0003e80000100a00 */
[----:B------:R-:W-:Y:S04]  /*12910*/  LDGSTS.E [R197+0x6c000], desc[UR40][R154.64], P4 ;  /* 0x6c0000009ac57fae */ /* 0x000fe8000a1a1028 */
[----:B------:R4:W-:Y:S01]  /*12920*/  LDGSTS.E [R197+0x6c008], desc[UR40][R34.64], P0 ;  /* 0x6c00800022c57fae */ /* 0x0009e200081a1028 */
[----:B------:R-:W-:-:S03]  /*12930*/  ISETP.NE.U32.AND P0, PT, R0, RZ, PT ;  /* 0x000000ff0000720c */ /* 0x000fc60003f05070 */
[----:B-1----:R-:W3:Y:S04]  /*12940*/  LDL.LU.64 R154, [R1+0x928] ;  /* 0x00092800019a7983 */ /* 0x002ee80000300a00 */
[----:B------:R4:W-:Y:S04]  /*12950*/  STL.64 [R1+0x268], R34 ;  /* 0x0002682201007387 */ /* 0x0009e80000100a00 */
[----:B------:R-:W5:Y:S04]  /*12960*/  LDL.LU R0, [R1+0x920] ;  /* 0x0009200001007983 */ /* 0x000f680000300800 */
[----:B------:R-:W3:Y:S01]  /*12970*/  LDL.LU.64 R196, [R1+0x60] ;  /* 0x0000600001c47983 */ /* 0x000ee20000300a00 */
[----:B----4-:R-:W-:-:S03]  /*12980*/  IMAD.WIDE R34, R201, 0x4, R248 ;  /* 0x00000004c9227825 */ /* 0x010fc600078e02f8 */
[----:B------:R-:W4:Y:S01]  /*12990*/  LDL.LU.64 R248, [R1+0x40] ;  /* 0x0000400001f87983 */ /* 0x000f220000300a00 */
[----:B------:R-:W1:Y:S01]  /*129a0*/  S2R R17, SR_TID.X ;  /* 0x0000000000117919 */ /* 0x000e620000002100 */
[----:B------:R-:W-:-:S04]  /*129b0*/  SEL R16, R16, RZ, P5 ;  /* 0x000000ff10107207 */ /* 0x000fc80002800000 */
[----:B------:R-:W-:Y:S01]  /*129c0*/  ISETP.NE.U32.AND P2, PT, R16, RZ, PT ;  /* 0x000000ff1000720c */ /* 0x000fe20003f45070 */
[----:B------:R-:W-:Y:S01]  /*129d0*/  IMAD.WIDE R26, R201, 0x4, R26 ;  /* 0x00000004c91a7825 */ /* 0x000fe200078e021a */
[----:B------:R-:W-:Y:S02]  /*129e0*/  LOP3.LUT R201, R2, 0x20, RZ, 0xfc, !PT ;  /* 0x0000002002c97812 */ /* 0x000fe400078efcff */
[----:B-1----:R-:W-:-:S04]  /*129f0*/  LOP3.LUT R17, R17, 0x3f, RZ, 0xc0, !PT ;  /* 0x0000003f11117812 */ /* 0x002fc800078ec0ff */
[----:B------:R-:W-:Y:S02]  /*12a00*/  ISETP.GE.AND P4, PT, R17, UR4, PT ;  /* 0x0000000411007c0c */ /* 0x000fe4000bf86270 */
[----:B------:R-:W-:Y:S02]  /*12a10*/  LOP3.LUT R17, R2, 0x2, RZ, 0xfc, !PT ;  /* 0x0000000202117812 */ /* 0x000fe400078efcff */
[----:B------:R-:W-:Y:S02]  /*12a20*/  SEL R16, RZ, 0x4, P4 ;  /* 0x00000004ff107807 */ /* 0x000fe40002000000 */
[----:B------:R-:W-:Y:S02]  /*12a30*/  ISETP.GE.AND P4, PT, R17, UR4, PT ;  /* 0x0000000411007c0c */ /* 0x000fe4000bf86270 */
[----:B------:R-:W-:Y:S02]  /*12a40*/  SEL R16, R16, RZ, P5 ;  /* 0x000000ff10107207 */ /* 0x000fe40002800000 */
[----:B------:R-:W-:-:S02]  /*12a50*/  SEL R17, RZ, 0x4, P4 ;  /* 0x00000004ff117807 */ /* 0x000fc40002000000 */
[----:B------:R-:W-:Y:S02]  /*12a60*/  ISETP.NE.U32.AND P4, PT, R16, RZ, PT ;  /* 0x000000ff1000720c */ /* 0x000fe40003f85070 */
[----:B------:R-:W-:Y:S02]  /*12a70*/  SEL R16, R17, RZ, P5 ;  /* 0x000000ff11107207 */ /* 0x000fe40002800000 */
[----:B------:R-:W-:-:S05]  /*12a80*/  LOP3.LUT R17, R4, 0x70, RZ, 0x3c, !PT ;  /* 0x0000007004117812 */ /* 0x000fca00078e3cff */
[----:B------:R-:W-:-:S05]  /*12a90*/  VIADD R17, R17, UR11 ;  /* 0x0000000b11117c36 */ /* 0x000fca0008000000 */
[----:B------:R-:W-:Y:S01]  /*12aa0*/  LDGSTS.E [R17+0x6e000], desc[UR40][R34.64], P3 ;  /* 0x6e00000022117fae */ /* 0x000fe200099a1028 */
[----:B------:R-:W-:-:S03]  /*12ab0*/  ISETP.GE.AND P3, PT, R201, UR4, PT ;  /* 0x00000004c9007c0c */ /* 0x000fc6000bf66270 */
[----:B------:R1:W-:Y:S01]  /*12ac0*/  LDGSTS.E [R17+0x6e008], desc[UR40][R26.64], P0 ;  /* 0x6e0080001a117fae */ /* 0x0003e200081a1028 */
[----:B------:R-:W-:Y:S02]  /*12ad0*/  ISETP.NE.U32.AND P0, PT, R16, RZ, PT ;  /* 0x000000ff1000720c */ /* 0x000fe40003f05070 */
[----:B------:R-:W-:Y:S01]  /*12ae0*/  LOP3.LUT R201, R2, 0x22, RZ, 0xfc, !PT ;  /* 0x0000002202c97812 */ /* 0x000fe200078efcff */
[----:B------:R1:W-:Y:S01]  /*12af0*/  STL.64 [R1+0x340], R34 ;  /* 0x0003402201007387 */ /* 0x0003e20000100a00 */
[----:B------:R-:W-:Y:S01]  /*12b00*/  SEL R16, RZ, 0x4, P3 ;  /* 0x00000004ff107807 */ /* 0x000fe20001800000 */
[----:B------:R-:W-:Y:S01]  /*12b10*/  IMAD.WIDE R122, R12, 0x4, R122 ;  /* 0x000000040c7a7825 */ /* 0x000fe200078e027a */
[----:B------:R-:W-:Y:S01]  /*12b20*/  ISETP.GE.AND P3, PT, R201, UR4, PT ;  /* 0x00000004c9007c0c */ /* 0x000fe2000bf66270 */
[----:B------:R1:W-:Y:S01]  /*12b30*/  STL.64 [R1+0x338], R26 ;  /* 0x0003381a01007387 */ /* 0x0003e20000100a00 */
[----:B------:R-:W-:Y:S01]  /*12b40*/  SEL R201, R16, RZ, P5 ;  /* 0x000000ff10c97207 */ /* 0x000fe20002800000 */
[----:B------:R-:W-:-:S02]  /*12b50*/  IMAD.WIDE R114, R12, 0x4, R114 ;  /* 0x000000040c727825 */ /* 0x000fc400078e0272 */
[----:B------:R-:W0:Y:S04]  /*12b60*/  LDGDEPBAR ;  /* 0x00000000000079af */ /* 0x000e280000000000 */
[----:B-1----:R-:W4:Y:S01]  /*12b70*/  LDL.LU.64 R34, [R1+0x918] ;  /* 0x0009180001227983 */ /* 0x002f220000300a00 */
[----:B------:R-:W-:-:S03]  /*12b80*/  IMAD.WIDE R106, R12, 0x4, R106 ;  /* 0x000000040c6a7825 */ /* 0x000fc600078e026a */
[----:B------:R-:W4:Y:S04]  /*12b90*/  LDL.LU.64 R26, [R1+0x910] ;  /* 0x00091000011a7983 */ /* 0x000f280000300a00 */
[----:B------:R-:W4:Y:S01]  /*12ba0*/  LDL.LU.64 R16, [R1+0x30] ;  /* 0x0000300001107983 */ /* 0x000f220000300a00 */
        /* <DEDUP_REMOVED lines=10> */
[----:B--2---:R-:W-:-:S05]  /*12c50*/  IMAD.WIDE R130, R12, 0x4, R130 ;  /* 0x000000040c827825 */ /* 0x004fca00078e0282 */
[----:B------:R1:W-:Y:S04]  /*12c60*/  STL.64 [R1+0x260], R130 ;  /* 0x0002608201007387 */ /* 0x0003e80000100a00 */
[----:B-1----:R-:W2:Y:S01]  /*12c70*/  LDL.LU.64 R130, [R1+0x908] ;  /* 0x0009080001827983 */ /* 0x002ea20000300a00 */
[----:B---3--:R-:W-:-:S03]  /*12c80*/  IMAD.WIDE R98, R12, 0x4, R98 ;  /* 0x000000040c627825 */ /* 0x008fc600078e0262 */
[----:B------:R1:W-:Y:S04]  /*12c90*/  STL.64 [R1+0x258], R122 ;  /* 0x0002587a01007387 */ /* 0x0003e80000100a00 */
[----:B-1----:R-:W3:Y:S04]  /*12ca0*/  LDL.LU.64 R122, [R1+0x900] ;  /* 0x00090000017a7983 */ /* 0x002ee80000300a00 */
[----:B------:R1:W-:Y:S01]  /*12cb0*/  STL.64 [R1+0x250], R114 ;  /* 0x0002507201007387 */ /* 0x0003e20000100a00 */
[----:B------:R-:W-:-:S03]  /*12cc0*/  IMAD.WIDE R74, R12, 0x4, R74 ;  /* 0x000000040c4a7825 */ /* 0x000fc600078e024a */
[----:B-1----:R-:W2:Y:S04]  /*12cd0*/  LDL.LU.64 R114, [R1+0x8f8] ;  /* 0x0008f80001727983 */ /* 0x002ea80000300a00 */
[----:B------:R1:W-:Y:S04]  /*12ce0*/  STL.64 [R1+0x248], R106 ;  /* 0x0002486a01007387 */ /* 0x0003e80000100a00 */
[----:B-1----:R-:W2:Y:S04]  /*12cf0*/  LDL.LU.64 R106, [R1+0x8f0] ;  /* 0x0008f000016a7983 */ /* 0x002ea80000300a00 */
[----:B------:R1:W-:Y:S01]  /*12d00*/  STL.64 [R1+0x240], R98 ;  /* 0x0002406201007387 */ /* 0x0003e20000100a00 */
[----:B------:R-:W-:-:S03]  /*12d10*/  IMAD.WIDE R196, R12, 0x4, R196 ;  /* 0x000000040cc47825 */ /* 0x000fc600078e02c4 */
[----:B-1----:R-:W2:Y:S04]  /*12d20*/  LDL.LU.64 R98, [R1+0x8e8] ;  /* 0x0008e80001627983 */ /* 0x002ea80000300a00 */
[----:B------:R1:W-:Y:S04]  /*12d30*/  STL.64 [R1+0x238], R90 ;  /* 0x0002385a01007387 */ /* 0x0003e80000100a00 */
[----:B-1----:R-:W2:Y:S04]  /*12d40*/  LDL.LU.64 R90, [R1+0x8e0] ;  /* 0x0008e000015a7983 */ /* 0x002ea80000300a00 */
[----:B------:R1:W-:Y:S04]  /*12d50*/  STL.64 [R1+0x230], R82 ;  /* 0x0002305201007387 */ /* 0x0003e80000100a00 */
[----:B-1----:R-:W2:Y:S04]  /*12d60*/  LDL.LU.64 R82, [R1+0x8d8] ;  /* 0x0008d80001527983 */ /* 0x002ea80000300a00 */
[----:B------:R1:W-:Y:S04]  /*12d70*/  STL.64 [R1+0x228], R74 ;  /* 0x0002284a01007387 */ /* 0x0003e80000100a00 */
[----:B-1----:R-:W2:Y:S04]  /*12d80*/  LDL.LU.64 R74, [R1+0x8d0] ;  /* 0x0008d000014a7983 */ /* 0x002ea80000300a00 */
[----:B------:R1:W-:Y:S01]  /*12d90*/  STL.64 [R1+0x220], R66 ;  /* 0x0002204201007387 */ /* 0x0003e20000100a00 */
[----:B----4-:R-:W-:-:S03]  /*12da0*/  IMAD.WIDE R248, R12, 0x4, R248 ;  /* 0x000000040cf87825 */ /* 0x010fc600078e02f8 */
[----:B-1----:R-:W4:Y:S04]  /*12db0*/  LDL.LU.64 R66, [R1+0x8c8] ;  /* 0x0008c80001427983 */ /* 0x002f280000300a00 */
[----:B------:R1:W-:Y:S04]  /*12dc0*/  STL.64 [R1+0x218], R190 ;  /* 0x000218be01007387 */ /* 0x0003e80000100a00 */
        /* <DEDUP_REMOVED lines=19> */
[----:B------:R-:W-:Y:S04]  /*12f00*/  STL.64 [R1+0x1d0], R16 ;  /* 0x0001d01001007387 */ /* 0x000fe80000100a00 */
[----:B------:R1:W-:Y:S02]  /*12f10*/  STL.64 [R1+0x1c8], R20 ;  /* 0x0001c81401007387 */ /* 0x0003e40000100a00 */
[----:B-1----:R-:W-:-:S04]  /*12f20*/  IMAD.WIDE R20, R12, 0x4, R244 ;  /* 0x000000040c147825 */ /* 0x002fc800078e02f4 */
[----:B--2---:R-:W-:-:S04]  /*12f30*/  IMAD.WIDE R16, R12, 0x4, R18 ;  /* 0x000000040c107825 */ /* 0x004fc800078e0212 */
[C---:B------:R-:W-:Y:S01]  /*12f40*/  IMAD.WIDE R18, R12.reuse, 0x4, R166 ;  /* 0x000000040c127825 */ /* 0x040fe200078e02a6 */
[----:B------:R1:W-:Y:S04]  /*12f50*/  STL.64 [R1+0x1c0], R16 ;  /* 0x0001c01001007387 */ /* 0x0003e80000100a00 */
[----:B------:R2:W-:Y:S01]  /*12f60*/  STL.64 [R1+0x1b8], R18 ;  /* 0x0001b81201007387 */ /* 0x0005e20000100a00 */
[----:B-1----:R-:W-:-:S04]  /*12f70*/  IMAD.WIDE R16, R12, 0x4, R164 ;  /* 0x000000040c107825 */ /* 0x002fc800078e02a4 */
[C---:B--2---:R-:W-:Y:S01]  /*12f80*/  IMAD.WIDE R18, R12.reuse, 0x4, R242 ;  /* 0x000000040c127825 */ /* 0x044fe200078e02f2 */
[----:B------:R1:W-:Y:S04]  /*12f90*/  STL.64 [R1+0x1b0], R16 ;  /* 0x0001b01001007387 */ /* 0x0003e80000100a00 */
[----:B------:R2:W-:Y:S04]  /*12fa0*/  STL.64 [R1+0x1a8], R20 ;  /* 0x0001a81401007387 */ /* 0x0005e80000100a00 */
[----:B------:R3:W-:Y:S01]  /*12fb0*/  STL.64 [R1+0x1a0], R18 ;  /* 0x0001a01201007387 */ /* 0x0007e20000100a00 */
[----:B-1----:R-:W-:-:S04]  /*12fc0*/  IMAD.WIDE R16, R12, 0x4, R240 ;  /* 0x000000040c107825 */ /* 0x002fc800078e02f0 */
[C---:B--2---:R-:W-:Y:S01]  /*12fd0*/  IMAD.WIDE R20, R12.reuse, 0x4, R232 ;  /* 0x000000040c147825 */ /* 0x044fe200078e02e8 */
[----:B------:R1:W-:Y:S03]  /*12fe0*/  STL.64 [R1+0x198], R16 ;  /* 0x0001981001007387 */ /* 0x0003e60000100a00 */
[C---:B---3--:R-:W-:Y:S01]  /*12ff0*/  IMAD.WIDE R18, R12.reuse, 0x4, R230 ;  /* 0x000000040c127825 */ /* 0x048fe200078e02e6 */
        /* <DEDUP_REMOVED lines=44> */
[----:B----4-:R-:W-:-:S04]  /*132c0*/  IMAD.WIDE R16, R12, 0x4, R66 ;  /* 0x000000040c107825 */ /* 0x010fc800078e0242 */
[C---:B-1----:R-:W-:Y:S01]  /*132d0*/  IMAD.WIDE R20, R12.reuse, 0x4, R68 ;  /* 0x000000040c147825 */ /* 0x042fe200078e0244 */
[----:B------:R1:W-:Y:S03]  /*132e0*/  STL.64 [R1+0xd8], R16 ;  /* 0x0000d81001007387 */ /* 0x0003e60000100a00 */
[C---:B--2---:R-:W-:Y:S01]  /*132f0*/  IMAD.WIDE R18, R12.reuse, 0x4, R70 ;  /* 0x000000040c127825 */ /* 0x044fe200078e0246 */
        /* <DEDUP_REMOVED lines=24> */
[----:B------:R-:W-:Y:S03]  /*13480*/  STL.64 [R1+0x70], R20 ;  /* 0x0000701401007387 */ /* 0x000fe60000100a00 */
[C---:B------:R-:W-:Y:S01]  /*13490*/  IMAD.WIDE R188, R12.reuse, 0x4, R98 ;  /* 0x000000040cbc7825 */ /* 0x040fe200078e0262 */
[----:B------:R-:W-:Y:S03]  /*134a0*/  STL.64 [R1+0x68], R18 ;  /* 0x0000681201007387 */ /* 0x000fe60000100a00 */
[----:B-1----:R-:W-:-:S05]  /*134b0*/  IMAD.WIDE R16, R12, 0x4, R96 ;  /* 0x000000040c107825 */ /* 0x002fca00078e0260 */
[----:B------:R1:W-:Y:S04]  /*134c0*/  STL.64 [R1+0x60], R16 ;  /* 0x0000601001007387 */ /* 0x0003e80000100a00 */
[----:B------:R-:W-:Y:S01]  /*134d0*/  STL.64 [R1+0x58], R188 ;  /* 0x000058bc01007387 */ /* 0x000fe20000100a00 */
[----:B-1----:R-:W-:-:S05]  /*134e0*/  IMAD.WIDE R16, R12, 0x4, R104 ;  /* 0x000000040c107825 */ /* 0x002fca00078e0268 */
[----:B------:R1:W-:Y:S02]  /*134f0*/  STL.64 [R1+0x50], R16 ;  /* 0x0000501001007387 */ /* 0x0003e40000100a00 */
[----:B-1----:R-:W-:-:S05]  /*13500*/  IMAD.WIDE R16, R12, 0x4, R112 ;  /* 0x000000040c107825 */ /* 0x002fca00078e0270 */
[----:B------:R1:W-:Y:S02]  /*13510*/  STL.64 [R1+0x48], R16 ;  /* 0x0000481001007387 */ /* 0x0003e40000100a00 */
[----:B-1----:R-:W-:-:S05]  /*13520*/  IMAD.WIDE R16, R12, 0x4, R120 ;  /* 0x000000040c107825 */ /* 0x002fca00078e0278 */
[----:B------:R1:W-:Y:S02]  /*13530*/  STL.64 [R1+0x40], R16 ;  /* 0x0000401001007387 */ /* 0x0003e40000100a00 */
[----:B-1----:R-:W-:-:S05]  /*13540*/  IMAD.WIDE R16, R12, 0x4, R128 ;  /* 0x000000040c107825 */ /* 0x002fca00078e0280 */
[----:B------:R1:W-:Y:S01]  /*13550*/  STL.64 [R1+0x38], R16 ;  /* 0x0000381001007387 */ /* 0x0003e20000100a00 */
[----:B------:R-:W-:-:S04]  /*13560*/  IMAD.WIDE R98, R12, 0x4, R100 ;  /* 0x000000040c627825 */ /* 0x000fc800078e0264 */
[----:B------:R-:W-:-:S04]  /*13570*/  IMAD.WIDE R100, R12, 0x4, R146 ;  /* 0x000000040c647825 */ /* 0x000fc800078e0292 */
[----:B-1----:R-:W-:-:S05]  /*13580*/  IMAD.WIDE R16, R12, 0x4, R136 ;  /* 0x000000040c107825 */ /* 0x002fca00078e0288 */
[----:B------:R1:W-:Y:S01]  /*13590*/  STL.64 [R1+0x30], R16 ;  /* 0x0000301001007387 */ /* 0x0003e20000100a00 */
[----:B------:R-:W-:-:S04]  /*135a0*/  IMAD.WIDE R96, R12, 0x4, R102 ;  /* 0x000000040c607825 */ /* 0x000fc800078e0266 */
[----:B------:R-:W-:-:S04]  /*135b0*/  IMAD.WIDE R102, R12, 0x4, R144 ;  /* 0x000000040c667825 */ /* 0x000fc800078e0290 */
[----:B-1----:R-:W-:-:S05]  /*135c0*/  IMAD.WIDE R16, R12, 0x4, R32 ;  /* 0x000000040c107825 */ /* 0x002fca00078e0220 */
[----:B------:R-:W-:Y:S01]  /*135d0*/  STL.64 [R1+0x28], R16 ;  /* 0x0000281001007387 */ /* 0x000fe20000100a00 */
[----:B------:R-:W-:-:S03]  /*135e0*/  IMAD.WIDE R104, R12, 0x4, R138 ;  /* 0x000000040c687825 */ /* 0x000fc600078e028a */
[----:B------:R1:W-:Y:S01]  /*135f0*/  STL.64 [R1], R100 ;  /* 0x0000006401007387 */ /* 0x0003e20000100a00 */
[----:B------:R-:W-:-:S03]  /*13600*/  IMAD.WIDE R208, R12, 0x4, R142 ;  /* 0x000000040cd07825 */ /* 0x000fc600078e028e */
[----:B------:R-:W-:Y:S01]  /*13610*/  STL.64 [R1+0x8], R102 ;  /* 0x0000086601007387 */ /* 0x000fe20000100a00 */
[----:B------:R-:W-:-:S04]  /*13620*/  IMAD.WIDE R166, R12, 0x4, R248 ;  /* 0x000000040ca67825 */ /* 0x000fc800078e02f8 */
[----:B-1----:R-:W-:-:S05]  /*13630*/  IMAD.WIDE R100, R12, 0x4, R140 ;  /* 0x000000040c647825 */ /* 0x002fca00078e028c */
[----:B------:R-:W-:Y:S01]  /*13640*/  STL.64 [R1+0x18], R100 ;  /* 0x0000186401007387 */ /* 0x000fe20000100a00 */
[----:B------:R-:W-:-:S03]  /*13650*/  IMAD.WIDE R70, R12, 0x4, R26 ;  /* 0x000000040c467825 */ /* 0x000fc600078e021a */
[----:B------:R1:W-:Y:S01]  /*13660*/  STL.64 [R1+0x20], R104 ;  /* 0x0000206801007387 */ /* 0x0003e20000100a00 */
[----:B------:R-:W-:-:S03]  /*13670*/  IMAD.WIDE R66, R12, 0x4, R30 ;  /* 0x000000040c427825 */ /* 0x000fc600078e021e */
[----:B------:R-:W-:Y:S01]  /*13680*/  STL.64 [R1+0x10], R208 ;  /* 0x000010d001007387 */ /* 0x000fe20000100a00 */
[----:B------:R-:W-:-:S03]  /*13690*/  IMAD.WIDE R26, R12, 0x4, R184 ;  /* 0x000000040c1a7825 */ /* 0x000fc600078e02b8 */
[----:B------:R-:W2:Y:S01]  /*136a0*/  LDL.LU.64 R248, [R1+0x260] ;  /* 0x0002600001f87983 */ /* 0x000ea20000300a00 */
[----:B------:R-:W-:-:S03]  /*136b0*/  IMAD.WIDE R38, R12, 0x4, R22 ;  /* 0x000000040c267825 */ /* 0x000fc600078e0216 */
[----:B------:R-:W3:Y:S01]  /*136c0*/  LDL.LU.64 R242, [R1+0x240] ;  /* 0x0002400001f27983 */ /* 0x000ee20000300a00 */
[----:B------:R-:W-:-:S03]  /*136d0*/  IMAD.WIDE R30, R12, 0x4, R178 ;  /* 0x000000040c1e7825 */ /* 0x000fc600078e02b2 */
[----:B------:R-:W4:Y:S01]  /*136e0*/  LDL.LU.64 R196, [R1+0x228] ;  /* 0x0002280001c47983 */ /* 0x000f220000300a00 */
        /* <DEDUP_REMOVED lines=13> */
[----:B------:R-:W4:Y:S04]  /*137c0*/  LDL.LU.64 R142, [R1+0x138] ;  /* 0x00013800018e7983 */ /* 0x000f280000300a00 */
[----:B------:R-:W4:Y:S01]  /*137d0*/  LDL.LU.64 R136, [R1+0x118] ;  /* 0x0001180001887983 */ /* 0x000f220000300a00 */
[----:B------:R-:W-:-:S03]  /*137e0*/  IMAD.WIDE R94, R12, 0x4, R106 ;  /* 0x000000040c5e7825 */ /* 0x000fc600078e026a */
[----:B------:R-:W4:Y:S04]  /*137f0*/  LDL.LU.64 R130, [R1+0xf8] ;  /* 0x0000f80001827983 */ /* 0x000f280000300a00 */
[----:B------:R-:W4:Y:S04]  /*13800*/  LDL.LU.64 R124, [R1+0xd8] ;  /* 0x0000d800017c7983 */ /* 0x000f280000300a00 */
[----:B------:R-:W4:Y:S04]  /*13810*/  LDL.LU.64 R118, [R1+0xb8] ;  /* 0x0000b80001767983 */ /* 0x000f280000300a00 */
[----:B------:R-:W4:Y:S04]  /*13820*/  LDL.LU.64 R112, [R1+0x98] ;  /* 0x0000980001707983 */ /* 0x000f280000300a00 */
[----:B------:R-:W4:Y:S01]  /*13830*/  LDL.LU.64 R106, [R1+0x78] ;  /* 0x00007800016a7983 */ /* 0x000f220000300a00 */
[----:B------:R-:W-:-:S05]  /*13840*/  IMAD.WIDE R190, R12, 0x4, R190 ;  /* 0x000000040cbe7825 */ /* 0x000fca00078e02be */
[----:B------:R-:W-:Y:S01]  /*13850*/  STL.64 [R1+0xa40], R190 ;  /* 0x000a40be01007387 */ /* 0x000fe20000100a00 */
        /* <DEDUP_REMOVED lines=27> */
[----:B---3--:R-:W-:Y:S04]  /*13a10*/  LDGSTS.E [R10+0x30400], desc[UR40][R242.64], P1 ;  /* 0x30400000f20a7fae */ /* 0x008fe800089a1028 */
[----:B----4-:R-:W-:Y:S04]  /*13a20*/  LDGSTS.E [R10+0x30800], desc[UR40][R196.64], P1 ;  /* 0x30800000c40a7fae */ /* 0x010fe800089a1028 */
[----:B------:R-:W-:Y:S04]  /*13a30*/  STL.64 [R1+0xa38], R184 ;  /* 0x000a38b801007387 */ /* 0x000fe80000100a00 */
[----:B------:R-:W-:Y:S04]  /*13a40*/  LDGSTS.E [R10+0x30c00], desc[UR40][R190.64], P1 ;  /* 0x30c00000be0a7fae */ /* 0x000fe800089a1028 */
        /* <DEDUP_REMOVED lines=26> */
[----:B------:R-:W2:Y:S04]  /*13bf0*/  LDL.LU.64 R246, [R1+0x258] ;  /* 0x0002580001f67983 */ /* 0x000ea80000300a00 */
[----:B------:R-:W-:Y:S04]  /*13c00*/  LDGSTS.E [R10+0x34400], desc[UR40][R106.64], P1 ;  /* 0x344000006a0a7fae */ /* 0x000fe800089a1028 */
[----:B------:R-:W3:Y:S04]  /*13c10*/  LDL.LU.64 R240, [R1+0x238] ;  /* 0x0002380001f07983 */ /* 0x000ee80000300a00 */
[----:B------:R-:W-:Y:S04]  /*13c20*/  LDGSTS.E [R10+0x34800], desc[UR40][R188.64], P1 ;  /* 0x34800000bc0a7fae */ /* 0x000fe800089a1028 */
[----:B------:R-:W-:Y:S04]  /*13c30*/  LDGSTS.E [R10+0x34c00], desc[UR40][R94.64], P1 ;  /* 0x34c000005e0a7fae */ /* 0x000fe800089a1028 */
[----:B------:R-:W-:Y:S04]  /*13c40*/  LDGSTS.E [R10+0x35000], desc[UR40][R88.64], P1 ;  /* 0x35000000580a7fae */ /* 0x000fe800089a1028 */
[----:B------:R-:W4:Y:S04]  /*13c50*/  LDL.LU.64 R188, [R1+0x210] ;  /* 0x0002100001bc7983 */ /* 0x000f280000300a00 */
        /* <DEDUP_REMOVED lines=11> */
[----:B-1----:R-:W4:Y:S04]  /*13d10*/  LDL.LU.64 R104, [R1+0x70] ;  /* 0x0000700001687983 */ /* 0x002f280000300a00 */
[----:B------:R-:W-:Y:S04]  /*13d20*/  STL.64 [R1+0x9c0], R94 ;  /* 0x0009c05e01007387 */ /* 0x000fe80000100a00 */
        /* <DEDUP_REMOVED lines=8> */
[----:B------:R-:W4:Y:S04]  /*13db0*/  LDL.LU.64 R244, [R1+0x250] ;  /* 0x0002500001f47983 */ /* 0x000f280000300a00 */
[----:B------:R-:W4:Y:S04]  /*13dc0*/  LDL.LU.64 R192, [R1+0x220] ;  /* 0x0002200001c07983 */ /* 0x000f280000300a00 */
[----:B------:R-:W4:Y:S04]  /*13dd0*/  LDL.LU.64 R180, [R1+0x1f0] ;  /* 0x0001f00001b47983 */ /* 0x000f280000300a00 */
[----:B------:R-:W4:Y:S04]  /*13de0*/  LDL.LU.64 R174, [R1+0x1d0] ;  /* 0x0001d00001ae7983 */ /* 0x000f280000300a00 */
[----:B------:R-:W-:Y:S04]  /*13df0*/  LDGSTS.E [R10+0x35400], desc[UR40][R82.64], P1 ;  /* 0x35400000520a7fae */ /* 0x000fe800089a1028 */
        /* <DEDUP_REMOVED lines=21> */
[----:B------:R-:W4:Y:S01]  /*13f50*/  LDL.LU.64 R102, [R1+0x68] ;  /* 0x0000680001667983 */ /* 0x000f220000300a00 */
[----:B------:R-:W-:-:S04]  /*13f60*/  IMAD.WIDE R194, R12, 0x4, R194 ;  /* 0x000000040cc27825 */ /* 0x000fc800078e02c2 */
[----:B------:R-:W-:-:S04]  /*13f70*/  IMAD.WIDE R170, R12, 0x4, R170 ;  /* 0x000000040caa7825 */ /* 0x000fc800078e02aa */
[----:B------:R-:W-:-:S04]  /*13f80*/  IMAD.WIDE R50, R12, 0x4, R50 ;  /* 0x000000040c327825 */ /* 0x000fc800078e0232 */
[C---:B------:R-:W-:Y:S01]  /*13f90*/  IMAD.WIDE R198, R12.reuse, 0x4, R198 ;  /* 0x000000040cc67825 */ /* 0x040fe200078e02c6 */
[----:B------:R1:W-:Y:S03]  /*13fa0*/  STL.64 [R1+0x978], R10 ;  /* 0x0009780a01007387 */ /* 0x0003e60000100a00 */
[C---:B------:R-:W-:Y:S01]  /*13fb0*/  IMAD.WIDE R186, R12.reuse, 0x4, R186 ;  /* 0x000000040cba7825 */ /* 0x040fe200078e02ba */
[----:B-1----:R-:W4:Y:S04]  /*13fc0*/  LDL.LU.64 R10, [R1+0x20] ;  /* 0x00002000010a7983 */ /* 0x002f280000300a00 */
        /* <DEDUP_REMOVED lines=13> */
[----:B--2---:R-:W-:Y:S04]  /*140a0*/  LDGSTS.E [R9+0x30100], desc[UR40][R246.64], P1 ;  /* 0x30100000f6097fae */ /* 0x004fe800089a1028 */
[----:B------:R-:W2:Y:S04]  /*140b0*/  LDL.LU.64 R112, [R1+0xe0] ;  /* 0x0000e00001707983 */ /* 0x000ea80000300a00 */
[----:B---3--:R-:W-:Y:S04]  /*140c0*/  LDGSTS.E [R9+0x30500], desc[UR40][R240.64], P1 ;  /* 0x30500000f0097fae */ /* 0x008fe800089a1028 */
[----:B------:R-:W-:Y:S04]  /*140d0*/  LDGSTS.E [R9+0x30900], desc[UR40][R194.64], P1 ;  /* 0x30900000c2097fae */ /* 0x000fe800089a1028 */
[----:B------:R-:W3:Y:S04]  /*140e0*/  LDL.LU.64 R106, [R1+0xc0] ;  /* 0x0000c000016a7983 */ /* 0x000ee80000300a00 */
[----:B------:R-:W2:Y:S04]  /*140f0*/  LDL.LU.64 R46, [R1+0xa0] ;  /* 0x0000a000012e7983 */ /* 0x000ea80000300a00 */
        /* <DEDUP_REMOVED lines=45> */
[----:B------:R-:W4:Y:S04]  /*143d0*/  LDL.LU.64 R94, [R1+0x80] ;  /* 0x00008000015e7983 */ /* 0x000f280000300a00 */
[----:B------:R-:W-:Y:S01]  /*143e0*/  LDGSTS.E [R8+0x33e00], desc[UR40][R114.64], P1 ;  /* 0x33e0000072087fae */ /* 0x000fe200089a1028 */
[----:B------:R-:W-:-:S03]  /*143f0*/  IMAD.WIDE R42, R12, 0x4, R42 ;  /* 0x000000040c2a7825 */ /* 0x000fc600078e022a */
[----:B------:R-:W4:Y:S04]  /*14400*/  LDL.LU.64 R88, [R1+0x60] ;  /* 0x0000600001587983 */ /* 0x000f280000300a00 */
[----:B------:R-:W-:Y:S04]  /*14410*/  LDGSTS.E [R8+0x34200], desc[UR40][R108.64], P1 ;  /* 0x342000006c087fae */ /* 0x000fe800089a1028 */
[----:B------:R-:W4:Y:S04]  /*14420*/  LDL.LU.64 R82, [R1+0x50] ;  /* 0x0000500001527983 */ /* 0x000f280000300a00 */
[----:B------:R-:W-:Y:S04]  /*14430*/  LDGSTS.E [R8+0x34600], desc[UR40][R102.64], P1 ;  /* 0x3460000066087fae */ /* 0x000fe800089a1028 */
[----:B------:R-:W-:Y:S04]  /*14440*/  LDGSTS.E [R8+0x34a00], desc[UR40][R96.64], P1 ;  /* 0x34a0000060087fae */ /* 0x000fe800089a1028 */
[----:B------:R-:W-:Y:S04]  /*14450*/  LDGSTS.E [R8+0x34e00], desc[UR40][R90.64], P1 ;  /* 0x34e000005a087fae */ /* 0x000fe800089a1028 */
[----:B------:R-:W-:Y:S04]  /*14460*/  LDGSTS.E [R8+0x35200], desc[UR40][R84.64], P1 ;  /* 0x3520000054087fae */ /* 0x000fe800089a1028 */
[----:B------:R-:W4:Y:S04]  /*14470*/  LDL.LU.64 R76, [R1+0x48] ;  /* 0x00004800014c7983 */ /* 0x000f280000300a00 */
[----:B------:R-:W-:Y:S01]  /*14480*/  LDGSTS.E [R8+0x35600], desc[UR40][R78.64], P1 ;  /* 0x356000004e087fae */ /* 0x000fe200089a1028 */
[----:B------:R-:W-:-:S03]  /*14490*/  IMAD.WIDE R250, R12, 0x4, R250 ;  /* 0x000000040cfa7825 */ /* 0x000fc600078e02fa */
        /* <DEDUP_REMOVED lines=8> */
[----:B------:R-:W-:Y:S04]  /*14520*/  LDGSTS.E [R8+0x36a00], desc[UR40][R48.64], P1 ;  /* 0x36a0000030087fae */ /* 0x000fe800089a1028 */
[----:B------:R-:W-:Y:S04]  /*14530*/  LDGSTS.E [R8+0x36e00], desc[UR40][R42.64], P1 ;  /* 0x36e000002a087fae */ /* 0x000fe800089a1028 */
[----:B------:R-:W-:Y:S04]  /*14540*/  LDGSTS.E [R8+0x37200], desc[UR40][R36.64], P1 ;  /* 0x3720000024087fae */ /* 0x000fe800089a1028 */
[----:B------:R-:W-:Y:S04]  /*14550*/  LDGSTS.E [R8+0x37600], desc[UR40][R30.64], P1 ;  /* 0x376000001e087fae */ /* 0x000fe800089a1028 */
[----:B------:R-:W-:Y:S04]  /*14560*/  LDGSTS.E [R8+0x37a00], desc[UR40][R250.64], P1 ;  /* 0x37a00000fa087fae */ /* 0x000fe800089a1028 */
[----:B------:R1:W-:Y:S04]  /*14570*/  LDGSTS.E [R8+0x37e00], desc[UR40][R100.64], P1 ;  /* 0x37e0000064087fae */ /* 0x0003e800089a1028 */
[----:B------:R1:W-:Y:S04]  /*14580*/  STL.64 [R1+0x980], R8 ;  /* 0x0009800801007387 */ /* 0x0003e80000100a00 */
[----:B------:R-:W-:Y:S04]  /*14590*/  LDGSTS.E [R7+0x30300], desc[UR40][R190.64], P1 ;  /* 0x30300000be077fae */ /* 0x000fe800089a1028 */
[----:B------:R-:W-:Y:S04]  /*145a0*/  LDGSTS.E [R7+0x30700], desc[UR40][R184.64], P1 ;  /* 0x30700000b8077fae */ /* 0x000fe800089a1028 */
[----:B-1----:R-:W4:Y:S04]  /*145b0*/  LDL.LU.64 R8, [R1] ;  /* 0x0000000001087983 */ /* 0x002f280000300a00 */
[----:B------:R-:W4:Y:S04]  /*145c0*/  LDL.LU.64 R230, [R1+0x328] ;  /* 0x0003280001e67983 */ /* 0x000f280000300a00 */
        /* <DEDUP_REMOVED lines=11> */
[----:B--2---:R-:W-:Y:S04]  /*14680*/  LDGSTS.E [R7+0x33700], desc[UR40][R112.64], P1 ;  /* 0x3370000070077fae */ /* 0x004fe800089a1028 */
[----:B---3--:R-:W-:Y:S04]  /*14690*/  LDGSTS.E [R7+0x33b00], desc[UR40][R106.64], P1 ;  /* 0x33b000006a077fae */ /* 0x008fe800089a1028 */
[----:B------:R-:W-:Y:S01]  /*146a0*/  LDGSTS.E [R7+0x33f00], desc[UR40][R46.64], P1 ;  /* 0x33f000002e077fae */ /* 0x000fe200089a1028 */
[----:B------:R-:W-:-:S02]  /*146b0*/  LOP3.LUT R233, R2, 0x4, RZ, 0xfc, !PT ;  /* 0x0000000402e97812 */ /* 0x000fc400078efcff */
[----:B------:R-:W-:Y:S02]  /*146c0*/  SEL R100, RZ, 0x4, P3 ;  /* 0x00000004ff647807 */ /* 0x000fe40001800000 */
[----:B------:R-:W-:Y:S01]  /*146d0*/  ISETP.GE.AND P3, PT, R233, UR4, PT ;  /* 0x00000004e9007c0c */ /* 0x000fe2000bf66270 */
[----:B------:R-:W-:Y:S01]  /*146e0*/  IMAD.SHL.U32 R233, R200, 0x40, RZ ;  /* 0x00000040c8e97824 */ /* 0x000fe200078e00ff */
[----:B------:R-:W-:Y:S02]  /*146f0*/  SEL R100, R100, RZ, P5 ;  /* 0x000000ff64647207 */ /* 0x000fe40002800000 */
[----:B------:R-:W-:Y:S01]  /*14700*/  SEL R101, RZ, 0x4, P3 ;  /* 0x00000004ff657807 */ /* 0x000fe20001800000 */
[----:B------:R-:W-:Y:S01]  /*14710*/  IMAD.WIDE R234, R233, 0x4, R234 ;  /* 0x00000004e9ea7825 */ /* 0x000fe200078e02ea */
[----:B------:R-:W-:-:S03]  /*14720*/  ISETP.NE.U32.AND P3, PT, R100, RZ, PT ;  /* 0x000000ff6400720c */ /* 0x000fc60003f65070 */
[----:B------:R-:W-:Y:S01]  /*14730*/  IMAD.WIDE R236, R233, 0x4, R236 ;  /* 0x00000004e9ec7825 */ /* 0x000fe200078e02ec */
[----:B------:R-:W-:Y:S01]  /*14740*/  LOP3.LUT R233, R2, 0x6, RZ, 0xfc, !PT ;  /* 0x0000000602e97812 */ /* 0x000fe200078efcff */
[----:B------:R-:W-:Y:S01]  /*14750*/  STL.64 [R1+0x888], R234 ;  /* 0x000888ea01007387 */ /* 0x000fe20000100a00 */
[----:B------:R-:W-:-:S03]  /*14760*/  SEL R100, R101, RZ, P5 ;  /* 0x000000ff65647207 */ /* 0x000fc60002800000 */
[----:B------:R1:W-:Y:S04]  /*14770*/  STL.64 [R1+0x880], R236 ;  /* 0x000880ec01007387 */ /* 0x0003e80000100a00 */
[----:B------:R-:W-:Y:S04]  /*14780*/  STL [R1+0x890], R200 ;  /* 0x000890c801007387 */ /* 0x000fe80000100800 */
        /* <DEDUP_REMOVED lines=17> */
[----:B------:R-:W-:Y:S01]  /*148a0*/  BAR.SYNC.DEFER_BLOCKING 0x0 ;  /* 0x0000000000007b1d */ /* 0x000fe20000010000 */
[----:B------:R-:W-:-:S05]  /*148b0*/  ISETP.NE.U32.AND P1, PT, R201, RZ, PT ;  /* 0x000000ffc900720c */ /* 0x000fca0003f25070 */
[----:B------:R-:W-:Y:S01]  /*148c0*/  @!PT LDS RZ, [RZ] ;  /* 0x00000000fffff984 */ /* 0x000fe20000000800 */
[----:B------:R-:W-:Y:S01]  /*148d0*/  @!PT LDS RZ, [RZ] ;  /* 0x00000000fffff984 */ /* 0x000fe20000000800 */
[----:B------:R-:W-:Y:S01]  /*148e0*/  @!PT LDS RZ, [RZ] ;  /* 0x00000000fffff984 */ /* 0x000fe20000000800 */
[----:B------:R-:W-:Y:S01]  /*148f0*/  LDGSTS.E [R239+0x70000], desc[UR40][R234.64], P2 ;  /* 0x70000000eaef7fae */ /* 0x000fe200091a1028 */
[----:B------:R-:W-:Y:S02]  /*14900*/  ISETP.GE.AND P2, PT, R233, UR4, PT ;  /* 0x00000004e9007c0c */ /* 0x000fe4000bf46270 */
[----:B------:R-:W-:Y:S01]  /*14910*/  LOP3.LUT R233, R2, 0x24, RZ, 0xfc, !PT ;  /* 0x0000002402e97812 */ /* 0x000fe200078efcff */
[----:B------:R1:W-:Y:S01]  /*14920*/  LDGSTS.E [R239+0x70008], desc[UR40][R236.64], P0 ;  /* 0x70008000ecef7fae */ /* 0x0003e200081a1028 */
[----:B------:R-:W-:Y:S02]  /*14930*/  ISETP.NE.U32.AND P0, PT, R100, RZ, PT ;  /* 0x000000ff6400720c */ /* 0x000fe40003f05070 */
[----:B------:R-:W-:Y:S02]  /*14940*/  SEL R100, RZ, 0x4, P2 ;  /* 0x00000004ff647807 */ /* 0x000fe40001000000 */
[----:B------:R-:W-:Y:S02]  /*14950*/  ISETP.GE.AND P2, PT, R233, UR4, PT ;  /* 0x00000004e9007c0c */ /* 0x000fe4000bf46270 */
[----:B------:R-:W-:Y:S01]  /*14960*/  LOP3.LUT R233, R2, 0x26, RZ, 0xfc, !PT ;  /* 0x0000002602e97812 */ /* 0x000fe200078efcff */
[----:B-1----:R-:W-:-:S04]  /*14970*/  IMAD.SHL.U32 R237, R200, 0x40, RZ ;  /* 0x00000040c8ed7824 */ /* 0x002fc800078e00ff */
[----:B------:R-:W-:-:S04]  /*14980*/  IMAD.WIDE R202, R237, 0x4, R202 ;  /* 0x00000004edca7825 */ /* 0x000fc800078e02ca */
[----:B------:R-:W-:Y:S01]  /*14990*/  IMAD.WIDE R204, R237, 0x4, R204 ;  /* 0x00000004edcc7825 */ /* 0x000fe200078e02cc */
[----:B------:R-:W-:Y:S01]  /*149a0*/  LDGSTS.E [R239+0x72000], desc[UR40][R202.64], P1 ;  /* 0x72000000caef7fae */ /* 0x000fe200089a1028 */
[----:B------:R-:W-:-:S03]  /*149b0*/  ISETP.GE.AND P1, PT, R233, UR4, PT ;  /* 0x00000004e9007c0c */ /* 0x000fc6000bf26270 */
[----:B------:R-:W-:Y:S01]  /*149c0*/  STL.64 [R1+0x898], R202 ;  /* 0x000898ca01007387 */ /* 0x000fe20000100a00 */
[----:B------:R-:W-:-:S03]  /*149d0*/  IMAD.WIDE R206, R237, 0x4, R206 ;  /* 0x00000004edce7825 */ /* 0x000fc600078e02ce */
[----:B------:R-:W-:Y:S01]  /*149e0*/  STL.64 [R1+0x8a0], R204 ;  /* 0x0008a0cc01007387 */ /* 0x000fe20000100a00 */
[----:B------:R-:W-:-:S03]  /*149f0*/  IMAD.WIDE R208, R237, 0x4, R230 ;  /* 0x00000004edd07825 */ /* 0x000fc600078e02e6 */
[----:B------:R-:W2:Y:S04]  /*14a00*/  LDL.LU.64 R232, [R1+0x320] ;  /* 0x0003200001e87983 */ /* 0x000ea80000300a00 */
[----:B------:R-:W3:Y:S04]  /*14a10*/  LDL.LU.64 R224, [R1+0x318] ;  /* 0x0003180001e07983 */ /* 0x000ee80000300a00 */
[----:B------:R-:W-:Y:S04]  /*14a20*/  STL.64 [R1+0x8a8], R206 ;  /* 0x0008a8ce01007387 */ /* 0x000fe80000100a00 */
[----:B------:R-:W-:Y:S04]  /*14a30*/  STL.64 [R1+0x8b0], R208 ;  /* 0x0008b0d001007387 */ /* 0x000fe80000100a00 */
[----:B------:R-:W4:Y:S04]  /*14a40*/  LDL.LU.64 R226, [R1+0x2f0] ;  /* 0x0002f00001e27983 */ /* 0x000f280000300a00 */
[----:B------:R-:W4:Y:S01]  /*14a50*/  LDL.LU.64 R228, [R1+0x2e8] ;  /* 0x0002e80001e47983 */ /* 0x000f220000300a00 */
[----:B------:R-:W-:Y:S01]  /*14a60*/  IMAD.WIDE R210, R237, 0x4, R210 ;  /* 0x00000004edd27825 */ /* 0x000fe200078e02d2 */
[----:B------:R-:W-:-:S02]  /*14a70*/  SEL R100, R100, RZ, P5 ;  /* 0x000000ff64647207 */ /* 0x000fc40002800000 */
[----:B------:R-:W-:Y:S01]  /*14a80*/  SEL R101, RZ, 0x4, P2 ;  /* 0x00000004ff657807 */ /* 0x000fe20001000000 */
[----:B------:R-:W-:Y:S01]  /*14a90*/  IMAD.WIDE R212, R237, 0x4, R212 ;  /* 0x00000004edd47825 */ /* 0x000fe200078e02d4 */
[----:B------:R-:W-:Y:S04]  /*14aa0*/  STL.64 [R1+0x8b8], R210 ;  /* 0x0008b8d201007387 */ /* 0x000fe80000100a00 */
[----:B------:R1:W-:Y:S04]  /*14ab0*/  STL.64 [R1+0x8c0], R212 ;  /* 0x0008c0d401007387 */ /* 0x0003e80000100a00 */
[----:B------:R-:W4:Y:S01]  /*14ac0*/  LDL.LU.64 R230, [R1+0x310] ;  /* 0x0003100001e67983 */ /* 0x000f220000300a00 */
[----:B------:R-:W-:-:S02]  /*14ad0*/  ISETP.NE.U32.AND P2, PT, R100, RZ, PT ;  /* 0x000000ff6400720c */ /* 0x000fc40003f45070 */
[----:B------:R-:W-:Y:S01]  /*14ae0*/  SEL R100, R101, RZ, P5 ;  /* 0x000000ff65647207 */ /* 0x000fe20002800000 */
[----:B------:R1:W-:Y:S03]  /*14af0*/  LDGSTS.E [R239+0x72008], desc[UR40][R204.64], P3 ;  /* 0x72008000ccef7fae */ /* 0x0003e600099a1028 */
[----:B------:R-:W-:Y:S01]  /*14b00*/  ISETP.NE.U32.AND P3, PT, R100, RZ, PT ;  /* 0x000000ff6400720c */ /* 0x000fe20003f65070 */
[----:B------:R-:W-:Y:S01]  /*14b10*/  LDGSTS.E [R238+0x70000], desc[UR40][R206.64], P0 ;  /* 0x70000000ceee7fae */ /* 0x000fe200081a1028 */
[----:B------:R-:W-:Y:S02]  /*14b20*/  SEL R100, RZ, 0x4, P1 ;  /* 0x00000004ff647807 */ /* 0x000fe40000800000 */
[----:B-1----:R-:W-:-:S03]  /*14b30*/  LOP3.LUT R239, R2, 0x8, RZ, 0xfc, !PT ;  /* 0x0000000802ef7812 */ /* 0x002fc600078efcff */
[----:B------:R1:W-:Y:S01]  /*14b40*/  LDGSTS.E [R238+0x70008], desc[UR40][R208.64], P2 ;  /* 0x70008000d0ee7fae */ /* 0x0003e200091a1028 */
[----:B------:R-:W-:-:S05]  /*14b50*/  ISETP.GE.AND P1, PT, R239, UR4, PT ;  /* 0x00000004ef007c0c */ /* 0x000fca000bf26270 */
[----:B------:R-:W-:Y:S01]  /*14b60*/  LDGSTS.E [R238+0x72000], desc[UR40][R210.64], P3 ;  /* 0x72000000d2ee7fae */ /* 0x000fe200099a1028 */
[----:B--2---:R-:W-:-:S03]  /*14b70*/  IMAD.WIDE R214, R237, 0x4, R232 ;  /* 0x00000004edd67825 */ /* 0x004fc600078e02e8 */
[----:B------:R-:W2:Y:S01]  /*14b80*/  LDL.LU.64 R232, [R1+0x308] ;  /* 0x0003080001e87983 */ /* 0x000ea20000300a00 */
[----:B---3--:R-:W-:-:S03]  /*14b90*/  IMAD.WIDE R216, R237, 0x4, R224 ;  /* 0x00000004edd87825 */ /* 0x008fc600078e02e0 */
[----:B------:R-:W-:Y:S04]  /*14ba0*/  STL.64 [R1+0x8c8], R214 ;  /* 0x0008c8d601007387 */ /* 0x000fe80000100a00 */
[----:B------:R-:W-:Y:S01]  /*14bb0*/  STL.64 [R1+0x8d0], R216 ;  /* 0x0008d0d801007387 */ /* 0x000fe20000100a00 */
[----:B----4-:R-:W-:-:S03]  /*14bc0*/  IMAD.WIDE R218, R237, 0x4, R226 ;  /* 0x00000004edda7825 */ /* 0x010fc600078e02e2 */
[----:B------:R-:W3:Y:S01]  /*14bd0*/  LDL.LU.64 R226, [R1+0x2e0] ;  /* 0x0002e00001e27983 */ /* 0x000ee20000300a00 */
[----:B------:R-:W-:Y:S02]  /*14be0*/  SEL R100, R100, RZ, P5 ;  /* 0x000000ff64647207 */ /* 0x000fe40002800000 */
[----:B------:R-:W-:Y:S02]  /*14bf0*/  SEL R101, RZ, 0x4, P1 ;  /* 0x00000004ff657807 */ /* 0x000fe40000800000 */
[----:B------:R-:W-:Y:S02]  /*14c00*/  LOP3.LUT R239, R2, 0xa, RZ, 0xfc, !PT ;  /* 0x0000000a02ef7812 */ /* 0x000fe400078efcff */
[----:B------:R-:W-:Y:S02]  /*14c10*/  ISETP.NE.U32.AND P1, PT, R100, RZ, PT ;  /* 0x000000ff6400720c */ /* 0x000fe40003f25070 */
[----:B------:R-:W-:Y:S02]  /*14c20*/  SEL R100, R101, RZ, P5 ;  /* 0x000000ff65647207 */ /* 0x000fe40002800000 */
[----:B------:R-:W-:-:S02]  /*14c30*/  ISETP.GE.AND P0, PT, R239, UR4, PT ;  /* 0x00000004ef007c0c */ /* 0x000fc4000bf06270 */
[----:B------:R-:W-:Y:S02]  /*14c40*/  LOP3.LUT R239, R2, 0x28, RZ, 0xfc, !PT ;  /* 0x0000002802ef7812 */ /* 0x000fe400078efcff */
[----:B------:R-:W-:Y:S02]  /*14c50*/  ISETP.NE.U32.AND P2, PT, R100, RZ, PT ;  /* 0x000000ff6400720c */ /* 0x000fe40003f45070 */
[----:B------:R-:W-:Y:S02]  /*14c60*/  SEL R100, RZ, 0x4, P0 ;  /* 0x00000004ff647807 */ /* 0x000fe40000000000 */
[----:B------:R-:W-:Y:S01]  /*14c70*/  ISETP.GE.AND P0, PT, R239, UR4, PT ;  /* 0x00000004ef007c0c */ /* 0x000fe2000bf06270 */
[----:B------:R-:W-:Y:S01]  /*14c80*/  LDGSTS.E [R238+0x72008], desc[UR40][R212.64], P1 ;  /* 0x72008000d4ee7fae */ /* 0x000fe200089a1028 */
[----:B------:R-:W-:Y:S02]  /*14c90*/  SEL R100, R100, RZ, P5 ;  /* 0x000000ff64647207 */ /* 0x000fe40002800000 */
[----:B------:R-:W-:-:S02]  /*14ca0*/  SEL R101, RZ, 0x4, P0 ;  /* 0x00000004ff657807 */ /* 0x000fc40000000000 */
[----:B------:R-:W-:Y:S02]  /*14cb0*/  LOP3.LUT R239, R2, 0x2a, RZ, 0xfc, !PT ;  /* 0x0000002a02ef7812 */ /* 0x000fe400078efcff */
[----:B------:R-:W-:Y:S01]  /*14cc0*/  ISETP.NE.U32.AND P0, PT, R100, RZ, PT ;  /* 0x000000ff6400720c */ /* 0x000fe20003f05070 */
[----:B------:R-:W-:Y:S01]  /*14cd0*/  IMAD.WIDE R220, R237, 0x4, R228 ;  /* 0x00000004eddc7825 */ /* 0x000fe200078e02e4 */
[----:B------:R-:W-:Y:S01]  /*14ce0*/  SEL R100, R101, RZ, P5 ;  /* 0x000000ff65647207 */ /* 0x000fe20002800000 */
[----:B------:R-:W-:Y:S01]  /*14cf0*/  LDGSTS.E [R13+0x70000], desc[UR40][R214.64], P2 ;  /* 0x70000000d60d7fae */ /* 0x000fe200091a1028 */
[----:B------:R-:W-:Y:S02]  /*14d00*/  ISETP.GE.AND P3, PT, R239, UR4, PT ;  /* 0x00000004ef007c0c */ /* 0x000fe4000bf66270 */
[----:B------:R-:W-:Y:S01]  /*14d10*/  LOP3.LUT R239, R2, 0xc, RZ, 0xfc, !PT ;  /* 0x0000000c02ef7812 */ /* 0x000fe200078efcff */
[----:B------:R-:W4:Y:S01]  /*14d20*/  LDL.LU.64 R228, [R1+0x2d8] ;  /* 0x0002d80001e47983 */ /* 0x000f220000300a00 */
[----:B------:R-:W-:-:S02]  /*14d30*/  ISETP.NE.U32.AND P1, PT, R100, RZ, PT ;  /* 0x000000ff6400720c */ /* 0x000fc40003f25070 */
[----:B------:R-:W-:Y:S02]  /*14d40*/  SEL R100, RZ, 0x4, P3 ;  /* 0x00000004ff647807 */ /* 0x000fe40001800000 */
[----:B------:R-:W-:Y:S01]  /*14d50*/  ISETP.GE.AND P3, PT, R239, UR4, PT ;  /* 0x00000004ef007c0c */ /* 0x000fe2000bf66270 */
[----:B------:R-:W-:Y:S01]  /*14d60*/  LDGSTS.E [R13+0x70008], desc[UR40][R216.64], P0 ;  /* 0x70008000d80d7fae */ /* 0x000fe200081a1028 */
[----:B------:R-:W-:Y:S02]  /*14d70*/  SEL R100, R100, RZ, P5 ;  /* 0x000000ff64647207 */ /* 0x000fe40002800000 */
[----:B------:R-:W-:Y:S02]  /*14d80*/  SEL R101, RZ, 0x4, P3 ;  /* 0x00000004ff657807 */ /* 0x000fe40001800000 */
[----:B------:R-:W-:Y:S02]  /*14d90*/  LOP3.LUT R239, R2, 0xe, RZ, 0xfc, !PT ;  /* 0x0000000e02ef7812 */ /* 0x000fe400078efcff */
[----:B------:R-:W-:Y:S01]  /*14da0*/  ISETP.NE.U32.AND P3, PT, R100, RZ, PT ;  /* 0x000000ff6400720c */ /* 0x000fe20003f65070 */
[----:B------:R-:W-:Y:S01]  /*14db0*/  LDGSTS.E [R13+0x72000], desc[UR40][R218.64], P1 ;  /* 0x72000000da0d7fae */ /* 0x000fe200089a1028 */
[----:B------:R-:W-:-:S02]  /*14dc0*/  SEL R100, R101, RZ, P5 ;  /* 0x000000ff65647207 */ /* 0x000fc40002800000 */
[----:B------:R-:W-:Y:S02]  /*14dd0*/  ISETP.GE.AND P2, PT, R239, UR4, PT ;  /* 0x00000004ef007c0c */ /* 0x000fe4000bf46270 */
[----:B------:R-:W-:Y:S02]  /*14de0*/  LOP3.LUT R239, R2, 0x2c, RZ, 0xfc, !PT ;  /* 0x0000002c02ef7812 */ /* 0x000fe400078efcff */
[----:B------:R-:W-:Y:S02]  /*14df0*/  ISETP.NE.U32.AND P0, PT, R100, RZ, PT ;  /* 0x000000ff6400720c */ /* 0x000fe40003f05070 */
[----:B------:R-:W-:Y:S02]  /*14e00*/  SEL R100, RZ, 0x4, P2 ;  /* 0x00000004ff647807 */ /* 0x000fe40001000000 */
[----:B------:R-:W-:Y:S01]  /*14e10*/  ISETP.GE.AND P2, PT, R239, UR4, PT ;  /* 0x00000004ef007c0c */ /* 0x000fe2000bf46270 */
[----:B------:R-:W-:Y:S01]  /*14e20*/  STL.64 [R1+0x8d8], R218 ;  /* 0x0008d8da01007387 */ /* 0x000fe20000100a00 */
[----:B------:R-:W-:-:S02]  /*14e30*/  SEL R100, R100, RZ, P5 ;  /* 0x000000ff64647207 */ /* 0x000fc40002800000 */
[----:B------:R-:W-:Y:S01]  /*14e40*/  SEL R101, RZ, 0x4, P2 ;  /* 0x00000004ff657807 */ /* 0x000fe20001000000 */
[----:B------:R-:W-:Y:S01]  /*14e50*/  LDGSTS.E [R13+0x72008], desc[UR40][R220.64], P3 ;  /* 0x72008000dc0d7fae */ /* 0x000fe200099a1028 */
[----:B------:R-:W-:Y:S02]  /*14e60*/  LOP3.LUT R239, R2, 0x2e, RZ, 0xfc, !PT ;  /* 0x0000002e02ef7812 */ /* 0x000fe400078efcff */
[----:B------:R-:W-:Y:S02]  /*14e70*/  ISETP.NE.U32.AND P2, PT, R100, RZ, PT ;  /* 0x000000ff6400720c */ /* 0x000fe40003f45070 */
[----:B------:R-:W-:Y:S02]  /*14e80*/  SEL R100, R101, RZ, P5 ;  /* 0x000000ff65647207 */ /* 0x000fe40002800000 */
[----:B------:R-:W-:Y:S02]  /*14e90*/  ISETP.GE.AND P1, PT, R239, UR4, PT ;  /* 0x00000004ef007c0c */ /* 0x000fe4000bf26270 */
[----:B------:R-:W-:Y:S01]  /*14ea0*/  LOP3.LUT R239, R2, 0x10, RZ, 0xfc, !PT ;  /* 0x0000001002ef7812 */ /* 0x000fe200078efcff */
[----:B------:R-:W-:Y:S01]  /*14eb0*/  STL.64 [R1+0x8e0], R220 ;  /* 0x0008e0dc01007387 */ /* 0x000fe20000100a00 */
[----:B------:R-:W-:Y:S01]  /*14ec0*/  ISETP.NE.U32.AND P3, PT, R100, RZ, PT ;  /* 0x000000ff6400720c */ /* 0x000fe20003f65070 */
[----:B------:R-:W-:Y:S01]  /*14ed0*/  IMAD.WIDE R222, R237, 0x4, R230 ;  /* 0x00000004edde7825 */ /* 0x000fe200078e02e6 */
[----:B------:R-:W-:Y:S01]  /*14ee0*/  SEL R100, RZ, 0x4, P1 ;  /* 0x00000004ff647807 */ /* 0x000fe20000800000 */
[----:B------:R-:W4:Y:S01]  /*14ef0*/  LDL.LU.64 R230, [R1+0x300] ;  /* 0x0003000001e67983 */ /* 0x000f220000300a00 */
[----:B------:R-:W-:-:S02]  /*14f00*/  ISETP.GE.AND P1, PT, R239, UR4, PT ;  /* 0x00000004ef007c0c */ /* 0x000fc4000bf26270 */
[C---:B------:R-:W-:Y:S01]  /*14f10*/  LOP3.LUT R239, R2.reuse, 0x12, RZ, 0xfc, !PT ;  /* 0x0000001202ef7812 */ /* 0x040fe200078efcff */
[----:B------:R-:W-:Y:S03]  /*14f20*/  LDGSTS.E [R5+0x70000], desc[UR40][R222.64], P0 ;  /* 0x70000000de057fae */ /* 0x000fe600081a1028 */
[----:B------:R-:W-:Y:S02]  /*14f30*/  ISETP.GE.AND P0, PT, R239, UR4, PT ;  /* 0x00000004ef007c0c */ /* 0x000fe4000bf06270 */
[----:B------:R-:W-:Y:S01]  /*14f40*/  LOP3.LUT R239, R2, 0x30, RZ, 0xfc, !PT ;  /* 0x0000003002ef7812 */ /* 0x000fe200078efcff */
[C---:B--2---:R-:W-:Y:S02]  /*14f50*/  IMAD.WIDE R224, R237.reuse, 0x4, R232 ;  /* 0x00000004ede07825 */ /* 0x044fe400078e02e8 */
[----:B------:R-:W2:Y:S04]  /*14f60*/  LDL.LU.64 R232, [R1+0x2f8] ;  /* 0x0002f80001e87983 */ /* 0x000ea80000300a00 */
[----:B------:R-:W-:Y:S04]  /*14f70*/  STL.64 [R1+0x8e8], R222 ;  /* 0x0008e8de01007387 */ /* 0x000fe80000100a00 */
[----:B------:R-:W-:Y:S01]  /*14f80*/  STL.64 [R1+0x8f0], R224 ;  /* 0x0008f0e001007387 */ /* 0x000fe20000100a00 */
[----:B---3--:R-:W-:-:S03]  /*14f90*/  IMAD.WIDE R226, R237, 0x4, R226 ;  /* 0x00000004ede27825 */ /* 0x008fc600078e02e2 */
[----:B------:R-:W-:Y:S04]  /*14fa0*/  STL.64 [R1+0x8f8], R238 ;  /* 0x0008f8ee01007387 */ /* 0x000fe80000100a00 */
[----:B------:R-:W1:Y:S04]  /*14fb0*/  LDL.LU.64 R234, [R1+0x2d0] ;  /* 0x0002d00001ea7983 */ /* 0x000e680000300a00 */
[----:B------:R-:W-:Y:S04]  /*14fc0*/  STL.64 [R1+0x900], R226 ;  /* 0x000900e201007387 */ /* 0x000fe80000100a00 */
[----:B------:R-:W3:Y:S01]  /*14fd0*/  LDL.LU.64 R212, [R1+0x2c8] ;  /* 0x0002c80001d47983 */ /* 0x000ee20000300a00 */
[----:B------:R-:W-:-:S02]  /*14fe0*/  SEL R100, R100, RZ, P5 ;  /* 0x000000ff64647207 */ /* 0x000fc40002800000 */
[----:B------:R-:W-:Y:S01]  /*14ff0*/  SEL R101, RZ, 0x4, P1 ;  /* 0x00000004ff657807 */ /* 0x000fe20000800000 */
[----:B------:R-:W-:Y:S01]  /*15000*/  LDGSTS.E [R5+0x70008], desc[UR40][R224.64], P2 ;  /* 0x70008000e0057fae */ /* 0x000fe200091a1028 */
[----:B------:R-:W-:Y:S02]  /*15010*/  ISETP.NE.U32.AND P1, PT, R100, RZ, PT ;  /* 0x000000ff6400720c */ /* 0x000fe40003f25070 */
[----:B------:R-:W-:Y:S01]  /*15020*/  SEL R100, R101, RZ, P5 ;  /* 0x000000ff65647207 */ /* 0x000fe20002800000 */
[----:B------:R-:W-:Y:S03]  /*15030*/  LDGSTS.E [R5+0x72000], desc[UR40][R226.64], P3 ;  /* 0x72000000e2057fae */ /* 0x000fe600099a1028 */
[----:B------:R-:W-:Y:S02]  /*15040*/  ISETP.NE.U32.AND P2, PT, R100, RZ, PT ;  /* 0x000000ff6400720c */ /* 0x000fe40003f45070 */
[----:B------:R-:W-:-:S02]  /*15050*/  SEL R100, RZ, 0x4, P0 ;  /* 0x00000004ff647807 */ /* 0x000fc40000000000 */
[----:B------:R-:W-:Y:S02]  /*15060*/  ISETP.GE.AND P0, PT, R239, UR4, PT ;  /* 0x00000004ef007c0c */ /* 0x000fe4000bf06270 */
[----:B------:R-:W-:Y:S02]  /*15070*/  SEL R100, R100, RZ, P5 ;  /* 0x000000ff64647207 */ /* 0x000fe40002800000 */
[----:B------:R-:W-:Y:S01]  /*15080*/  SEL R101, RZ, 0x4, P0 ;  /* 0x00000004ff657807 */ /* 0x000fe20000000000 */
[----:B----4-:R-:W-:Y:S01]  /*15090*/  IMAD.WIDE R228, R237, 0x4, R228 ;  /* 0x00000004ede47825 */ /* 0x010fe200078e02e4 */
[----:B------:R-:W-:Y:S01]  /*150a0*/  LOP3.LUT R201, R2, 0x32, RZ, 0xfc, !PT ;  /* 0x0000003202c97812 */ /* 0x000fe200078efcff */
[----:B------:R3:W-:Y:S01]  /*150b0*/  STL.64 [R1+0x910], R4 ;  /* 0x0009100401007387 */ /* 0x0007e20000100a00 */
[----:B------:R-:W-:Y:S02]  /*150c0*/  ISETP.NE.U32.AND P0, PT, R100, RZ, PT ;  /* 0x000000ff6400720c */ /* 0x000fe40003f05070 */
[----:B------:R-:W-:Y:S01]  /*150d0*/  SEL R100, R101, RZ, P5 ;  /* 0x000000ff65647207 */ /* 0x000fe20002800000 */
[----:B------:R-:W-:Y:S01]  /*150e0*/  STL.64 [R1+0x908], R228 ;  /* 0x000908e401007387 */ /* 0x000fe20000100a00 */
[----:B------:R-:W-:-:S02]  /*150f0*/  ISETP.GE.AND P3, PT, R201, UR4, PT ;  /* 0x00000004c9007c0c */ /* 0x000fc4000bf66270 */
[----:B------:R-:W-:Y:S01]  /*15100*/  LOP3.LUT R201, R2, 0x14, RZ, 0xfc, !PT ;  /* 0x0000001402c97812 */ /* 0x000fe200078efcff */
[----:B------:R-:W4:Y:S04]  /*15110*/  LDL.LU.64 R204, [R1+0x2b0] ;  /* 0x0002b00001cc7983 */ /* 0x000f280000300a00 */
[----:B------:R-:W4:Y:S04]  /*15120*/  LDL.LU.64 R206, [R1+0x2a8] ;  /* 0x0002a80001ce7983 */ /* 0x000f280000300a00 */
[----:B------:R3:W-:Y:S01]  /*15130*/  LDGSTS.E [R5+0x72008], desc[UR40][R228.64], P1 ;  /* 0x72008000e4057fae */ /* 0x0007e200089a1028 */
[----:B------:R-:W-:-:S02]  /*15140*/  ISETP.NE.U32.AND P1, PT, R100, RZ, PT ;  /* 0x000000ff6400720c */ /* 0x000fc40003f25070 */
[----:B------:R-:W-:Y:S02]  /*15150*/  SEL R100, RZ, 0x4, P3 ;  /* 0x00000004ff647807 */ /* 0x000fe40001800000 */
[----:B------:R-:W-:Y:S02]  /*15160*/  ISETP.GE.AND P3, PT, R201, UR4, PT ;  /* 0x00000004c9007c0c */ /* 0x000fe4000bf66270 */
[----:B------:R-:W4:Y:S01]  /*15170*/  LDL R201, [R1+0x2b8] ;  /* 0x0002b80001c97983 */ /* 0x000f220000100800 */
[----:B------:R-:W-:Y:S02]  /*15180*/  SEL R100, R100, RZ, P5 ;  /* 0x000000ff64647207 */ /* 0x000fe40002800000 */
[----:B------:R-:W-:Y:S02]  /*15190*/  SEL R101, RZ, 0x4, P3 ;  /* 0x00000004ff657807 */ /* 0x000fe40001800000 */
[----:B------:R-:W-:Y:S02]  /*151a0*/  LOP3.LUT R236, R2, 0x16, RZ, 0xfc, !PT ;  /* 0x0000001602ec7812 */ /* 0x000fe400078efcff */
[----:B------:R-:W-:-:S02]  /*151b0*/  ISETP.NE.U32.AND P3, PT, R100, RZ, PT ;  /* 0x000000ff6400720c */ /* 0x000fc40003f65070 */
[----:B------:R-:W-:Y:S01]  /*151c0*/  SEL R100, R101, RZ, P5 ;  /* 0x000000ff65647207 */ /* 0x000fe20002800000 */
[----:B------:R-:W-:-:S05]  /*151d0*/  IMAD.WIDE R230, R237, 0x4, R230 ;  /* 0x00000004ede67825 */ /* 0x000fca00078e02e6 */
[----:B------:R-:W-:Y:S01]  /*151e0*/  LDGSTS.E [R252+0x70000], desc[UR40][R230.64], P2 ;  /* 0x70000000e6fc7fae */ /* 0x000fe200091a1028 */
[----:B------:R-:W-:Y:S02]  /*151f0*/  ISETP.GE.AND P2, PT, R236, UR4, PT ;  /* 0x00000004ec007c0c */ /* 0x000fe4000bf46270 */
[----:B------:R-:W-:Y:S01]  /*15200*/  LOP3.LUT R236, R2, 0x34, RZ, 0xfc, !PT ;  /* 0x0000003402ec7812 */ /* 0x000fe200078efcff */
[----:B------:R-:W-:Y:S01]  /*15210*/  STL.64 [R1+0x918], R230 ;  /* 0x000918e601007387 */ /* 0x000fe20000100a00 */
[----:B--2---:R-:W-:-:S05]  /*15220*/  IMAD.WIDE R232, R237, 0x4, R232 ;  /* 0x00000004ede87825 */ /* 0x004fca00078e02e8 */
[----:B------:R-:W-:Y:S01]  /*15230*/  LDGSTS.E [R252+0x70008], desc[UR40][R232.64], P0 ;  /* 0x70008000e8fc7fae */ /* 0x000fe200081a1028 */
[----:B------:R-:W-:Y:S02]  /*15240*/  ISETP.NE.U32.AND P0, PT, R100, RZ, PT ;  /* 0x000000ff6400720c */ /* 0x000fe40003f05070 */
[----:B------:R-:W-:Y:S02]  /*15250*/  SEL R100, RZ, 0x4, P2 ;  /* 0x00000004ff647807 */ /* 0x000fe40001000000 */
[----:B------:R-:W-:Y:S01]  /*15260*/  ISETP.GE.AND P2, PT, R236, UR4, PT ;  /* 0x00000004ec007c0c */ /* 0x000fe2000bf46270 */
[----:B------:R-:W-:Y:S01]  /*15270*/  STL.64 [R1+0x920], R232 ;  /* 0x000920e801007387 */ /* 0x000fe20000100a00 */
[----:B------:R-:W-:Y:S02]  /*15280*/  SEL R100, R100, RZ, P5 ;  /* 0x000000ff64647207 */ /* 0x000fe40002800000 */
[----:B------:R-:W-:Y:S01]  /*15290*/  SEL R101, RZ, 0x4, P2 ;  /* 0x00000004ff657807 */ /* 0x000fe20001000000 */
[----:B------:R-:W2:Y:S01]  /*152a0*/  LDL.LU.64 R202, [R1+0x2a0] ;  /* 0x0002a00001ca7983 */ /* 0x000ea20000300a00 */
[----:B-1----:R-:W-:-:S03]  /*152b0*/  IMAD.WIDE R208, R237, 0x4, R234 ;  /* 0x00000004edd07825 */ /* 0x002fc600078e02ea */
[----:B------:R-:W2:Y:S01]  /*152c0*/  LDL.LU.64 R210, [R1+0x298] ;  /* 0x0002980001d27983 */ /* 0x000ea20000300a00 */
[----:B------:R-:W-:Y:S02]  /*152d0*/  LOP3.LUT R235, R2, 0x36, RZ, 0xfc, !PT ;  /* 0x0000003602eb7812 */ /* 0x000fe400078efcff */
[----:B------:R-:W-:Y:S01]  /*152e0*/  ISETP.NE.U32.AND P2, PT, R100, RZ, PT ;  /* 0x000000ff6400720c */ /* 0x000fe20003f45070 */
[----:B------:R-:W-:Y:S01]  /*152f0*/  LDGSTS.E [R252+0x72000], desc[UR40][R208.64], P1 ;  /* 0x72000000d0fc7fae */ /* 0x000fe200089a1028 */
[----:B---3--:R-:W-:-:S03]  /*15300*/  IMAD.WIDE R4, R237, 0x4, R212 ;  /* 0x00000004ed047825 */ /* 0x008fc600078e02d4 */
[----:B------:R1:W-:Y:S01]  /*15310*/  STL.64 [R1+0x2d0], R208 ;  /* 0x0002d0d001007387 */ /* 0x0003e20000100a00 */
[----:B------:R-:W-:Y:S02]  /*15320*/  SEL R100, R101, RZ, P5 ;  /* 0x000000ff65647207 */ /* 0x000fe40002800000 */
[----:B------:R-:W-:Y:S01]  /*15330*/  ISETP.GE.AND P1, PT, R235, UR4, PT ;  /* 0x00000004eb007c0c */ /* 0x000fe2000bf26270 */
[----:B------:R3:W-:Y:S01]  /*15340*/  STL.64 [R1+0x2c8], R4 ;  /* 0x0002c80401007387 */ /* 0x0007e20000100a00 */
[----:B------:R-:W-:-:S03]  /*15350*/  LOP3.LUT R235, R2, 0x18, RZ, 0xfc, !PT ;  /* 0x0000001802eb7812 */ /* 0x000fc600078efcff */
[----:B------:R3:W-:Y:S01]  /*15360*/  LDGSTS.E [R252+0x72008], desc[UR40][R4.64], P3 ;  /* 0x7200800004fc7fae */ /* 0x0007e200099a1028 */
[----:B------:R-:W-:-:S03]  /*15370*/  ISETP.NE.U32.AND P3, PT, R100, RZ, PT ;  /* 0x000000ff6400720c */ /* 0x000fc60003f65070 */
[----:B-1----:R-:W2:Y:S01]  /*15380*/  LDL.LU.64 R208, [R1+0x290] ;  /* 0x0002900001d07983 */ /* 0x002ea20000300a00 */
[----:B------:R-:W-:Y:S02]  /*15390*/  SEL R100, RZ, 0x4, P1 ;  /* 0x00000004ff647807 */ /* 0x000fe40000800000 */
[----:B------:R-:W-:Y:S02]  /*153a0*/  ISETP.GE.AND P1, PT, R235, UR4, PT ;  /* 0x00000004eb007c0c */ /* 0x000fe4000bf26270 */
[----:B------:R-:W2:Y:S04]  /*153b0*/  LDL.LU.64 R234, [R1+0x288] ;  /* 0x0002880001ea7983 */ /* 0x000ea80000300a00 */
[----:B------:R-:W2:Y:S01]  /*153c0*/  LDL R200, [R1+0x2bc] ;  /* 0x0002bc0001c87983 */ /* 0x000ea20000100800 */
[----:B----4-:R-:W-:-:S04]  /*153d0*/  IMAD.WIDE R204, R237, 0x4, R204 ;  /* 0x00000004edcc7825 */ /* 0x010fc800078e02cc */
[----:B---3--:R-:W-:Y:S01]  /*153e0*/  IMAD.WIDE R4, R237, 0x4, R206 ;  /* 0x00000004ed047825 */ /* 0x008fe200078e02ce */
[----:B------:R1:W-:Y:S04]  /*153f0*/  STL.64 [R1+0x2b0], R204 ;  /* 0x0002b0cc01007387 */ /* 0x0003e80000100a00 */
[----:B------:R3:W-:Y:S04]  /*15400*/  STL.64 [R1+0x2a8], R4 ;  /* 0x0002a80401007387 */ /* 0x0007e80000100a00 */
[----:B------:R-:W-:Y:S01]  /*15410*/  LDGSTS.E [R201+0x70000], desc[UR40][R204.64], P0 ;  /* 0x70000000ccc97fae */ /* 0x000fe200081a1028 */
[----:B------:R-:W-:-:S02]  /*15420*/  SEL R100, R100, RZ, P5 ;  /* 0x000000ff64647207 */ /* 0x000fc40002800000 */
[----:B------:R-:W-:Y:S01]  /*15430*/  SEL R101, RZ, 0x4, P1 ;  /* 0x00000004ff657807 */ /* 0x000fe20000800000 */
[----:B------:R3:W-:Y:S04]  /*15440*/  LDGSTS.E [R201+0x70008], desc[UR40][R4.64], P2 ;  /* 0x7000800004c97fae */ /* 0x0007e800091a1028 */
[----:B-1----:R-:W4:Y:S04]  /*15450*/  LDL.LU.64 R204, [R1+0x280] ;  /* 0x0002800001cc7983 */ /* 0x002f280000300a00 */
[----:B------:R-:W4:Y:S01]  /*15460*/  LDL.LU.64 R206, [R1+0x278] ;  /* 0x0002780001ce7983 */ /* 0x000f220000300a00 */
[----:B------:R-:W-:-:S02]  /*15470*/  LOP3.LUT R236, R2, 0x1a, RZ, 0xfc, !PT ;  /* 0x0000001a02ec7812 */ /* 0x000fc400078efcff */
[----:B------:R-:W-:Y:S02]  /*15480*/  ISETP.NE.U32.AND P1, PT, R100, RZ, PT ;  /* 0x000000ff6400720c */ /* 0x000fe40003f25070 */
[----:B------:R-:W-:Y:S02]  /*15490*/  SEL R100, R101, RZ, P5 ;  /* 0x000000ff65647207 */ /* 0x000fe40002800000 */
[----:B------:R-:W-:Y:S02]  /*154a0*/  ISETP.GE.AND P0, PT, R236, UR4, PT ;  /* 0x00000004ec007c0c */ /* 0x000fe4000bf06270 */
[----:B------:R-:W-:Y:S02]  /*154b0*/  LOP3.LUT R236, R2, 0x38, RZ, 0xfc, !PT ;  /* 0x0000003802ec7812 */ /* 0x000fe400078efcff */
[----:B------:R-:W-:Y:S02]  /*154c0*/  ISETP.NE.U32.AND P2, PT, R100, RZ, PT ;  /* 0x000000ff6400720c */ /* 0x000fe40003f45070 */
[----:B------:R-:W-:-:S02]  /*154d0*/  SEL R100, RZ, 0x4, P0 ;  /* 0x00000004ff647807 */ /* 0x000fc40000000000 */
[----:B------:R-:W-:Y:S02]  /*154e0*/  ISETP.GE.AND P0, PT, R236, UR4, PT ;  /* 0x00000004ec007c0c */ /* 0x000fe4000bf06270 */
[----:B------:R-:W-:Y:S01]  /*154f0*/  LOP3.LUT R236, R2, 0x3a, RZ, 0xfc, !PT ;  /* 0x0000003a02ec7812 */ /* 0x000fe200078efcff */
[----:B--2---:R-:W-:-:S04]  /*15500*/  IMAD.WIDE R202, R237, 0x4, R202 ;  /* 0x00000004edca7825 */ /* 0x004fc800078e02ca */
[----:B---3--:R-:W-:Y:S01]  /*15510*/  IMAD.WIDE R4, R237, 0x4, R210 ;  /* 0x00000004ed047825 */ /* 0x008fe200078e02d2 */
[----:B------:R1:W-:Y:S04]  /*15520*/  STL.64 [R1+0x2a0], R202 ;  /* 0x0002a0ca01007387 */ /* 0x0003e80000100a00 */
[----:B------:R-:W-:Y:S04]  /*15530*/  LDGSTS.E [R201+0x72000], desc[UR40][R202.64], P3 ;  /* 0x72000000cac97fae */ /* 0x000fe800099a1028 */
[----:B------:R2:W-:Y:S01]  /*15540*/  STL.64 [R1+0x298], R4 ;  /* 0x0002980401007387 */ /* 0x0005e20000100a00 */
[----:B------:R-:W-:-:S03]  /*15550*/  ISETP.GE.AND P3, PT, R236, UR4, PT ;  /* 0x00000004ec007c0c */ /* 0x000fc6000bf66270 */
[----:B------:R2:W-:Y:S04]  /*15560*/  LDGSTS.E [R201+0x72008], desc[UR40][R4.64], P1 ;  /* 0x7200800004c97fae */ /* 0x0005e800089a1028 */
[----:B-1----:R-:W3:Y:S01]  /*15570*/  LDL.LU.64 R202, [R1+0x270] ;  /* 0x0002700001ca7983 */ /* 0x002ee20000300a00 */
[----:B------:R-:W-:-:S03]  /*15580*/  IMAD.WIDE R208, R237, 0x4, R208 ;  /* 0x00000004edd07825 */ /* 0x000fc600078e02d0 */
[----:B------:R-:W3:Y:S01]  /*15590*/  LDL R236, [R1+0x2c0] ;  /* 0x0002c00001ec7983 */ /* 0x000ee20000100800 */
[----:B--2---:R-:W-:-:S03]  /*155a0*/  IMAD.WIDE R4, R237, 0x4, R234 ;  /* 0x00000004ed047825 */ /* 0x004fc600078e02ea */
[----:B------:R-:W-:Y:S04]  /*155b0*/  STL.64 [R1+0x290], R208 ;  /* 0x000290d001007387 */ /* 0x000fe80000100a00 */
[----:B------:R-:W2:Y:S01]  /*155c0*/  LDL.LU.64 R234, [R1+0x268] ;  /* 0x0002680001ea7983 */ /* 0x000ea20000300a00 */
[----:B------:R-:W-:Y:S02]  /*155d0*/  SEL R100, R100, RZ, P5 ;  /* 0x000000ff64647207 */ /* 0x000fe40002800000 */
[----:B------:R-:W-:Y:S01]  /*155e0*/  SEL R101, RZ, 0x4, P0 ;  /* 0x00000004ff657807 */ /* 0x000fe20000000000 */
[----:B------:R-:W-:Y:S01]  /*155f0*/  LDGSTS.E [R200+0x70000], desc[UR40][R208.64], P2 ;  /* 0x70000000d0c87fae */ /* 0x000fe200091a1028 */
[----:B------:R-:W-:Y:S01]  /*15600*/  ISETP.NE.U32.AND P0, PT, R100, RZ, PT ;  /* 0x000000ff6400720c */ /* 0x000fe20003f05070 */
[----:B------:R-:W-:-:S02]  /*15610*/  UIADD3 UR19, UPT, UPT, UR18, -0x140, URZ ;  /* 0xfffffec012137890 */ /* 0x000fc4000fffe0ff */
[----:B------:R1:W-:Y:S01]  /*15620*/  STL.64 [R1+0x288], R4 ;  /* 0x0002880401007387 */ /* 0x0003e20000100a00 */
[----:B------:R-:W-:-:S09]  /*15630*/  LOP3.LUT R201, R2, 0x1c, RZ, 0xfc, !PT ;  /* 0x0000001c02c97812 */ /* 0x000fd200078efcff */
[----:B------:R1:W-:Y:S01]  /*15640*/  LDGSTS.E [R200+0x70008], desc[UR40][R4.64], P0 ;  /* 0x7000800004c87fae */ /* 0x0003e200081a1028 */
[----:B------:R-:W-:Y:S02]  /*15650*/  ISETP.GE.AND P2, PT, R2, UR19, PT ;  /* 0x0000001302007c0c */ /* 0x000fe4000bf46270 */
[----:B------:R-:W4:Y:S01]  /*15660*/  LDC R2, c[0x0][0x3a0] ;  /* 0x0000e800ff027b82 */ /* 0x000f220000000800 */
[----:B-1----:R-:W1:Y:S01]  /*15670*/  S2R R4, SR_TID.X ;  /* 0x0000000000047919 */ /* 0x002e620000002100 */
[----:B------:R-:W-:-:S04]  /*15680*/  SEL R100, R101, RZ, P5 ;  /* 0x000000ff65647207 */ /* 0x000fc80002800000 */
[----:B------:R-:W-:Y:S02]  /*15690*/  ISETP.NE.U32.AND P1, PT, R100, RZ, PT ;  /* 0x000000ff6400720c */ /* 0x000fe40003f25070 */
[----:B------:R-:W-:Y:S02]  /*156a0*/  SEL R100, RZ, 0x4, P3 ;  /* 0x00000004ff647807 */ /* 0x000fe40001800000 */
[----:B------:R-:W-:Y:S02]  /*156b0*/  ISETP.GE.AND P3, PT, R201, UR4, PT ;  /* 0x00000004c9007c0c */ /* 0x000fe4000bf66270 */
[----:B------:R-:W-:Y:S02]  /*156c0*/  SEL R100, R100, RZ, P5 ;  /* 0x000000ff64647207 */ /* 0x000fe40002800000 */
[----:B------:R-:W-:Y:S02]  /*156d0*/  SEL R101, RZ, 0x4, P3 ;  /* 0x00000004ff657807 */ /* 0x000fe40001800000 */
[----:B------:R-:W-:Y:S01]  /*156e0*/  ISETP.NE.U32.AND P3, PT, R100, RZ, PT ;  /* 0x000000ff6400720c */ /* 0x000fe20003f65070 */
[----:B----4-:R-:W-:Y:S01]  /*156f0*/  VIADD R2, R2, 0x3f ;  /* 0x0000003f02027836 */ /* 0x010fe20000000000 */
[----:B------:R-:W-:Y:S01]  /*15700*/  SEL R100, R101, RZ, P5 ;  /* 0x000000ff65647207 */ /* 0x000fe20002800000 */
[----:B------:R-:W-:-:S03]  /*15710*/  IMAD.WIDE R204, R237, 0x4, R204 ;  /* 0x00000004edcc7825 */ /* 0x000fc600078e02cc */
[----:B------:R-:W-:Y:S01]  /*15720*/  ISETP.NE.U32.AND P0, PT, R100, RZ, PT ;  /* 0x000000ff6400720c */ /* 0x000fe20003f05070 */
[----:B------:R4:W-:Y:S01]  /*15730*/  STL.64 [R1+0x928], R2 ;  /* 0x0009280201007387 */ /* 0x0009e20000100a00 */
[----:B------:R-:W-:Y:S02]  /*15740*/  SEL R100, RZ, 0x4, P2 ;  /* 0x00000004ff647807 */ /* 0x000fe40001000000 */
[----:B------:R-:W-:Y:S01]  /*15750*/  ISETP.GT.AND P2, PT, R2, 0x17f, PT ;  /* 0x0000017f0200780c */ /* 0x000fe20003f44270 */
[----:B------:R-:W-:Y:S01]  /*15760*/  LDGSTS.E [R200+0x72000], desc[UR40][R204.64], P1 ;  /* 0x72000000ccc87fae */ /* 0x000fe200089a1028 */
[----:B-1----:R-:W-:Y:S01]  /*15770*/  SHF.R.U32.HI R201, RZ, 0x6, R4 ;  /* 0x00000006ffc97819 */ /* 0x002fe20000011604 */
[----:B----4-:R-:W-:-:S03]  /*15780*/  IMAD.WIDE R2, R237, 0x4, R206 ;  /* 0x00000004ed027825 */ /* 0x010fc600078e02ce */
[----:B------:R-:W-:Y:S02]  /*15790*/  SGXT.U32 R201, R201, 0x1 ;  /* 0x00000001c9c9781a */ /* 0x000fe40000000000 */
[----:B------:R3:W-:Y:S02]  /*157a0*/  LDGSTS.E [R200+0x72008], desc[UR40][R2.64], P3 ;  /* 0x7200800002c87fae */ /* 0x0007e400099a1028 */
[----:B------:R-:W-:-:S04]  /*157b0*/  LOP3.LUT R201, R201, 0x1e, RZ, 0xfc, !PT ;  /* 0x0000001ec9c97812 */ /* 0x000fc800078efcff */
[----:B------:R-:W-:Y:S02]  /*157c0*/  ISETP.GE.AND P3, PT, R201, UR4, PT ;  /* 0x00000004c9007c0c */ /* 0x000fe4000bf66270 */
[----:B------:R-:W-:Y:S02]  /*157d0*/  SHF.R.U32.HI R201, RZ, 0x6, R4 ;  /* 0x00000006ffc97819 */ /* 0x000fe40000011604 */
[----:B------:R-:W-:Y:S02]  /*157e0*/  SEL R100, R100, RZ, P2 ;  /* 0x000000ff64647207 */ /* 0x000fe40001000000 */
[----:B------:R-:W-:Y:S02]  /*157f0*/  SGXT.U32 R201, R201, 0x1 ;  /* 0x00000001c9c9781a */ /* 0x000fe40000000000 */
[----:B------:R-:W-:Y:S02]  /*15800*/  ISETP.NE.U32.AND P1, PT, R100, RZ, PT ;  /* 0x000000ff6400720c */ /* 0x000fe40003f25070 */
[----:B------:R-:W-:-:S02]  /*15810*/  LOP3.LUT R201, R201, 0x3c, RZ, 0xfc, !PT ;  /* 0x0000003cc9c97812 */ /* 0x000fc400078efcff */
[----:B------:R-:W-:Y:S02]  /*15820*/  SEL R100, RZ, 0x4, P3 ;  /* 0x00000004ff647807 */ /* 0x000fe40001800000 */
[----:B------:R-:W-:Y:S02]  /*15830*/  ISETP.GE.AND P3, PT, R201, UR4, PT ;  /* 0x00000004c9007c0c */ /* 0x000fe4000bf66270 */
[----:B------:R-:W-:Y:S01]  /*15840*/  SEL R100, R100, RZ, P5 ;  /* 0x000000ff64647207 */ /* 0x000fe20002800000 */
[----:B------:R-:W-:Y:S01]  /*15850*/  STL.64 [R1+0x280], R204 ;  /* 0x000280cc01007387 */ /* 0x000fe20000100a00 */
[----:B------:R-:W-:Y:S02]  /*15860*/  SEL R101, RZ, 0x4, P3 ;  /* 0x00000004ff657807 */ /* 0x000fe40001800000 */
[----:B------:R-:W-:Y:S01]  /*15870*/  ISETP.NE.U32.AND P3, PT, R100, RZ, PT ;  /* 0x000000ff6400720c */ /* 0x000fe20003f65070 */
[----:B------:R3:W-:Y:S01]  /*15880*/  STL.64 [R1+0x278], R2 ;  /* 0x0002780201007387 */ /* 0x0007e20000100a00 */
[----:B------:R-:W-:Y:S01]  /*15890*/  SHF.R.U32.HI R201, RZ, 0x6, R4 ;  /* 0x00000006ffc97819 */ /* 0x000fe20000011604 */
[----:B------:R-:W-:-:S03]  /*158a0*/  IMAD.WIDE R232, R12, 0x4, R130 ;  /* 0x000000040ce87825 */ /* 0x000fc600078e0282 */
[----:B------:R-:W-:Y:S01]  /*158b0*/  SGXT.U32 R201, R201, 0x1 ;  /* 0x00000001c9c9781a */ /* 0x000fe20000000000 */
[----:B------:R-:W-:-:S03]  /*158c0*/  IMAD.WIDE R230, R12, 0x4, R124 ;  /* 0x000000040ce67825 */ /* 0x000fc600078e027c */
[----:B------:R-:W-:Y:S01]  /*158d0*/  LOP3.LUT R201, R201, 0x3e, RZ, 0xfc, !PT ;  /* 0x0000003ec9c97812 */ /* 0x000fe200078efcff */
        /* <DEDUP_REMOVED lines=11> */
[----:B---3--:R-:W-:-:S05]  /*15990*/  IMAD.WIDE R2, R237, 0x4, R202 ;  /* 0x00000004ed027825 */ /* 0x008fca00078e02ca */
[----:B------:R2:W-:Y:S04]  /*159a0*/  STL.64 [R1+0x270], R2 ;  /* 0x0002700201007387 */ /* 0x0005e80000100a00 */
[----:B------:R2:W-:Y:S02]  /*159b0*/  LDGSTS.E [R236+0x70000], desc[UR40][R2.64], P0 ;  /* 0x7000000002ec7fae */ /* 0x0005e400081a1028 */
[----:B--2---:R-:W-:-:S05]  /*159c0*/  IMAD.WIDE R2, R237, 0x4, R234 ;  /* 0x00000004ed027825 */ /* 0x004fca00078e02ea */
[----:B------:R1:W-:Y:S04]  /*159d0*/  STL.64 [R1+0x268], R2 ;  /* 0x0002680201007387 */ /* 0x0003e80000100a00 */
[----:B------:R1:W-:Y:S02]  /*159e0*/  LDGSTS.E [R236+0x70008], desc[UR40][R2.64], P3 ;  /* 0x7000800002ec7fae */ /* 0x0003e400099a1028 */
[C---:B-1----:R-:W-:Y:S02]  /*159f0*/  IMAD.WIDE R2, R12.reuse, 0x4, R190 ;  /* 0x000000040c027825 */ /* 0x042fe400078e02be */
[----:B------:R-:W2:Y:S04]  /*15a00*/  LDL.LU.64 R190, [R1+0xa40] ;  /* 0x000a400001be7983 */ /* 0x000ea80000300a00 */
[----:B------:R1:W-:Y:S02]  /*15a10*/  STL.64 [R1+0x248], R2 ;  /* 0x0002480201007387 */ /* 0x0003e40000100a00 */
[----:B-1----:R-:W-:-:S02]  /*15a20*/  IMAD.WIDE R2, R12, 0x4, R184 ;  /* 0x000000040c027825 */ /* 0x002fc400078e02b8 */
[----:B------:R-:W3:Y:S04]  /*15a30*/  LDL.LU.64 R184, [R1+0xa38] ;  /* 0x000a380001b87983 */ /* 0x000ee80000300a00 */
[----:B------:R1:W-:Y:S02]  /*15a40*/  STL.64 [R1+0x230], R2 ;  /* 0x0002300201007387 */ /* 0x0003e40000100a00 */
[C---:B-1----:R-:W-:Y:S02]  /*15a50*/  IMAD.WIDE R2, R12.reuse, 0x4, R178 ;  /* 0x000000040c027825 */ /* 0x042fe400078e02b2 */
[----:B------:R-:W4:Y:S04]  /*15a60*/  LDL.LU.64 R178, [R1+0xa30] ;  /* 0x000a300001b27983 */ /* 0x000f280000300a00 */
[----:B------:R1:W-:Y:S02]  /*15a70*/  STL.64 [R1+0x218], R2 ;  /* 0x0002180201007387 */ /* 0x0003e40000100a00 */
[----:B-1----:R-:W-:-:S02]  /*15a80*/  IMAD.WIDE R2, R12, 0x4, R172 ;  /* 0x000000040c027825 */ /* 0x002fc400078e02ac */
[----:B------:R-:W2:Y:S04]  /*15a90*/  LDL.LU.64 R172, [R1+0xa28] ;  /* 0x000a280001ac7983 */ /* 0x000ea80000300a00 */
[----:B------:R1:W-:Y:S02]  /*15aa0*/  STL.64 [R1+0x208], R2 ;  /* 0x0002080201007387 */ /* 0x0003e40000100a00 */
[C---:B-1----:R-:W-:Y:S02]  /*15ab0*/  IMAD.WIDE R2, R12.reuse, 0x4, R166 ;  /* 0x000000040c027825 */ /* 0x042fe400078e02a6 */
[----:B------:R-:W2:Y:S04]  /*15ac0*/  LDL.LU.64 R166, [R1+0xa20] ;  /* 0x000a200001a67983 */ /* 0x000ea80000300a00 */
        /* <DEDUP_REMOVED lines=10> */
[----:B-1----:R-:W-:Y:S02]  /*15b70*/  IMAD.WIDE R2, R12, 0x4, R142 ;  /* 0x000000040c027825 */ /* 0x002fe400078e028e */
[----:B------:R-:W2:Y:S04]  /*15b80*/  LDL.LU.64 R142, [R1+0xa00] ;  /* 0x000a0000018e7983 */ /* 0x000ea80000300a00 */
[----:B------:R1:W-:Y:S01]  /*15b90*/  STL.64 [R1+0x180], R2 ;  /* 0x0001800201007387 */ /* 0x0003e20000100a00 */
[----:B------:R-:W-:-:S02]  /*15ba0*/  ISETP.GE.AND P0, PT, R201, UR4, PT ;  /* 0x00000004c9007c0c */ /* 0x000fc4000bf06270 */
[----:B------:R-:W-:Y:S01]  /*15bb0*/  SHF.R.U32.HI R201, RZ, 0x6, R4 ;  /* 0x00000006ffc97819 */ /* 0x000fe20000011604 */
[C---:B-1----:R-:W-:Y:S02]  /*15bc0*/  IMAD.WIDE R2, R12.reuse, 0x4, R136 ;  /* 0x000000040c027825 */ /* 0x042fe400078e0288 */
[----:B------:R-:W2:Y:S04]  /*15bd0*/  LDL.LU.64 R136, [R1+0x9f8] ;  /* 0x0009f80001887983 */ /* 0x000ea80000300a00 */
[----:B------:R-:W-:Y:S04]  /*15be0*/  STL.64 [R1+0x168], R2 ;  /* 0x0001680201007387 */ /* 0x000fe80000100a00 */
[----:B------:R-:W-:Y:S01]  /*15bf0*/  STL.64 [R1+0x930], R2 ;  /* 0x0009300201007387 */ /* 0x000fe20000100a00 */
[----:B------:R-:W-:-:S03]  /*15c00*/  IMAD.WIDE R4, R12, 0x4, R118 ;  /* 0x000000040c047825 */ /* 0x000fc600078e0276 */
[----:B------:R-:W2:Y:S04]  /*15c10*/  LDL.LU.64 R130, [R1+0x9f0] ;  /* 0x0009f00001827983 */ /* 0x000ea80000300a00 */
[----:B------:R-:W-:Y:S04]  /*15c20*/  STL.64 [R1+0x140], R232 ;  /* 0x000140e801007387 */ /* 0x000fe80000100a00 */
[----:B------:R-:W-:Y:S04]  /*15c30*/  STL.64 [R1+0x938], R232 ;  /* 0x000938e801007387 */ /* 0x000fe80000100a00 */
[----:B------:R-:W2:Y:S04]  /*15c40*/  LDL.LU.64 R124, [R1+0x9e8] ;  /* 0x0009e800017c7983 */ /* 0x000ea80000300a00 */
[----:B------:R-:W-:Y:S04]  /*15c50*/  STL.64 [R1+0x130], R230 ;  /* 0x000130e601007387 */ /* 0x000fe80000100a00 */
[----:B------:R-:W-:Y:S04]  /*15c60*/  STL.64 [R1+0x940], R230 ;  /* 0x000940e601007387 */ /* 0x000fe80000100a00 */
[----:B------:R-:W2:Y:S04]  /*15c70*/  LDL.LU.64 R118, [R1+0x9e0] ;  /* 0x0009e00001767983 */ /* 0x000ea80000300a00 */
[----:B------:R-:W2:Y:S04]  /*15c80*/  LDL.LU.64 R234, [R1+0x58] ;  /* 0x0000580001ea7983 */ /* 0x000ea80000300a00 */
[----:B------:R-:W-:Y:S04]  /*15c90*/  STL.64 [R1+0x118], R4 ;  /* 0x0001180401007387 */ /* 0x000fe80000100a00 */
[----:B------:R-:W-:Y:S04]  /*15ca0*/  STL.64 [R1+0x948], R4 ;  /* 0x0009480401007387 */ /* 0x000fe80000100a00 */
[----:B------:R-:W3:Y:S04]  /*15cb0*/  LDL.LU.64 R112, [R1+0x9d8] ;  /* 0x0009d80001707983 */ /* 0x000ee80000300a00 */
[----:B------:R-:W-:Y:S04]  /*15cc0*/  STL.64 [R1+0x108], R228 ;  /* 0x000108e401007387 */ /* 0x000fe80000100a00 */
[----:B------:R1:W-:Y:S04]  /*15cd0*/  STL.64 [R1+0x950], R228 ;  /* 0x000950e401007387 */ /* 0x0003e80000100a00 */
[----:B------:R-:W3:Y:S04]  /*15ce0*/  LDL.LU.64 R106, [R1+0x9d0] ;  /* 0x0009d000016a7983 */ /* 0x000ee80000300a00 */
[----:B------:R-:W-:Y:S04]  /*15cf0*/  STL.64 [R1+0xf0], R226 ;  /* 0x0000f0e201007387 */ /* 0x000fe80000100a00 */
[----:B------:R-:W-:Y:S04]  /*15d00*/  STL.64 [R1+0x958], R226 ;  /* 0x000958e201007387 */ /* 0x000fe80000100a00 */
        /* <DEDUP_REMOVED lines=8> */
[----:B------:R1:W-:Y:S04]  /*15d90*/  STL.64 [R1+0x970], R222 ;  /* 0x000970de01007387 */ /* 0x0003e80000100a00 */
[----:B------:R-:W3:Y:S04]  /*15da0*/  LDL.LU.64 R82, [R1+0x9b0] ;  /* 0x0009b00001527983 */ /* 0x000ee80000300a00 */
[----:B------:R-:W-:Y:S04]  /*15db0*/  STL.64 [R1+0xa0], R220 ;  /* 0x0000a0dc01007387 */ /* 0x000fe80000100a00 */
        /* <DEDUP_REMOVED lines=9> */
[----:B-1----:R-:W3:Y:S04]  /*15e50*/  LDL.LU.64 R228, [R1+0x8] ;  /* 0x0000080001e47983 */ /* 0x002ee80000300a00 */
[----:B------:R-:W3:Y:S04]  /*15e60*/  LDL.LU.64 R2, [R1+0x340] ;  /* 0x0003400001027983 */ /* 0x000ee80000300a00 */
[----:B------:R-:W4:Y:S04]  /*15e70*/  LDL.LU.64 R4, [R1+0x338] ;  /* 0x0003380001047983 */ /* 0x000f280000300a00 */
[----:B------:R-:W4:Y:S04]  /*15e80*/  LDL.LU.64 R230, [R1+0x10] ;  /* 0x0000100001e67983 */ /* 0x000f280000300a00 */
[----:B------:R-:W4:Y:S01]  /*15e90*/  LDL.LU.64 R232, [R1+0x18] ;  /* 0x0000180001e87983 */ /* 0x000f220000300a00 */
[----:B------:R-:W-:-:S02]  /*15ea0*/  SGXT.U32 R201, R201, 0x1 ;  /* 0x00000001c9c9781a */ /* 0x000fc40000000000 */
[----:B------:R-:W-:Y:S02]  /*15eb0*/  SEL R100, RZ, 0x4, P0 ;  /* 0x00000004ff647807 */ /* 0x000fe40000000000 */
[----:B------:R-:W-:Y:S02]  /*15ec0*/  LOP3.LUT R201, R201, 0x2, RZ, 0xfc, !PT ;  /* 0x00000002c9c97812 */ /* 0x000fe400078efcff */
[----:B------:R-:W-:Y:S02]  /*15ed0*/  SEL R101, R101, RZ, P5 ;  /* 0x000000ff65657207 */ /* 0x000fe40002800000 */
[----:B------:R-:W-:Y:S02]  /*15ee0*/  ISETP.GE.AND P0, PT, R201, UR19, PT ;  /* 0x00000013c9007c0c */ /* 0x000fe4000bf06270 */
[----:B------:R-:W-:Y:S02]  /*15ef0*/  SEL R100, R100, RZ, P5 ;  /* 0x000000ff64647207 */ /* 0x000fe40002800000 */
[----:B------:R-:W-:-:S02]  /*15f00*/  ISETP.NE.U32.AND P5, PT, R101, RZ, PT ;  /* 0x000000ff6500720c */ /* 0x000fc40003fa5070 */
[----:B------:R-:W-:Y:S02]  /*15f10*/  SEL R101, RZ, 0x4, P0 ;  /* 0x00000004ff657807 */ /* 0x000fe40000000000 */
[----:B------:R-:W-:Y:S01]  /*15f20*/  ISETP.NE.U32.AND P0, PT, R100, RZ, PT ;  /* 0x000000ff6400720c */ /* 0x000fe20003f05070 */
[----:B------:R-:W-:Y:S01]  /*15f30*/  IMAD.WIDE R208, R12, 0x4, R20 ;  /* 0x000000040cd07825 */ /* 0x000fe200078e0214 */
[----:B------:R-:W-:-:S03]  /*15f40*/  SEL R100, R101, RZ, P2 ;  /* 0x000000ff65647207 */ /* 0x000fc60001000000 */
[----:B------:R-:W-:Y:S01]  /*15f50*/  IMAD.WIDE R206, R12, 0x4, R18 ;  /* 0x000000040cce7825 */ /* 0x000fe200078e0212 */
[----:B------:R-:W-:Y:S01]  /*15f60*/  ISETP.NE.U32.AND P3, PT, R100, RZ, PT ;  /* 0x000000ff6400720c */ /* 0x000fe20003f65070 */
[----:B------:R-:W-:Y:S02]  /*15f70*/  STL.64 [R1+0x40], R210 ;  /* 0x000040d201007387 */ /* 0x000fe40000100a00 */
[C---:B------:R-:W-:Y:S02]  /*15f80*/  IMAD.WIDE R204, R12.reuse, 0x4, R16 ;  /* 0x000000040ccc7825 */ /* 0x040fe400078e0210 */
[----:B------:R-:W-:Y:S02]  /*15f90*/  STL.64 [R1+0x30], R208 ;  /* 0x000030d001007387 */ /* 0x000fe40000100a00 */
[C---:B------:R-:W-:Y:S02]  /*15fa0*/  IMAD.WIDE R202, R12.reuse, 0x4, R14 ;  /* 0x000000040cca7825 */ /* 0x040fe400078e020e */
[----:B------:R-:W-:Y:S02]  /*15fb0*/  STL.64 [R1+0x58], R206 ;  /* 0x000058ce01007387 */ /* 0x000fe40000100a00 */
[----:B------:R-:W-:-:S02]  /*15fc0*/  IMAD.WIDE R200, R12, 0x4, R22 ;  /* 0x000000040cc87825 */ /* 0x000fc400078e0216 */
[----:B------:R-:W-:Y:S02]  /*15fd0*/  STL.64 [R1+0x60], R204 ;  /* 0x000060cc01007387 */ /* 0x000fe40000100a00 */
[C---:B------:R-:W-:Y:S02]  /*15fe0*/  IMAD.WIDE R22, R12.reuse, 0x4, R8 ;  /* 0x000000040c167825 */ /* 0x040fe400078e0208 */
[----:B------:R-:W-:Y:S04]  /*15ff0*/  STL.64 [R1+0x48], R202 ;  /* 0x000048ca01007387 */ /* 0x000fe80000100a00 */
[----:B------:R-:W-:Y:S01]  /*16000*/  STL.64 [R1+0x38], R200 ;  /* 0x000038c801007387 */ /* 0x000fe20000100a00 */
[----:B------:R-:W-:-:S04]  /*16010*/  IMAD.WIDE R14, R12, 0x4, R10 ;  /* 0x000000040c0e7825 */ /* 0x000fc800078e020a */
[----:B--2---:R-:W-:-:S04]  /*16020*/  IMAD.WIDE R100, R12, 0x4, R234 ;  /* 0x000000040c647825 */ /* 0x004fc800078e02ea */
[----:B------:R-:W-:-:S05]  /*16030*/  IMAD.WIDE R234, R12, 0x4, R24 ;  /* 0x000000040cea7825 */ /* 0x000fca00078e0218 */
[----:B------:R-:W-:Y:S04]  /*16040*/  STL.64 [R1+0x28], R234 ;  /* 0x000028ea01007387 */ /* 0x000fe80000100a00 */
[----:B------:R-:W2:Y:S01]  /*16050*/  LDL.LU.64 R8, [R1+0x980] ;  /* 0x0009800001087983 */ /* 0x000ea20000300a00 */
[----:B------:R-:W-:-:S04]  /*16060*/  IMAD.WIDE R24, R12, 0x4, R250 ;  /* 0x000000040c187825 */ /* 0x000fc800078e02fa */
[----:B---3--:R-:W-:-:S05]  /*16070*/  IMAD.WIDE R2, R237, 0x4, R2 ;  /* 0x00000004ed027825 */ /* 0x008fca00078e0202 */
[----:B------:R1:W-:Y:S04]  /*16080*/  STL.64 [R1], R2 ;  /* 0x0000000201007387 */ /* 0x0003e80000100a00 */
[----:B------:R-:W3:Y:S01]  /*16090*/  LDL.LU.64 R10, [R1+0x978] ;  /* 0x00097800010a7983 */ /* 0x000ee20000300a00 */
[----:B------:R-:W-:-:S03]  /*160a0*/  IMAD.WIDE R20, R12, 0x4, R228 ;  /* 0x000000040c147825 */ /* 0x000fc600078e02e4 */
[----:B------:R-:W2:Y:S01]  /*160b0*/  LDL.64 R222, [R1+0x248] ;  /* 0x0002480001de7983 */ /* 0x000ea20000100a00 */
[----:B----4-:R-:W-:-:S03]  /*160c0*/  IMAD.WIDE R250, R237, 0x4, R4 ;  /* 0x00000004edfa7825 */ /* 0x010fc600078e0204 */
[----:B------:R-:W4:Y:S01]  /*160d0*/  LDL.64 R224, [R1+0x230] ;  /* 0x0002300001e07983 */ /* 0x000f220000100a00 */
[----:B------:R-:W-:-:S03]  /*160e0*/  IMAD.WIDE R18, R12, 0x4, R230 ;  /* 0x000000040c127825 */ /* 0x000fc600078e02e6 */
[----:B------:R-:W2:Y:S01]  /*160f0*/  LDL.64 R238, [R1+0x218] ;  /* 0x0002180001ee7983 */ /* 0x000ea20000100a00 */
[----:B------:R-:W-:-:S03]  /*16100*/  IMAD.WIDE R16, R12, 0x4, R232 ;  /* 0x000000040c107825 */ /* 0x000fc600078e02e8 */
[----:B------:R-:W2:Y:S04]  /*16110*/  LDL.64 R226, [R1+0x208] ;  /* 0x0002080001e27983 */ /* 0x000ea80000100a00 */
[----:B------:R-:W2:Y:S04]  /*16120*/  LDL.64 R228, [R1+0x1e8] ;  /* 0x0001e80001e47983 */ /* 0x000ea80000100a00 */
[----:B------:R-:W2:Y:S04]  /*16130*/  LDL.64 R4, [R1+0x1c8] ;  /* 0x0001c80001047983 */ /* 0x000ea80000100a00 */
[----:B------:R-:W2:Y:S04]  /*16140*/  LDL.64 R230, [R1+0x1b0] ;  /* 0x0001b00001e67983 */ /* 0x000ea80000100a00 */
[----:B------:R-:W-:Y:S04]  /*16150*/  LDGSTS.E [R236+0x72000], desc[UR40][R2.64], P5 ;  /* 0x7200000002ec7fae */ /* 0x000fe8000a9a1028 */
[----:B------:R-:W2:Y:S01]  /*16160*/  LDL.64 R232, [R1+0x1a0] ;  /* 0x0001a00001e87983 */ /* 0x000ea20000100a00 */
[----:B------:R-:W-:-:S03]  /*16170*/  IMAD.WIDE R248, R12, 0x4, R248 ;  /* 0x000000040cf87825 */ /* 0x000fc600078e02f8 */
[----:B------:R-:W-:Y:S04]  /*16180*/  LDGSTS.E [R236+0x72008], desc[UR40][R250.64], P0 ;  /* 0x72008000faec7fae */ /* 0x000fe800081a1028 */
[----:B-1----:R-:W2:Y:S01]  /*16190*/  LDL.64 R2, [R1+0x180] ;  /* 0x0001800001027983 */ /* 0x002ea20000100a00 */
[----:B------:R-:W-:-:S03]  /*161a0*/  IMAD.WIDE R242, R12, 0x4, R242 ;  /* 0x000000040cf27825 */ /* 0x000fc600078e02f2 */
[----:B------:R-:W0:Y:S01]  /*161b0*/  LDGDEPBAR ;  /* 0x00000000000079af */ /* 0x000e220000000000 */
        /* <DEDUP_REMOVED lines=186> */
[----:B----4-:R-:W-:Y:S04]  /*16d60*/  LDGSTS.E [R7+0x40700], desc[UR40][R224.64], P4 ;  /* 0x40700000e0077fae */ /* 0x010fe8000a1a1028 */
[----:B------:R-:W-:Y:S04]  /*16d70*/  LDGSTS.E [R7+0x40b00], desc[UR40][R238.64], P4 ;  /* 0x40b00000ee077fae */ /* 0x000fe8000a1a1028 */
[----:B------:R-:W2:Y:S04]  /*16d80*/  LDL.LU.64 R222, [R1+0x970] ;  /* 0x0009700001de7983 */ /* 0x000ea80000300a00 */
[----:B------:R-:W3:Y:S04]  /*16d90*/  LDL.LU.64 R224, [R1+0x968] ;  /* 0x0009680001e07983 */ /* 0x000ee80000300a00 */
[----:B------:R-:W4:Y:S04]  /*16da0*/  LDL.LU.64 R238, [R1+0x960] ;  /* 0x0009600001ee7983 */ /* 0x000f280000300a00 */
[----:B------:R-:W-:Y:S04]  /*16db0*/  LDGSTS.E [R7+0x40f00], desc[UR40][R226.64], P4 ;  /* 0x40f00000e2077fae */ /* 0x000fe8000a1a1028 */
[----:B------:R-:W-:Y:S04]  /*16dc0*/  LDGSTS.E [R7+0x41300], desc[UR40][R228.64], P4 ;  /* 0x41300000e4077fae */ /* 0x000fe8000a1a1028 */
[----:B------:R-:W-:Y:S04]  /*16dd0*/  LDGSTS.E [R7+0x41700], desc[UR40][R4.64], P4 ;  /* 0x4170000004077fae */ /* 0x000fe8000a1a1028 */
[----:B------:R-:W2:Y:S04]  /*16de0*/  LDL.LU.64 R226, [R1+0x958] ;  /* 0x0009580001e27983 */ /* 0x000ea80000300a00 */
[----:B------:R-:W2:Y:S04]  /*16df0*/  LDL.LU.64 R228, [R1+0x950] ;  /* 0x0009500001e47983 */ /* 0x000ea80000300a00 */
[----:B------:R-:W2:Y:S04]  /*16e00*/  LDL.LU.64 R4, [R1+0x948] ;  /* 0x0009480001047983 */ /* 0x000ea80000300a00 */
[----:B------:R-:W-:Y:S04]  /*16e10*/  LDGSTS.E [R7+0x41b00], desc[UR40][R230.64], P4 ;  /* 0x41b00000e6077fae */ /* 0x000fe8000a1a1028 */
[----:B------:R-:W-:Y:S04]  /*16e20*/  LDGSTS.E [R7+0x41f00], desc[UR40][R232.64], P4 ;  /* 0x41f00000e8077fae */ /* 0x000fe8000a1a1028 */
[----:B------:R-:W-:Y:S04]  /*16e30*/  LDGSTS.E [R7+0x42300], desc[UR40][R2.64], P4 ;  /* 0x4230000002077fae */ /* 0x000fe8000a1a1028 */
[----:B------:R-:W2:Y:S04]  /*16e40*/  LDL.LU.64 R230, [R1+0x940] ;  /* 0x0009400001e67983 */ /* 0x000ea80000300a00 */
[----:B------:R-:W2:Y:S04]  /*16e50*/  LDL.LU.64 R232, [R1+0x938] ;  /* 0x0009380001e87983 */ /* 0x000ea80000300a00 */
[----:B------:R-:W2:Y:S04]  /*16e60*/  LDL.LU.64 R2, [R1+0x930] ;  /* 0x0009300001027983 */ /* 0x000ea80000300a00 */
[----:B--2---:R-:W-:Y:S04]  /*16e70*/  LDGSTS.E [R7+0x42700], desc[UR40][R2.64], P4 ;  /* 0x4270000002077fae */ /* 0x004fe8000a1a1028 */
[----:B------:R-:W-:Y:S04]  /*16e80*/  LDGSTS.E [R7+0x42b00], desc[UR40][R232.64], P4 ;  /* 0x42b00000e8077fae */ /* 0x000fe8000a1a1028 */
[----:B------:R-:W-:Y:S04]  /*16e90*/  LDGSTS.E [R7+0x42f00], desc[UR40][R230.64], P4 ;  /* 0x42f00000e6077fae */ /* 0x000fe8000a1a1028 */
[----:B------:R-:W2:Y:S04]  /*16ea0*/  LDL.LU.64 R2, [R1+0x928] ;  /* 0x0009280001027983 */ /* 0x000ea80000300a00 */
[----:B------:R-:W5:Y:S04]  /*16eb0*/  LDL.LU.64 R232, [R1+0x920] ;  /* 0x0009200001e87983 */ /* 0x000f680000300a00 */
[----:B------:R-:W5:Y:S04]  /*16ec0*/  LDL.LU.64 R230, [R1+0x918] ;  /* 0x0009180001e67983 */ /* 0x000f680000300a00 */
[----:B------:R-:W-:Y:S04]  /*16ed0*/  LDGSTS.E [R7+0x43300], desc[UR40][R4.64], P4 ;  /* 0x4330000004077fae */ /* 0x000fe8000a1a1028 */
[----:B------:R-:W-:Y:S04]  /*16ee0*/  LDGSTS.E [R7+0x43700], desc[UR40][R228.64], P4 ;  /* 0x43700000e4077fae */ /* 0x000fe8000a1a1028 */
[----:B------:R-:W-:Y:S04]  /*16ef0*/  LDGSTS.E [R7+0x43b00], desc[UR40][R226.64], P4 ;  /* 0x43b00000e2077fae */ /* 0x000fe8000a1a1028 */
[----:B------:R-:W5:Y:S04]  /*16f00*/  LDL.LU.64 R4, [R1+0x910] ;  /* 0x0009100001047983 */ /* 0x000f680000300a00 */
[----:B------:R-:W5:Y:S04]  /*16f10*/  LDL.LU.64 R228, [R1+0x908] ;  /* 0x0009080001e47983 */ /* 0x000f680000300a00 */
[----:B------:R-:W5:Y:S04]  /*16f20*/  LDL.LU.64 R226, [R1+0x900] ;  /* 0x0009000001e27983 */ /* 0x000f680000300a00 */
[----:B----4-:R-:W-:Y:S04]  /*16f30*/  LDGSTS.E [R7+0x43f00], desc[UR40][R238.64], P4 ;  /* 0x43f00000ee077fae */ /* 0x010fe8000a1a1028 */
[----:B---3--:R-:W-:Y:S04]  /*16f40*/  LDGSTS.E [R7+0x44300], desc[UR40][R224.64], P4 ;  /* 0x44300000e0077fae */ /* 0x008fe8000a1a1028 */
[----:B------:R-:W-:Y:S04]  /*16f50*/  LDGSTS.E [R7+0x44700], desc[UR40][R222.64], P4 ;  /* 0x44700000de077fae */ /* 0x000fe8000a1a1028 */
[----:B------:R-:W5:Y:S04]  /*16f60*/  LDL.LU.64 R238, [R1+0x8f8] ;  /* 0x0008f80001ee7983 */ /* 0x000f680000300a00 */
        /* <DEDUP_REMOVED lines=21> */
[----:B------:R1:W-:Y:S04]  /*170c0*/  LDGSTS.E [R7+0x47300], desc[UR40][R200.64], P4 ;  /* 0x47300000c8077fae */ /* 0x0003e8000a1a1028 */
[----:B------:R3:W-:Y:S04]  /*170d0*/  LDGSTS.E [R7+0x47700], desc[UR40][R234.64], P4 ;  /* 0x47700000ea077fae */ /* 0x0007e8000a1a1028 */
[----:B------:R4:W5:Y:S04]  /*170e0*/  LDL.LU.64 R202, [R1+0x898] ;  /* 0x0008980001ca7983 */ /* 0x0009680000300a00 */
[----:B------:R-:W2:Y:S04]  /*170f0*/  LDL.LU R200, [R1+0x890] ;  /* 0x0008900001c87983 */ /* 0x000ea80000300800 */
[----:B------:R-:W3:Y:S01]  /*17100*/  LDL.LU.64 R234, [R1+0x888] ;  /* 0x0008880001ea7983 */ /* 0x000ee20000300a00 */
[----:B-1----:R-:W-:Y:S01]  /*17110*/  SHF.R.S32.HI R201, RZ, 0x1f, R237 ;  /* 0x0000001fffc97819 */ /* 0x002fe200000114ed */
[----:B------:R-:W-:-:S02]  /*17120*/  IMAD.SHL.U32 R236, R237, 0x4, RZ ;  /* 0x00000004edec7824 */ /* 0x000fc400078e00ff */
[----:B------:R4:W-:Y:S01]  /*17130*/  LDGSTS.E [R7+0x47b00], desc[UR40][R22.64], P4 ;  /* 0x47b0000016077fae */ /* 0x0009e2000a1a1028 */
[----:B------:R-:W-:-:S03]  /*17140*/  SHF.L.U64.HI R237, R237, 0x2, R201 ;  /* 0x00000002eded7819 */ /* 0x000fc600000102c9 */
[----:B------:R-:W-:Y:S04]  /*17150*/  STL [R1+0x154], R236 ;  /* 0x000154ec01007387 */ /* 0x000fe80000100800 */
[----:B------:R2:W-:Y:S04]  /*17160*/  STL [R1+0x150], R237 ;  /* 0x000150ed01007387 */ /* 0x0005e80000100800 */
[----:B------:R4:W-:Y:S04]  /*17170*/  LDGSTS.E [R7+0x47f00], desc[UR40][R14.64], P4 ;  /* 0x47f000000e077fae */ /* 0x0009e8000a1a1028 */
[----:B------:R-:W0:Y:S01]  /*17180*/  LDGDEPBAR ;  /* 0x00000000000079af */ /* 0x000e220000000000 */
[----:B------:R-:W-:-:S04]  /*17190*/  DEPBAR.LE SB0, 0x8 ;  /* 0x000082000000791a */ /* 0x000fc80000000000 */
[----:B------:R-:W-:Y:S01]  /*171a0*/  BAR.SYNC.DEFER_BLOCKING 0x0 ;  /* 0x0000000000007b1d */ /* 0x000fe20000010000 */
[----:B--2---:R-:W-:Y:S01]  /*171b0*/  IMAD.SHL.U32 R237, R200, 0x40, RZ ;  /* 0x00000040c8ed7824 */ /* 0x004fe200078e00ff */
[----:B---3--:R-:W-:-:S04]  /*171c0*/  IADD3 R236, P0, PT, R234, R236, RZ ;  /* 0x000000eceaec7210 */ /* 0x008fc80007f1e0ff */
[----:B------:R-:W-:-:S05]  /*171d0*/  SHF.L.U64.HI R237, R237, 0x2, R201 ;  /* 0x00000002eded7819 */ /* 0x000fca00000102c9 */
[----:B------:R-:W-:-:S05]  /*171e0*/  IMAD.X R237, R235, 0x1, R237, P0 ;  /* 0x00000001ebed7824 */ /* 0x000fca00000e06ed */
[----:B------:R1:W-:Y:S04]  /*171f0*/  STL.64 [R1+0x8], R236 ;  /* 0x000008ec01007387 */ /* 0x0003e80000100a00 */
[----:B-1----:R-:W2:Y:S01]  /*17200*/  LDL.LU.64 R236, [R1+0x880] ;  /* 0x0008800001ec7983 */ /* 0x002ea20000300a00 */
[----:B------:R-:W-:-:S04]  /*17210*/  ISETP.NE.U32.AND P0, PT, RZ, UR6, PT ;  /* 0x00000006ff007c0c */ /* 0x000fc8000bf05070 */
[----:B------:R-:W-:Y:S02]  /*17220*/  ISETP.LT.OR P4, PT, R2, 0x40, P0 ;  /* 0x000000400200780c */ /* 0x000fe40000781670 */
[----:B------:R-:W1:Y:S01]  /*17230*/  S2R R2, SR_TID.X ;  /* 0x0000000000027919 */ /* 0x000e620000002100 */
[----:B------:R-:W-:-:S04]  /*17240*/  IMAD.SHL.U32 R235, R200, 0x40, RZ ;  /* 0x00000040c8eb7824 */ /* 0x000fc800078e00ff */
[----:B------:R-:W-:Y:S01]  /*17250*/  IMAD.SHL.U32 R235, R235, 0x4, RZ ;  /* 0x00000004ebeb7824 */ /* 0x000fe200078e00ff */
[----:B-1----:R-:W-:-:S04]  /*17260*/  SHF.R.U32.HI R2, RZ, 0x6, R2 ;  /* 0x00000006ff027819 */ /* 0x002fc80000011602 */
[----:B------:R-:W-:Y:S02]  /*17270*/  SGXT.U32 R2, R2, 0x1 ;  /* 0x000000010202781a */ /* 0x000fe40000000000 */
[----:B--2---:R-:W-:Y:S01]  /*17280*/  IADD3 R234, P5, PT, R236, R235, RZ ;  /* 0x000000ebecea7210 */ /* 0x004fe20007fbe0ff */
[----:B------:R-:W-:-:S05]  /*17290*/  IMAD.SHL.U32 R235, R200, 0x40, RZ ;  /* 0x00000040c8eb7824 */ /* 0x000fca00078e00ff */
[----:B------:R-:W-:-:S05]  /*172a0*/  SHF.L.U64.HI R235, R235, 0x2, R201 ;  /* 0x00000002ebeb7819 */ /* 0x000fca00000102c9 */
[----:B------:R-:W-:Y:S01]  /*172b0*/  IMAD.X R235, R237, 0x1, R235, P5 ;  /* 0x00000001edeb7824 */ /* 0x000fe200028e06eb */
[----:B----4-:R-:W-:Y:S06]  /*172c0*/  @P4 BRA `(.L_x_6) ;  /* 0x0000000000d84947 */ /* 0x010fec0003800000 */
[----:B------:R-:W-:Y:S02]  /*172d0*/  USHF.R.U32.HI UR8, URZ, 0x4, UR11 ;  /* 0x00000004ff087899 */ /* 0x000fe4000801160b */
[----:B------:R-:W-:Y:S02]  /*172e0*/  UIADD3 UR5, UPT, UPT, UR11, 0x60000, URZ ;  /* 0x000600000b057890 */ /* 0x000fe4000fffe0ff */
[----:B------:R-:W-:Y:S02]  /*172f0*/  USGXT.U32 UR8, UR8, 0xe ;  /* 0x0000000e0808789a */ /* 0x000fe40008000000 */
[----:B------:R-:W-:Y:S02]  /*17300*/  USHF.R.U32.HI UR5, URZ, 0x4, UR5 ;  /* 0x00000004ff057899 */ /* 0x000fe40008011605 */
[----:B------:R-:W-:Y:S02]  /*17310*/  UIADD3 UR50, UP1, UPT, UR8, 0x2, URZ ;  /* 0x0000000208327890 */ /* 0x000fe4000ff3e0ff */
[----:B------:R-:W-:Y:S01]  /*17320*/  USGXT.U32 UR14, UR5, 0xe ;  /* 0x0000000e050e789a */ /* 0x000fe20008000000 */
[----:B------:R-:W-:Y:S01]  /*17330*/  UMOV UR4, URZ ;  /* 0x000000ff00047c82 */ /* 0x000fe20008000000 */
[----:B------:R-:W-:Y:S01]  /*17340*/  UMOV UR6, URZ ;  /* 0x000000ff00067c82 */ /* 0x000fe20008000000 */
[----:B------:R-:W-:-:S02]  /*17350*/  UIADD3.X UR51, UPT, UPT, UR4, 0x40004040, URZ, UP1, !UPT ;  /* 0x4000404004337890 */ /* 0x000fc40008ffe4ff */
[----:B------:R-:W-:Y:S01]  /*17360*/  UIADD3 UR48, UP1, UPT, UR14, 0x2, URZ ;  /* 0x000000020e307890 */ /* 0x000fe2000ff3e0ff */
[----:B------:R-:W-:Y:S01]  /*17370*/  UMOV UR4, UR28 ;  /* 0x0000001c00047c82 */ /* 0x000fe20008000000 */
[----:B------:R-:W-:Y:S02]  /*17380*/  UMOV UR5, URZ ;  /* 0x000000ff00057c82 */ /* 0x000fe40008000000 */
[----:B------:R-:W-:Y:S01]  /*17390*/  UIADD3.X UR49, UPT, UPT, UR6, 0x40004040, URZ, UP1, !UPT ;  /* 0x4000404006317890 */ /* 0x000fe20008ffe4ff */
[----:B------:R-:W-:Y:S01]  /*173a0*/  UMOV UR29, UR4 ;  /* 0x00000004001d7c82 */ /* 0x000fe20008000000 */
[----:B------:R-:W-:Y:S02]  /*173b0*/  UIADD3.64 UR6, UPT, UPT, UR50, 0x2, URZ ;  /* 0x0000000232067897 */ /* 0x000fe4000fffe0ff */
[----:B------:R-:W-:Y:S02]  /*173c0*/  UIADD3.64 UR4, UPT, UPT, UR48, 0x2, URZ ;  /* 0x0000000230047897 */ /* 0x000fe4000fffe0ff */
[----:B------:R-:W-:-:S02]  /*173d0*/  UIADD3.64 UR26, UPT, UPT, UR50, 0x4, URZ ;  /* 0x00000004321a7897 */ /* 0x000fc4000fffe0ff */
[----:B------:R-:W-:Y:S02]  /*173e0*/  UIADD3.64 UR24, UPT, UPT, UR48, 0x4, URZ ;  /* 0x0000000430187897 */ /* 0x000fe4000fffe0ff */
[----:B------:R-:W-:Y:S02]  /*173f0*/  UIADD3.64 UR32, UPT, UPT, UR50, 0x7fe, URZ ;  /* 0x000007fe32207897 */ /* 0x000fe4000fffe0ff */
[----:B------:R-:W-:Y:S02]  /*17400*/  UIADD3.64 UR30, UPT, UPT, UR48, 0x1fe, URZ ;  /* 0x000001fe301e7897 */ /* 0x000fe4000fffe0ff */
[----:B------:R-:W-:Y:S02]  /*17410*/  UIADD3.64 UR36, UPT, UPT, UR50, 0x800, URZ ;  /* 0x0000080032247897 */ /* 0x000fe4000fffe0ff */
[----:B------:R-:W-:Y:S02]  /*17420*/  UIADD3.64 UR34, UPT, UPT, UR48, 0x200, URZ ;  /* 0x0000020030227897 */ /* 0x000fe4000fffe0ff */
[----:B------:R-:W-:-:S02]  /*17430*/  UIADD3.64 UR42, UPT, UPT, UR50, 0x802, URZ ;  /* 0x00000802322a7897 */ /* 0x000fc4000fffe0ff */
[----:B------:R-:W-:Y:S01]  /*17440*/  UIADD3.64 UR38, UPT, UPT, UR48, 0x202, URZ ;  /* 0x0000020230267897 */ /* 0x000fe2000fffe0ff */
[----:B------:R-:W-:Y:S01]  /*17450*/  UMOV UR20, 0x0 ;  /* 0x0000000000147882 */ /* 0x000fe20000000000 */
[----:B------:R-:W-:Y:S01]  /*17460*/  UMOV UR21, 0x4400910 ;  /* 0x0440091000157882 */ /* 0x000fe20000000000 */
[----:B------:R-:W-:Y:S01]  /*17470*/  UIADD3.64 UR46, UPT, UPT, UR50, 0x804, URZ ;  /* 0x00000804322e7897 */ /* 0x000fe2000fffe0ff */
[----:B------:R-:W-:Y:S01]  /*17480*/  UMOV UR9, 0x40004040 ;  /* 0x4000404000097882 */ /* 0x000fe20000000000 */
[----:B------:R-:W-:Y:S01]  /*17490*/  UIADD3.64 UR44, UPT, UPT, UR48, 0x204, URZ ;  /* 0x00000204302c7897 */ /* 0x000fe2000fffe0ff */
[----:B------:R-:W-:Y:S01]  /*174a0*/  UMOV UR15, 0x40004040 ;  /* 0x40004040000f7882 */ /* 0x000fe20000000000 */
[----:B------:R-:W-:Y:S01]  /*174b0*/  UMOV UR22, 0x0 ;  /* 0x0000000000167882 */ /* 0x000fe20000000000 */
[----:B------:R-:W-:Y:S01]  /*174c0*/  UMOV UR23, 0x4400910 ;  /* 0x0440091000177882 */ /* 0x000fe20000000000 */
[----:B------:R-:W-:Y:S01]  /*174d0*/  UMOV UR16, 0x0 ;  /* 0x0000000000107882 */ /* 0x000fe20000000000 */
[----:B------:R-:W-:Y:S01]  /*174e0*/  UMOV UR17, 0x4400910 ;  /* 0x0440091000117882 */ /* 0x000fe20000000000 */
[----:B------:R1:W-:Y:S01]  /*174f0*/  UTCHMMA gdesc[UR14], gdesc[UR8], tmem[UR10], tmem[UR20], idesc[UR21], !UPT ;  /* 0x00ff14080e0075ea */ /* 0x0003e2000f80000a */
[----:B------:R-:W-:Y:S01]  /*17500*/  UMOV UR52, 0x0 ;  /* 0x0000000000347882 */ /* 0x000fe20000000000 */
[----:B------:R-:W-:Y:S01]  /*17510*/  UMOV UR53, 0x4400910 ;  /* 0x0440091000357882 */ /* 0x000fe20000000000 */
[----:B------:R1:W-:Y:S01]  /*17520*/  UTCHMMA gdesc[UR48], gdesc[UR50], tmem[UR10], tmem[UR22], idesc[UR23], UPT ;  /* 0x00ff1632300075ea */ /* 0x0003e2000b80000a */
        /* <DEDUP_REMOVED lines=12> */
[----:B------:R1:W-:Y:S01]  /*175f0*/  UTCHMMA gdesc[UR38], gdesc[UR42], tmem[UR10], tmem[UR58], idesc[UR59], UPT ;  /* 0x00ff3a2a260075ea */ /* 0x0003e2000b80000a */
[----:B------:R1:W-:Y:S01]  /*17600*/  UTCHMMA gdesc[UR44], gdesc[UR46], tmem[UR10], tmem[UR60], idesc[UR61], UPT ;  /* 0x00ff3c2e2c0075ea */ /* 0x0003e2000b80000a */
[----:B------:R1:W-:Y:S01]  /*17610*/  UTCBAR [UR29], URZ ;  /* 0x000000ff1d0073e9 */ /* 0x0003e200080000ff */
[----:B------:R-:W-:Y:S01]  /*17620*/  NOP ;  /* 0x0000000000007918 */ /* 0x000fe20000000000 */
.L_x_6:
[----:B------:R-:W2:Y:S04]  /*17630*/  LDL.LU.64 R236, [R1+0x8] ;  /* 0x0000080001ec7983 */ /* 0x000ea80000300a00 */
[----:B------:R3:W-:Y:S04]  /*17640*/  STL [R1+0x8fc], R11 ;  /* 0x0008fc0b01007387 */ /* 0x0007e80000100800 */
[----:B---3--:R-:W3:Y:S04]  /*17650*/  LDL R11, [R1+0x154] ;  /* 0x00015400010b7983 */ /* 0x008ee80000100800 */
[----:B-----5:R4:W-:Y:S04]  /*17660*/  STL [R1+0x8f8], R0 ;  /* 0x0008f80001007387 */ /* 0x0209e80000100800 */
[----:B----4-:R-:W4:Y:S04]  /*17670*/  LDL R0, [R1+0x150] ;  /* 0x0001500001007983 */ /* 0x010f280000100800 */
[----:B------:R1:W-:Y:S04]  /*17680*/  STL.64 [R1+0x898], R8 ;  /* 0x0008980801007387 */ /* 0x0003e80000100a00 */
[----:B------:R-:W-:Y:S04]  /*17690*/  STL.64 [R1+0x890], R6 ;  /* 0x0008900601007387 */ /* 0x000fe80000100a00 */
[----:B------:R-:W-:Y:S01]  /*176a0*/  STL.64 [R1+0x888], R200 ;  /* 0x000888c801007387 */ /* 0x000fe20000100a00 */
[----:B-1----:R-:W-:-:S03]  /*176b0*/  VIADD R9, R4, UR11 ;  /* 0x0000000b04097c36 */ /* 0x002fc60008000000 */
[----:B------:R1:W-:Y:S02]  /*176c0*/  STL.64 [R1+0x880], R2 ;  /* 0x0008800201007387 */ /* 0x0003e40000100a00 */
[----:B-1----:R-:W1:Y:S01]  /*176d0*/  S2R R2, SR_TID.X ;  /* 0x0000000000027919 */ /* 0x002e620000002100 */
[----:B------:R-:W-:Y:S01]  /*176e0*/  SHF.R.S32.HI R3, RZ, 0x1f, R12 ;  /* 0x0000001fff037819 */ /* 0x000fe2000001140c */
[----:B------:R-:W-:Y:S01]  /*176f0*/  BAR.SYNC.DEFER_BLOCKING 0x0 ;  /* 0x0000000000007b1d */ /* 0x000fe20000010000 */
[----:B--2---:R-:W-:-:S05]  /*17700*/  IMAD.MOV.U32 R7, RZ, RZ, R237 ;  /* 0x000000ffff077224 */ /* 0x004fca00078e00ed */
[----:B------:R-:W2:Y:S01]  /*17710*/  S2R R237, SR_TID.X ;  /* 0x0000000000ed7919 */ /* 0x000ea20000002100 */
[----:B------:R-:W-:-:S05]  /*17720*/  IMAD.MOV.U32 R6, RZ, RZ, R236 ;  /* 0x000000ffff067224 */ /* 0x000fca00078e00ec */
[----:B------:R-:W-:Y:S01]  /*17730*/  @!PT LDS RZ, [RZ] ;  /* 0x00000000fffff984 */ /* 0x000fe20000000800 */
[----:B------:R-:W-:Y:S01]  /*17740*/  @!PT LDS RZ, [RZ] ;  /* 0x00000000fffff984 */ /* 0x000fe20000000800 */
[----:B------:R-:W-:Y:S01]  /*17750*/  @!PT LDS RZ, [RZ] ;  /* 0x00000000fffff984 */ /* 0x000fe20000000800 */
[----:B------:R-:W-:Y:S04]  /*17760*/  LDGSTS.E [R9+0x74000], desc[UR40][R6.64], P1 ;  /* 0x7400000006097fae */ /* 0x000fe800089a1028 */
[----:B------:R1:W-:Y:S01]  /*17770*/  LDGSTS.E [R9+0x74008], desc[UR40][R234.64], P3 ;  /* 0x74008000ea097fae */ /* 0x0003e200099a1028 */
[--C-:B--2---:R-:W-:Y:S02]  /*17780*/  SHF.R.U32.HI R236, RZ, 0x6, R237.reuse ;  /* 0x00000006ffec7819 */ /* 0x104fe400000116ed */
[----:B------:R-:W-:Y:S02]  /*17790*/  SHF.R.U32.HI R237, RZ, 0x6, R237 ;  /* 0x00000006ffed7819 */ /* 0x000fe400000116ed */
[----:B------:R-:W-:Y:S02]  /*177a0*/  SGXT.U32 R236, R236, 0x1 ;  /* 0x00000001ecec781a */ /* 0x000fe40000000000 */
[----:B------:R-:W-:-:S02]  /*177b0*/  SGXT.U32 R237, R237, 0x1 ;  /* 0x00000001eded781a */ /* 0x000fc40000000000 */
[----:B------:R-:W-:Y:S02]  /*177c0*/  LOP3.LUT R236, R236, 0x22, RZ, 0xfc, !PT ;  /* 0x00000022ecec7812 */ /* 0x000fe400078efcff */
[----:B------:R-:W-:Y:S02]  /*177d0*/  LOP3.LUT R237, R237, 0x20, RZ, 0xfc, !PT ;  /* 0x00000020eded7812 */ /* 0x000fe400078efcff */
[----:B------:R-:W-:Y:S02]  /*177e0*/  ISETP.GE.AND P3, PT, R236, UR19, PT ;  /* 0x00000013ec007c0c */ /* 0x000fe4000bf66270 */
[----:B------:R-:W-:Y:S02]  /*177f0*/  ISETP.GE.AND P1, PT, R237, UR19, PT ;  /* 0x00000013ed007c0c */ /* 0x000fe4000bf26270 */
[----:B------:R-:W2:Y:S01]  /*17800*/  S2R R237, SR_TID.X ;  /* 0x0000000000ed7919 */ /* 0x000ea20000002100 */
[----:B-1----:R-:W-:Y:S02]  /*17810*/  SEL R234, RZ, 0x4, P3 ;  /* 0x00000004ffea7807 */ /* 0x002fe40001800000 */
[----:B------:R-:W-:-:S02]  /*17820*/  SEL R235, RZ, 0x4, P1 ;  /* 0x00000004ffeb7807 */ /* 0x000fc40000800000 */
[----:B------:R-:W-:Y:S02]  /*17830*/  SEL R234, R234, RZ, P2 ;  /* 0x000000ffeaea7207 */ /* 0x000fe40001000000 */
[----:B------:R-:W-:Y:S02]  /*17840*/  SEL R235, R235, RZ, P2 ;  /* 0x000000ffebeb7207 */ /* 0x000fe40001000000 */
[----:B------:R-:W-:Y:S02]  /*17850*/  ISETP.NE.U32.AND P3, PT, R234, RZ, PT ;  /* 0x000000ffea00720c */ /* 0x000fe40003f65070 */
[----:B------:R-:W-:Y:S02]  /*17860*/  ISETP.NE.U32.AND P1, PT, R235, RZ, PT ;  /* 0x000000ffeb00720c */ /* 0x000fe40003f25070 */
[----:B---3--:R-:W-:-:S05]  /*17870*/  IADD3 R234, P4, PT, R202, R11, RZ ;  /* 0x0000000bcaea7210 */ /* 0x008fca0007f9e0ff */
[----:B----4-:R-:W-:Y:S01]  /*17880*/  IMAD.X R235, R203, 0x1, R0, P4 ;  /* 0x00000001cbeb7824 */ /* 0x010fe200020e0600 */
[----:B------:R-:W-:-:S05]  /*17890*/  IADD3 R202, P4, PT, R204, R11, RZ ;  /* 0x0000000bccca7210 */ /* 0x000fca0007f9e0ff */
[----:B------:R-:W-:Y:S01]  /*178a0*/  LDGSTS.E [R9+0x76000], desc[UR40][R234.64], P1 ;  /* 0x76000000ea097fae */ /* 0x000fe200089a1028 */
[----:B------:R-:W-:Y:S01]  /*178b0*/  IMAD.X R203, R205, 0x1, R0, P4 ;  /* 0x00000001cdcb7824 */ /* 0x000fe200020e0600 */
[----:B------:R-:W-:-:S04]  /*178c0*/  IADD3 R204, P4, PT, R206, R11, RZ ;  /* 0x0000000bcecc7210 */ /* 0x000fc80007f9e0ff */
[----:B------:R1:W-:Y:S01]  /*178d0*/  LDGSTS.E [R9+0x76008], desc[UR40][R202.64], P3 ;  /* 0x76008000ca097fae */ /* 0x0003e200099a1028 */
[----:B------:R-:W-:Y:S01]  /*178e0*/  IMAD.X R205, R207, 0x1, R0, P4 ;  /* 0x00000001cfcd7824 */ /* 0x000fe200020e0600 */
[--C-:B--2---:R-:W-:Y:S02]  /*178f0*/  SHF.R.U32.HI R236, RZ, 0x6, R237.reuse ;  /* 0x00000006ffec7819 */ /* 0x104fe400000116ed */
[----:B------:R-:W-:Y:S02]  /*17900*/  SHF.R.U32.HI R237, RZ, 0x6, R237 ;  /* 0x00000006ffed7819 */ /* 0x000fe400000116ed */
[----:B------:R-:W-:Y:S02]  /*17910*/  SGXT.U32 R236, R236, 0x1 ;  /* 0x00000001ecec781a */ /* 0x000fe40000000000 */
[----:B------:R-:W-:Y:S02]  /*17920*/  SGXT.U32 R237, R237, 0x1 ;  /* 0x00000001eded781a */ /* 0x000fe40000000000 */
[----:B------:R-:W-:-:S02]  /*17930*/  LOP3.LUT R236, R236, 0x6, RZ, 0xfc, !PT ;  /* 0x00000006ecec7812 */ /* 0x000fc400078efcff */
[----:B------:R-:W-:Y:S02]  /*17940*/  LOP3.LUT R237, R237, 0x4, RZ, 0xfc, !PT ;  /* 0x00000004eded7812 */ /* 0x000fe400078efcff */
[----:B------:R-:W-:Y:S02]  /*17950*/  ISETP.GE.AND P3, PT, R236, UR19, PT ;  /* 0x00000013ec007c0c */ /* 0x000fe4000bf66270 */
[----:B------:R-:W-:Y:S02]  /*17960*/  ISETP.GE.AND P1, PT, R237, UR19, PT ;  /* 0x00000013ed007c0c */ /* 0x000fe4000bf26270 */
[----:B------:R-:W2:Y:S01]  /*17970*/  S2R R237, SR_TID.X ;  /* 0x0000000000ed7919 */ /* 0x000ea20000002100 */
[----:B-1----:R-:W-:Y:S02]  /*17980*/  SEL R202, RZ, 0x4, P3 ;  /* 0x00000004ffca7807 */ /* 0x002fe40001800000 */
[----:B------:R-:W-:Y:S02]  /*17990*/  SEL R203, RZ, 0x4, P1 ;  /* 0x00000004ffcb7807 */ /* 0x000fe40000800000 */
[----:B------:R-:W-:-:S02]  /*179a0*/  SEL R202, R202, RZ, P2 ;  /* 0x000000ffcaca7207 */ /* 0x000fc40001000000 */
[----:B------:R-:W-:Y:S02]  /*179b0*/  SEL R203, R203, RZ, P2 ;  /* 0x000000ffcbcb7207 */ /* 0x000fe40001000000 */
[----:B------:R-:W-:Y:S02]  /*179c0*/  ISETP.NE.U32.AND P3, PT, R202, RZ, PT ;  /* 0x000000ffca00720c */ /* 0x000fe40003f65070 */
[----:B------:R-:W-:Y:S02]  /*179d0*/  ISETP.NE.U32.AND P1, PT, R203, RZ, PT ;  /* 0x000000ffcb00720c */ /* 0x000fe40003f25070 */
[----:B------:R-:W-:-:S05]  /*179e0*/  IADD3 R202, P4, PT, R208, R11, RZ ;  /* 0x0000000bd0ca7210 */ /* 0x000fca0007f9e0ff */
[----:B------:R-:W-:-:S06]  /*179f0*/  IMAD.X R203, R209, 0x1, R0, P4 ;  /* 0x00000001d1cb7824 */ /* 0x000fcc00020e0600 */
        /* <DEDUP_REMOVED lines=10> */
[----:B-1----:R-:W-:Y:S02]  /*17aa0*/  SEL R202, RZ, 0x4, P3 ;  /* 0x00000004ffca7807 */ /* 0x002fe40001800000 */
[----:B------:R-:W-:-:S02]  /*17ab0*/  SEL R203, RZ, 0x4, P1 ;  /* 0x00000004ffcb7807 */ /* 0x000fc40000800000 */
[----:B------:R-:W-:Y:S02]  /*17ac0*/  SEL R202, R202, RZ, P2 ;  /* 0x000000ffcaca7207 */ /* 0x000fe40001000000 */
[----:B------:R-:W-:Y:S02]  /*17ad0*/  SEL R203, R203, RZ, P2 ;  /* 0x000000ffcbcb7207 */ /* 0x000fe40001000000 */
[----:B------:R-:W-:Y:S02]  /*17ae0*/  IADD3 R204, P4, PT, R210, R11, RZ ;  /* 0x0000000bd2cc7210 */ /* 0x000fe40007f9e0ff */
[----:B------:R-:W-:Y:S02]  /*17af0*/  ISETP.NE.U32.AND P1, PT, R203, RZ, PT ;  /* 0x000000ffcb00720c */ /* 0x000fe40003f25070 */
[----:B------:R-:W-:Y:S01]  /*17b00*/  ISETP.NE.U32.AND P3, PT, R202, RZ, PT ;  /* 0x000000ffca00720c */ /* 0x000fe20003f65070 */
[----:B------:R-:W-:Y:S01]  /*17b10*/  IMAD.X R205, R211, 0x1, R0, P4 ;  /* 0x00000001d3cd7824 */ /* 0x000fe200020e0600 */
[----:B------:R-:W-:-:S02]  /*17b20*/  SHF.R.U32.HI R236, RZ, 0x6, R2 ;  /* 0x00000006ffec7819 */ /* 0x000fc40000011602 */
[----:B------:R-:W-:Y:S02]  /*17b30*/  IADD3 R202, P4, PT, R212, R11, RZ ;  /* 0x0000000bd4ca7210 */ /* 0x000fe40007f9e0ff */
[----:B------:R-:W-:Y:S02]  /*17b40*/  SHF.R.U32.HI R237, RZ, 0x6, R2 ;  /* 0x00000006ffed7819 */ /* 0x000fe40000011602 */
[----:B------:R-:W-:Y:S01]  /*17b50*/  SGXT.U32 R236, R236, 0x1 ;  /* 0x00000001ecec781a */ /* 0x000fe20000000000 */
[----:B------:R-:W-:Y:S01]  /*17b60*/  IMAD.X R203, R213, 0x1, R0, P4 ;  /* 0x00000001d5cb7824 */ /* 0x000fe200020e0600 */
[----:B------:R-:W-:Y:S01]  /*17b70*/  SGXT.U32 R237, R237, 0x1 ;  /* 0x00000001eded781a */ /* 0x000fe20000000000 */
[----:B------:R-:W-:Y:S01]  /*17b80*/  LDGSTS.E [R238+0x76000], desc[UR40][R204.64], P1 ;  /* 0x76000000ccee7fae */ /* 0x000fe200089a1028 */
[----:B------:R-:W-:Y:S02]  /*17b90*/  LOP3.LUT R236, R236, 0xa, RZ, 0xfc, !PT ;  /* 0x0000000aecec7812 */ /* 0x000fe400078efcff */
[----:B------:R-:W-:Y:S01]  /*17ba0*/  LOP3.LUT R237, R237, 0x8, RZ, 0xfc, !PT ;  /* 0x00000008eded7812 */ /* 0x000fe200078efcff */
[----:B------:R1:W-:Y:S01]  /*17bb0*/  LDGSTS.E [R238+0x76008], desc[UR40][R202.64], P3 ;  /* 0x76008000caee7fae */ /* 0x0003e200099a1028 */
[----:B------:R-:W-:-:S02]  /*17bc0*/  ISETP.GE.AND P3, PT, R236, UR19, PT ;  /* 0x00000013ec007c0c */ /* 0x000fc4000bf66270 */
[----:B------:R-:W-:Y:S02]  /*17bd0*/  ISETP.GE.AND P1, PT, R237, UR19, PT ;  /* 0x00000013ed007c0c */ /* 0x000fe4000bf26270 */
[--C-:B------:R-:W-:Y:S02]  /*17be0*/  SHF.R.U32.HI R236, RZ, 0x6, R2.reuse ;  /* 0x00000006ffec7819 */ /* 0x100fe40000011602 */
[----:B------:R-:W-:Y:S02]  /*17bf0*/  SHF.R.U32.HI R237, RZ, 0x6, R2 ;  /* 0x00000006ffed7819 */ /* 0x000fe40000011602 */
[----:B------:R-:W-:Y:S02]  /*17c00*/  SGXT.U32 R236, R236, 0x1 ;  /* 0x00000001ecec781a */ /* 0x000fe40000000000 */
[----:B------:R-:W-:Y:S02]  /*17c10*/  SGXT.U32 R237, R237, 0x1 ;  /* 0x00000001eded781a */ /* 0x000fe40000000000 */
[----:B-1----:R-:W-:-:S02]  /*17c20*/  SEL R202, RZ, 0x4, P3 ;  /* 0x00000004ffca7807 */ /* 0x002fc40001800000 */
[----:B------:R-:W-:Y:S02]  /*17c30*/  SEL R203, RZ, 0x4, P1 ;  /* 0x00000004ffcb7807 */ /* 0x000fe40000800000 */
[----:B------:R-:W-:Y:S02]  /*17c40*/  SEL R202, R202, RZ, P2 ;  /* 0x000000ffcaca7207 */ /* 0x000fe40001000000 */
[----:B------:R-:W-:Y:S02]  /*17c50*/  SEL R203, R203, RZ, P2 ;  /* 0x000000ffcbcb7207 */ /* 0x000fe40001000000 */
[----:B------:R-:W-:Y:S02]  /*17c60*/  ISETP.NE.U32.AND P3, PT, R202, RZ, PT ;  /* 0x000000ffca00720c */ /* 0x000fe40003f65070 */
[----:B------:R-:W-:Y:S02]  /*17c70*/  IADD3 R202, P4, PT, R214, R11, RZ ;  /* 0x0000000bd6ca7210 */ /* 0x000fe40007f9e0ff */
[----:B------:R-:W-:-:S02]  /*17c80*/  ISETP.NE.U32.AND P1, PT, R203, RZ, PT ;  /* 0x000000ffcb00720c */ /* 0x000fc40003f25070 */
[----:B------:R-:W-:Y:S01]  /*17c90*/  LOP3.LUT R237, R237, 0x28, RZ, 0xfc, !PT ;  /* 0x00000028eded7812 */ /* 0x000fe200078efcff */
[----:B------:R-:W-:Y:S01]  /*17ca0*/  IMAD.X R203, R215, 0x1, R0, P4 ;  /* 0x00000001d7cb7824 */ /* 0x000fe200020e0600 */
[----:B------:R-:W-:Y:S02]  /*17cb0*/  IADD3 R204, P4, PT, R216, R11, RZ ;  /* 0x0000000bd8cc7210 */ /* 0x000fe40007f9e0ff */
[----:B------:R-:W-:-:S03]  /*17cc0*/  LOP3.LUT R236, R236, 0x2a, RZ, 0xfc, !PT ;  /* 0x0000002aecec7812 */ /* 0x000fc600078efcff */
[----:B------:R-:W-:-:S04]  /*17cd0*/  IMAD.X R205, R217, 0x1, R0, P4 ;  /* 0x00000001d9cd7824 */ /* 0x000fc800020e0600 */
[----:B------:R1:W-:Y:S01]  /*17ce0*/  LDGSTS.E [R13+0x74000], desc[UR40][R202.64], P1 ;  /* 0x74000000ca0d7fae */ /* 0x0003e200089a1028 */
[----:B------:R-:W-:Y:S02]  /*17cf0*/  ISETP.GE.AND P1, PT, R237, UR19, PT ;  /* 0x00000013ed007c0c */ /* 0x000fe4000bf26270 */
[--C-:B------:R-:W-:Y:S01]  /*17d00*/  SHF.R.U32.HI R237, RZ, 0x6, R2.reuse ;  /* 0x00000006ffed7819 */ /* 0x100fe20000011602 */
[----:B------:R2:W-:Y:S01]  /*17d10*/  LDGSTS.E [R13+0x74008], desc[UR40][R204.64], P3 ;  /* 0x74008000cc0d7fae */ /* 0x0005e200099a1028 */
[----:B------:R-:W-:Y:S02]  /*17d20*/  ISETP.GE.AND P3, PT, R236, UR19, PT ;  /* 0x00000013ec007c0c */ /* 0x000fe4000bf66270 */
[----:B------:R-:W-:Y:S02]  /*17d30*/  SHF.R.U32.HI R236, RZ, 0x6, R2 ;  /* 0x00000006ffec7819 */ /* 0x000fe40000011602 */
[----:B------:R-:W-:Y:S02]  /*17d40*/  SGXT.U32 R237, R237, 0x1 ;  /* 0x00000001eded781a */ /* 0x000fe40000000000 */
[----:B------:R-:W-:-:S02]  /*17d50*/  SGXT.U32 R236, R236, 0x1 ;  /* 0x00000001ecec781a */ /* 0x000fc40000000000 */
[----:B-1----:R-:W-:Y:S02]  /*17d60*/  SEL R203, RZ, 0x4, P1 ;  /* 0x00000004ffcb7807 */ /* 0x002fe40000800000 */
[----:B------:R-:W-:Y:S02]  /*17d70*/  SEL R202, RZ, 0x4, P3 ;  /* 0x00000004ffca7807 */ /* 0x000fe40001800000 */
[----:B------:R-:W-:Y:S02]  /*17d80*/  SEL R203, R203, RZ, P2 ;  /* 0x000000ffcbcb7207 */ /* 0x000fe40001000000 */
[----:B------:R-:W-:Y:S02]  /*17d90*/  SEL R202, R202, RZ, P2 ;  /* 0x000000ffcaca7207 */ /* 0x000fe40001000000 */
[----:B------:R-:W-:Y:S02]  /*17da0*/  ISETP.NE.U32.AND P1, PT, R203, RZ, PT ;  /* 0x000000ffcb00720c */ /* 0x000fe40003f25070 */
[----:B------:R-:W-:-:S02]  /*17db0*/  ISETP.NE.U32.AND P3, PT, R202, RZ, PT ;  /* 0x000000ffca00720c */ /* 0x000fc40003f65070 */
[-C--:B------:R-:W-:Y:S02]  /*17dc0*/  IADD3 R202, P4, PT, R218, R11.reuse, RZ ;  /* 0x0000000bdaca7210 */ /* 0x080fe40007f9e0ff */
[----:B------:R-:W-:Y:S02]  /*17dd0*/  LOP3.LUT R237, R237, 0xc, RZ, 0xfc, !PT ;  /* 0x0000000ceded7812 */ /* 0x000fe400078efcff */
[----:B------:R-:W-:Y:S01]  /*17de0*/  LOP3.LUT R236, R236, 0xe, RZ, 0xfc, !PT ;  /* 0x0000000eecec7812 */ /* 0x000fe200078efcff */
[----:B------:R-:W-:Y:S01]  /*17df0*/  IMAD.X R203, R219, 0x1, R0, P4 ;  /* 0x00000001dbcb7824 */ /* 0x000fe200020e0600 */
[----:B--2---:R-:W-:-:S04]  /*17e00*/  IADD3 R204, P4, PT, R220, R11, RZ ;  /* 0x0000000bdccc7210 */ /* 0x004fc80007f9e0ff */
[----:B------:R1:W-:Y:S01]  /*17e10*/  LDGSTS.E [R13+0x76000], desc[UR40][R202.64], P1 ;  /* 0x76000000ca0d7fae */ /* 0x0003e200089a1028 */
[----:B------:R-:W-:Y:S01]  /*17e20*/  IMAD.X R205, R221, 0x1, R0, P4 ;  /* 0x00000001ddcd7824 */ /* 0x000fe200020e0600 */
[----:B------:R-:W-:Y:S02]  /*17e30*/  ISETP.GE.AND P1, PT, R237, UR19, PT ;  /* 0x00000013ed007c0c */ /* 0x000fe4000bf26270 */
[--C-:B------:R-:W-:Y:S02]  /*17e40*/  SHF.R.U32.HI R237, RZ, 0x6, R2.reuse ;  /* 0x00000006ffed7819 */ /* 0x100fe40000011602 */
[----:B------:R2:W-:Y:S01]  /*17e50*/  LDGSTS.E [R13+0x76008], desc[UR40][R204.64], P3 ;  /* 0x76008000cc0d7fae */ /* 0x0005e200099a1028 */
[----:B------:R-:W-:Y:S02]  /*17e60*/  ISETP.GE.AND P3, PT, R236, UR19, PT ;  /* 0x00000013ec007c0c */ /* 0x000fe4000bf66270 */
[----:B------:R-:W-:Y:S02]  /*17e70*/  SHF.R.U32.HI R236, RZ, 0x6, R2 ;  /* 0x00000006ffec7819 */ /* 0x000fe40000011602 */
[----:B------:R-:W-:-:S02]  /*17e80*/  SGXT.U32 R237, R237, 0x1 ;  /* 0x00000001eded781a */ /* 0x000fc40000000000 */
[----:B-1----:R-:W-:Y:S02]  /*17e90*/  SEL R202, RZ, 0x4, P1 ;  /* 0x00000004ffca7807 */ /* 0x002fe40000800000 */
[----:B------:R-:W-:Y:S02]  /*17ea0*/  SGXT.U32 R236, R236, 0x1 ;  /* 0x00000001ecec781a */ /* 0x000fe40000000000 */
[----:B------:R-:W-:Y:S02]  /*17eb0*/  SEL R202, R202, RZ, P2 ;  /* 0x000000ffcaca7207 */ /* 0x000fe40001000000 */
[----:B--2---:R-:W-:Y:S02]  /*17ec0*/  SEL R13, RZ, 0x4, P3 ;  /* 0x00000004ff0d7807 */ /* 0x004fe40001800000 */
[----:B------:R-:W-:Y:S02]  /*17ed0*/  ISETP.NE.U32.AND P1, PT, R202, RZ, PT ;  /* 0x000000ffca00720c */ /* 0x000fe40003f25070 */
[----:B------:R-:W-:-:S02]  /*17ee0*/  SEL R13, R13, RZ, P2 ;  /* 0x000000ff0d0d7207 */ /* 0x000fc40001000000 */
[-C--:B------:R-:W-:Y:S02]  /*17ef0*/  IADD3 R202, P4, PT, R222, R11.reuse, RZ ;  /* 0x0000000bdeca7210 */ /* 0x080fe40007f9e0ff */
[----:B------:R-:W-:Y:S02]  /*17f00*/  ISETP.NE.U32.AND P3, PT, R13, RZ, PT ;  /* 0x000000ff0d00720c */ /* 0x000fe40003f65070 */
[----:B------:R-:W-:Y:S01]  /*17f10*/  LOP3.LUT R237, R237, 0x2c, RZ, 0xfc, !PT ;  /* 0x0000002ceded7812 */ /* 0x000fe200078efcff */
[--C-:B------:R-:W-:Y:S01]  /*17f20*/  IMAD.X R203, R223, 0x1, R0.reuse, P4 ;  /* 0x00000001dfcb7824 */ /* 0x100fe200020e0600 */
[----:B------:R-:W-:Y:S02]  /*17f30*/  IADD3 R204, P4, PT, R224, R11, RZ ;  /* 0x0000000be0cc7210 */ /* 0x000fe40007f9e0ff */
[----:B------:R-:W-:Y:S02]  /*17f40*/  LOP3.LUT R236, R236, 0x2e, RZ, 0xfc, !PT ;  /* 0x0000002eecec7812 */ /* 0x000fe400078efcff */
[----:B------:R1:W-:Y:S01]  /*17f50*/  LDGSTS.E [R5+0x74000], desc[UR40][R202.64], P1 ;  /* 0x74000000ca057fae */ /* 0x0003e200089a1028 */
[----:B------:R-:W-:Y:S01]  /*17f60*/  IMAD.X R205, R225, 0x1, R0, P4 ;  /* 0x00000001e1cd7824 */ /* 0x000fe200020e0600 */
[----:B------:R-:W-:-:S04]  /*17f70*/  ISETP.GE.AND P1, PT, R237, UR19, PT ;  /* 0x00000013ed007c0c */ /* 0x000fc8000bf26270 */
[----:B------:R2:W-:Y:S01]  /*17f80*/  LDGSTS.E [R5+0x74008], desc[UR40][R204.64], P3 ;  /* 0x74008000cc057fae */ /* 0x0005e200099a1028 */
[----:B------:R-:W-:Y:S02]  /*17f90*/  ISETP.GE.AND P3, PT, R236, UR19, PT ;  /* 0x00000013ec007c0c */ /* 0x000fe4000bf66270 */
[----:B------:R-:W-:Y:S02]  /*17fa0*/  SHF.R.U32.HI R236, RZ, 0x6, R2 ;  /* 0x00000006ffec7819 */ /* 0x000fe40000011602 */
[----:B------:R-:W-:Y:S02]  /*17fb0*/  SEL R13, RZ, 0x4, P3 ;  /* 0x00000004ff0d7807 */ /* 0x000fe40001800000 */
[----:B-1----:R-:W-:Y:S02]  /*17fc0*/  SEL R202, RZ, 0x4, P1 ;  /* 0x00000004ffca7807 */ /* 0x002fe40000800000 */
[----:B------:R-:W-:Y:S02]  /*17fd0*/  SEL R13, R13, RZ, P2 ;  /* 0x000000ff0d0d7207 */ /* 0x000fe40001000000 */
[----:B------:R-:W-:-:S02]  /*17fe0*/  SEL R202, R202, RZ, P2 ;  /* 0x000000ffcaca7207 */ /* 0x000fc40001000000 */
[----:B------:R-:W-:Y:S02]  /*17ff0*/  ISETP.NE.U32.AND P3, PT, R13, RZ, PT ;  /* 0x000000ff0d00720c */ /* 0x000fe40003f65070 */
[----:B------:R-:W-:Y:S02]  /*18000*/  ISETP.NE.U32.AND P1, PT, R202, RZ, PT ;  /* 0x000000ffca00720c */ /* 0x000fe40003f25070 */
[----:B------:R-:W-:Y:S02]  /*18010*/  IADD3 R202, P4, PT, R226, R11, RZ ;  /* 0x0000000be2ca7210 */ /* 0x000fe40007f9e0ff */
[----:B------:R-:W-:-:S03]  /*18020*/  SGXT.U32 R236, R236, 0x1 ;  /* 0x00000001ecec781a */ /* 0x000fc60000000000 */
[----:B------:R-:W-:Y:S01]  /*18030*/  IMAD.X R203, R227, 0x1, R0, P4 ;  /* 0x00000001e3cb7824 */ /* 0x000fe200020e0600 */
[----:B--2---:R-:W-:Y:S02]  /*18040*/  IADD3 R204, P4, PT, R228, R11, RZ ;  /* 0x0000000be4cc7210 */ /* 0x004fe40007f9e0ff */
[----:B------:R-:W-:-:S03]  /*18050*/  LOP3.LUT R236, R236, 0x10, RZ, 0xfc, !PT ;  /* 0x00000010ecec7812 */ /* 0x000fc600078efcff */
[----:B------:R-:W-:Y:S01]  /*18060*/  IMAD.X R205, R229, 0x1, R0, P4 ;  /* 0x00000001e5cd7824 */ /* 0x000fe200020e0600 */
[----:B------:R-:W-:Y:S01]  /*18070*/  LDGSTS.E [R5+0x76000], desc[UR40][R202.64], P1 ;  /* 0x76000000ca057fae */ /* 0x000fe200089a1028 */
[----:B------:R-:W-:Y:S02]  /*18080*/  ISETP.GE.AND P1, PT, R236, UR19, PT ;  /* 0x00000013ec007c0c */ /* 0x000fe4000bf26270 */
[----:B------:R-:W-:Y:S01]  /*18090*/  SHF.R.U32.HI R236, RZ, 0x6, R2 ;  /* 0x00000006ffec7819 */ /* 0x000fe20000011602 */
[----:B------:R1:W-:Y:S01]  /*180a0*/  LDGSTS.E [R5+0x76008], desc[UR40][R204.64], P3 ;  /* 0x76008000cc057fae */ /* 0x0003e200099a1028 */
[----:B------:R-:W-:Y:S02]  /*180b0*/  IMAD.SHL.U32 R2, R12, 0x4, RZ ;  /* 0x000000040c027824 */ /* 0x000fe400078e00ff */
[----:B------:R-:W-:-:S03]  /*180c0*/  SGXT.U32 R236, R236, 0x1 ;  /* 0x00000001ecec781a */ /* 0x000fc60000000000 */
[----:B------:R-:W-:Y:S01]  /*180d0*/  STL [R1+0x14c], R2 ;  /* 0x00014c0201007387 */ /* 0x000fe20000100800 */
[----:B------:R-:W-:Y:S02]  /*180e0*/  LOP3.LUT R236, R236, 0x12, RZ, 0xfc, !PT ;  /* 0x00000012ecec7812 */ /* 0x000fe400078efcff */
[----:B-1----:R-:W-:Y:S02]  /*180f0*/  SEL R5, RZ, 0x4, P1 ;  /* 0x00000004ff057807 */ /* 0x002fe40000800000 */
[----:B------:R-:W-:Y:S02]  /*18100*/  IADD3 R202, P1, PT, R230, R11, RZ ;  /* 0x0000000be6ca7210 */ /* 0x000fe40007f3e0ff */
[----:B------:R-:W-:-:S03]  /*18110*/  SEL R5, R5, RZ, P2 ;  /* 0x000000ff05057207 */ /* 0x000fc60001000000 */
[----:B------:R-:W-:Y:S01]  /*18120*/  IMAD.X R203, R231, 0x1, R0, P1 ;  /* 0x00000001e7cb7824 */ /* 0x000fe200008e0600 */
[----:B------:R-:W-:Y:S02]  /*18130*/  ISETP.NE.U32.AND P3, PT, R5, RZ, PT ;  /* 0x000000ff0500720c */ /* 0x000fe40003f65070 */
[----:B------:R-:W-:-:S04]  /*18140*/  ISETP.GE.AND P1, PT, R236, UR19, PT ;  /* 0x00000013ec007c0c */ /* 0x000fc8000bf26270 */
[----:B------:R-:W-:Y:S02]  /*18150*/  SEL R5, RZ, 0x4, P1 ;  /* 0x00000004ff057807 */ /* 0x000fe40000800000 */
[----:B------:R-:W-:Y:S02]  /*18160*/  ISETP.GE.AND P1, PT, R239, UR19, PT ;  /* 0x00000013ef007c0c */ /* 0x000fe4000bf26270 */
[----:B------:R-:W-:-:S03]  /*18170*/  SEL R5, R5, RZ, P2 ;  /* 0x000000ff05057207 */ /* 0x000fc60001000000 */
[----:B------:R1:W-:Y:S01]  /*18180*/  LDGSTS.E [R252+0x74000], desc[UR40][R202.64], P3 ;  /* 0x74000000cafc7fae */ /* 0x0003e200099a1028 */
[----:B------:R-:W-:Y:S02]  /*18190*/  ISETP.NE.U32.AND P3, PT, R5, RZ, PT ;  /* 0x000000ff0500720c */ /* 0x000fe40003f65070 */
[----:B------:R-:W-:-:S04]  /*181a0*/  SEL R5, RZ, 0x4, P1 ;  /* 0x00000004ff057807 */ /* 0x000fc80000800000 */
[----:B------:R-:W-:-:S04]  /*181b0*/  SEL R5, R5, RZ, P2 ;  /* 0x000000ff05057207 */ /* 0x000fc80001000000 */
[----:B------:R-:W-:Y:S02]  /*181c0*/  ISETP.NE.U32.AND P1, PT, R5, RZ, PT ;  /* 0x000000ff0500720c */ /* 0x000fe40003f25070 */
[----:B-1----:R-:W-:Y:S02]  /*181d0*/  IADD3 R202, P4, PT, R232, R11, RZ ;  /* 0x0000000be8ca7210 */ /* 0x002fe40007f9e0ff */
[----:B------:R-:W-:-:S03]  /*181e0*/  SHF.L.U64.HI R5, R12, 0x2, R3 ;  /* 0x000000020c057819 */ /* 0x000fc60000010203 */
[----:B------:R-:W-:-:S05]  /*181f0*/  IMAD.X R203, R233, 0x1, R0, P4 ;  /* 0x00000001e9cb7824 */ /* 0x000fca00020e0600 */
[----:B------:R1:W-:Y:S01]  /*18200*/  LDGSTS.E [R252+0x74008], desc[UR40][R202.64], P3 ;  /* 0x74008000cafc7fae */ /* 0x0003e200099a1028 */
[----:B------:R-:W-:-:S05]  /*18210*/  IADD3 R6, P3, PT, R248, R2, RZ ;  /* 0x00000002f8067210 */ /* 0x000fca0007f7e0ff */
[----:B------:R-:W-:Y:S01]  /*18220*/  IMAD.X R7, R249, 0x1, R5, P3 ;  /* 0x00000001f9077824 */ /* 0x000fe200018e0605 */
[----:B------:R-:W-:-:S04]  /*18230*/  IADD3 R8, P3, PT, R242, R2, RZ ;  /* 0x00000002f2087210 */ /* 0x000fc80007f7e0ff */
[----:B------:R2:W-:Y:S01]  /*18240*/  STL.64 [R1+0x178], R6 ;  /* 0x0001780601007387 */ /* 0x0005e20000100a00 */
[----:B------:R-:W-:-:S05]  /*18250*/  IMAD.X R9, R243, 0x1, R5, P3 ;  /* 0x00000001f3097824 */ /* 0x000fca00018e0605 */
[----:B------:R3:W-:Y:S01]  /*18260*/  STL.64 [R1+0x170], R8 ;  /* 0x0001700801007387 */ /* 0x0007e20000100a00 */
[----:B--2---:R-:W-:-:S05]  /*18270*/  IADD3 R6, P4, PT, R196, R2, RZ ;  /* 0x00000002c4067210 */ /* 0x004fca0007f9e0ff */
[----:B------:R-:W-:Y:S01]  /*18280*/  IMAD.X R7, R197, 0x1, R5, P4 ;  /* 0x00000001c5077824 */ /* 0x000fe200020e0605 */
[----:B---3--:R-:W-:-:S04]  /*18290*/  IADD3 R8, P3, PT, R190, R2, RZ ;  /* 0x00000002be087210 */ /* 0x008fc80007f7e0ff */
        /* <DEDUP_REMOVED lines=43> */
[----:B------:R-:W-:Y:S01]  /*18550*/  IMAD.X R9, R107, 0x1, R5, P3 ;  /* 0x000000016b097824 */ /* 0x000fe200018e0605 */
[----:B--2---:R-:W-:-:S05]  /*18560*/  IADD3 R6, P4, PT, R100, R2, RZ ;  /* 0x0000000264067210 */ /* 0x004fca0007f9e0ff */
[----:B------:R-:W-:-:S05]  /*18570*/  IMAD.X R7, R101, 0x1, R5, P4 ;  /* 0x0000000165077824 */ /* 0x000fca00020e0605 */
[----:B------:R2:W-:Y:S04]  /*18580*/  STL.64 [R1+0x80], R6 ;  /* 0x0000800601007387 */ /* 0x0005e80000100a00 */
[----:B------:R3:W-:Y:S01]  /*18590*/  STL.64 [R1+0x90], R8 ;  /* 0x0000900801007387 */ /* 0x0007e20000100a00 */
[-C--:B--2---:R-:W-:Y:S02]  /*185a0*/  IADD3 R6, P3, PT, R94, R2.reuse, RZ ;  /* 0x000000025e067210 */ /* 0x084fe40007f7e0ff */
[----:B---3--:R-:W-:-:S03]  /*185b0*/  IADD3 R8, P4, PT, R88, R2, RZ ;  /* 0x0000000258087210 */ /* 0x008fc60007f9e0ff */
[--C-:B------:R-:W-:Y:S02]  /*185c0*/  IMAD.X R7, R95, 0x1, R5.reuse, P3 ;  /* 0x000000015f077824 */ /* 0x100fe400018e0605 */
[----:B------:R-:W-:Y:S01]  /*185d0*/  IMAD.X R9, R89, 0x1, R5, P4 ;  /* 0x0000000159097824 */ /* 0x000fe200020e0605 */
[----:B------:R-:W-:-:S04]  /*185e0*/  IADD3 R200, P4, PT, R76, R2, RZ ;  /* 0x000000024cc87210 */ /* 0x000fc80007f9e0ff */
[----:B------:R-:W-:Y:S04]  /*185f0*/  STL.64 [R1+0x8a0], R8 ;  /* 0x0008a00801007387 */ /* 0x000fe80000100a00 */
[----:B------:R2:W-:Y:S04]  /*18600*/  STL.64 [R1+0x78], R6 ;  /* 0x0000780601007387 */ /* 0x0005e80000100a00 */
[----:B------:R-:W3:Y:S04]  /*18610*/  LDL.LU.64 R206, [R1+0x248] ;  /* 0x0002480001ce7983 */ /* 0x000ee80000300a00 */
[----:B------:R-:W4:Y:S04]  /*18620*/  LDL.LU.64 R234, [R1+0x230] ;  /* 0x0002300001ea7983 */ /* 0x000f280000300a00 */
[----:B------:R-:W4:Y:S01]  /*18630*/  LDL.LU.64 R220, [R1+0x218] ;  /* 0x0002180001dc7983 */ /* 0x000f220000300a00 */
[----:B--2---:R-:W-:-:S03]  /*18640*/  IADD3 R6, P3, PT, R82, R2, RZ ;  /* 0x0000000252067210 */ /* 0x004fc60007f7e0ff */
[----:B------:R-:W1:Y:S04]  /*18650*/  LDL.LU.64 R218, [R1+0x208] ;  /* 0x0002080001da7983 */ /* 0x000e680000300a00 */
[----:B------:R-:W2:Y:S01]  /*18660*/  LDL.LU.64 R196, [R1+0x1e8] ;  /* 0x0001e80001c47983 */ /* 0x000ea20000300a00 */
[----:B------:R-:W-:-:S03]  /*18670*/  IMAD.X R7, R83, 0x1, R5, P3 ;  /* 0x0000000153077824 */ /* 0x000fc600018e0605 */
[----:B------:R-:W2:Y:S04]  /*18680*/  LDL.LU.64 R216, [R1+0x1c8] ;  /* 0x0001c80001d87983 */ /* 0x000ea80000300a00 */
[----:B------:R-:W2:Y:S04]  /*18690*/  LDL.LU.64 R214, [R1+0x1b0] ;  /* 0x0001b00001d67983 */ /* 0x000ea80000300a00 */
[----:B------:R-:W2:Y:S04]  /*186a0*/  LDL.LU.64 R232, [R1+0x1a0] ;  /* 0x0001a00001e87983 */ /* 0x000ea80000300a00 */
[----:B------:R-:W2:Y:S04]  /*186b0*/  LDL.LU.64 R230, [R1+0x180] ;  /* 0x0001800001e67983 */ /* 0x000ea80000300a00 */
[----:B------:R-:W2:Y:S04]  /*186c0*/  LDL.LU.64 R212, [R1+0x168] ;  /* 0x0001680001d47983 */ /* 0x000ea80000300a00 */
[----:B------:R-:W2:Y:S04]  /*186d0*/  LDL.LU.64 R228, [R1+0x140] ;  /* 0x0001400001e47983 */ /* 0x000ea80000300a00 */
[----:B------:R-:W2:Y:S04]  /*186e0*/  LDL.LU.64 R226, [R1+0x130] ;  /* 0x0001300001e27983 */ /* 0x000ea80000300a00 */
[----:B------:R-:W2:Y:S04]  /*186f0*/  LDL.LU.64 R224, [R1+0x118] ;  /* 0x0001180001e07983 */ /* 0x000ea80000300a00 */
[----:B------:R3:W-:Y:S02]  /*18700*/  STL.64 [R1+0x8a8], R6 ;  /* 0x0008a80601007387 */ /* 0x0007e40000100a00 */
[----:B---3--:R-:W-:-:S05]  /*18710*/  IMAD.SHL.U32 R7, R12, 0x4, RZ ;  /* 0x000000040c077824 */ /* 0x008fca00078e00ff */
[----:B------:R-:W-:-:S05]  /*18720*/  IADD3 R2, P3, PT, R70, R7, RZ ;  /* 0x0000000746027210 */ /* 0x000fca0007f7e0ff */
[----:B------:R-:W-:Y:S01]  /*18730*/  IMAD.X R3, R71, 0x1, R5, P3 ;  /* 0x0000000147037824 */ /* 0x000fe200018e0605 */
[----:B------:R-:W-:-:S05]  /*18740*/  IADD3 R242, P3, PT, R58, R7, RZ ;  /* 0x000000073af27210 */ /* 0x000fca0007f7e0ff */
[----:B------:R-:W-:Y:S01]  /*18750*/  IMAD.X R243, R59, 0x1, R5, P3 ;  /* 0x000000013bf37824 */ /* 0x000fe200018e0605 */
[----:B------:R-:W-:-:S05]  /*18760*/  IADD3 R236, P3, PT, R46, R7, RZ ;  /* 0x000000072eec7210 */ /* 0x000fca0007f7e0ff */
[--C-:B------:R-:W-:Y:S01]  /*18770*/  IMAD.X R237, R47, 0x1, R5.reuse, P3 ;  /* 0x000000012fed7824 */ /* 0x100fe200018e0605 */
[-C--:B------:R-:W-:Y:S01]  /*18780*/  IADD3 R34, P3, PT, R34, R7.reuse, RZ ;  /* 0x0000000722227210 */ /* 0x080fe20007f7e0ff */
[----:B------:R-:W-:Y:S01]  /*18790*/  IMAD.X R201, R77, 0x1, R5, P4 ;  /* 0x000000014dc97824 */ /* 0x000fe200020e0605 */
[----:B------:R-:W-:-:S03]  /*187a0*/  IADD3 R248, P4, PT, R64, R7, RZ ;  /* 0x0000000740f87210 */ /* 0x000fc60007f9e0ff */
[--C-:B------:R-:W-:Y:S01]  /*187b0*/  IMAD.X R35, R35, 0x1, R5.reuse, P3 ;  /* 0x0000000123237824 */ /* 0x100fe200018e0605 */
[-C--:B------:R-:W-:Y:S01]  /*187c0*/  IADD3 R46, P3, PT, R246, R7.reuse, RZ ;  /* 0x00000007f62e7210 */ /* 0x080fe20007f7e0ff */
[----:B------:R-:W-:Y:S01]  /*187d0*/  IMAD.X R249, R65, 0x1, R5, P4 ;  /* 0x0000000141f97824 */ /* 0x000fe200020e0605 */
[----:B------:R-:W-:-:S03]  /*187e0*/  IADD3 R238, P4, PT, R52, R7, RZ ;  /* 0x0000000734ee7210 */ /* 0x000fc60007f9e0ff */
[--C-:B------:R-:W-:Y:S01]  /*187f0*/  IMAD.X R47, R247, 0x1, R5.reuse, P3 ;  /* 0x00000001f72f7824 */ /* 0x100fe200018e0605 */
[----:B------:R-:W-:Y:S01]  /*18800*/  IADD3 R52, P3, PT, R240, R7, RZ ;  /* 0x00000007f0347210 */ /* 0x000fe20007f7e0ff */
[----:B------:R-:W-:-:S04]  /*18810*/  IMAD.X R239, R53, 0x1, R5, P4 ;  /* 0x0000000135ef7824 */ /* 0x000fc800020e0605 */
[----:B------:R-:W-:Y:S01]  /*18820*/  IMAD.X R53, R241, 0x1, R5, P3 ;  /* 0x00000001f1357824 */ /* 0x000fe200018e0605 */
[----:B------:R-:W-:-:S05]  /*18830*/  IADD3 R64, P3, PT, R188, R7, RZ ;  /* 0x00000007bc407210 */ /* 0x000fca0007f7e0ff */
        /* <DEDUP_REMOVED lines=55> */
[-C--:B------:R-:W-:Y:S02]  /*18bb0*/  IADD3 R42, P3, PT, R42, R7.reuse, RZ ;  /* 0x000000072a2a7210 */ /* 0x080fe40007f7e0ff */
[----:B------:R-:W-:-:S03]  /*18bc0*/  IADD3 R40, P4, PT, R40, R7, RZ ;  /* 0x0000000728287210 */ /* 0x000fc60007f9e0ff */
[--C-:B------:R-:W-:Y:S01]  /*18bd0*/  IMAD.X R43, R43, 0x1, R5.reuse, P3 ;  /* 0x000000012b2b7824 */ /* 0x100fe200018e0605 */
[-C--:B------:R-:W-:Y:S01]  /*18be0*/  IADD3 R30, P3, PT, R30, R7.reuse, RZ ;  /* 0x000000071e1e7210 */ /* 0x080fe20007f7e0ff */
[----:B------:R-:W-:Y:S01]  /*18bf0*/  IMAD.X R41, R41, 0x1, R5, P4 ;  /* 0x0000000129297824 */ /* 0x000fe200020e0605 */
[----:B------:R-:W-:-:S03]  /*18c00*/  IADD3 R28, P4, PT, R28, R7, RZ ;  /* 0x000000071c1c7210 */ /* 0x000fc60007f9e0ff */
[--C-:B------:R-:W-:Y:S01]  /*18c10*/  IMAD.X R31, R31, 0x1, R5.reuse, P3 ;  /* 0x000000011f1f7824 */ /* 0x100fe200018e0605 */
[----:B------:R3:W-:Y:S01]  /*18c20*/  STL.64 [R1+0x8b0], R200 ;  /* 0x0008b0c801007387 */ /* 0x0007e20000100a00 */
[----:B------:R-:W-:-:S03]  /*18c30*/  IMAD.X R29, R29, 0x1, R5, P4 ;  /* 0x000000011d1d7824 */ /* 0x000fc600020e0605 */
[----:B------:R1:W-:Y:S04]  /*18c40*/  STL.64 [R1+0x8b8], R2 ;  /* 0x0008b80201007387 */ /* 0x0003e80000100a00 */
[----:B------:R1:W-:Y:S01]  /*18c50*/  STL.64 [R1+0x8c0], R248 ;  /* 0x0008c0f801007387 */ /* 0x0003e20000100a00 */
[----:B------:R-:W-:-:S03]  /*18c60*/  IADD3 R208, P3, PT, R206, R7, RZ ;  /* 0x00000007ced07210 */ /* 0x000fc60007f7e0ff */
[----:B------:R-:W-:Y:S02]  /*18c70*/  STL.64 [R1+0x8c8], R242 ;  /* 0x0008c8f201007387 */ /* 0x000fe40000100a00 */
[----:B------:R-:W-:Y:S02]  /*18c80*/  IMAD.X R209, R207, 0x1, R5, P3 ;  /* 0x00000001cfd17824 */ /* 0x000fe400018e0605 */
[----:B------:R-:W-:Y:S01]  /*18c90*/  STL.64 [R1+0x8d0], R238 ;  /* 0x0008d0ee01007387 */ /* 0x000fe20000100a00 */
[----:B----4-:R-:W-:-:S03]  /*18ca0*/  IADD3 R206, P3, PT, R234, R7, RZ ;  /* 0x00000007eace7210 */ /* 0x010fc60007f7e0ff */
[----:B------:R-:W-:Y:S04]  /*18cb0*/  STL.64 [R1+0x8d8], R236 ;  /* 0x0008d8ec01007387 */ /* 0x000fe80000100a00 */
[----:B------:R-:W-:Y:S01]  /*18cc0*/  STL.64 [R1+0x8e0], R40 ;  /* 0x0008e02801007387 */ /* 0x000fe20000100a00 */
[----:B------:R-:W-:-:S03]  /*18cd0*/  IMAD.X R207, R235, 0x1, R5, P3 ;  /* 0x00000001ebcf7824 */ /* 0x000fc600018e0605 */
[----:B------:R-:W-:Y:S04]  /*18ce0*/  STL.64 [R1+0x8e8], R34 ;  /* 0x0008e82201007387 */ /* 0x000fe80000100a00 */
[----:B------:R4:W-:Y:S04]  /*18cf0*/  STL.64 [R1+0x8f0], R28 ;  /* 0x0008f01c01007387 */ /* 0x0009e80000100a00 */
[----:B------:R-:W3:Y:S04]  /*18d00*/  LDL.LU.64 R222, [R1+0x108] ;  /* 0x0001080001de7983 */ /* 0x000ee80000300a00 */
[----:B------:R-:W3:Y:S01]  /*18d10*/  LDL.LU.64 R234, [R1+0xf0] ;  /* 0x0000f00001ea7983 */ /* 0x000ee20000300a00 */
        /* <DEDUP_REMOVED lines=65> */
[----:B-1----:R-:W-:-:S03]  /*19130*/  IADD3 R202, P3, PT, R218, R7, RZ ;  /* 0x00000007daca7210 */ /* 0x002fc60007f7e0ff */
[--C-:B------:R-:W-:Y:S01]  /*19140*/  IMAD.X R211, R17, 0x1, R5.reuse, P4 ;  /* 0x0000000111d37824 */ /* 0x100fe200020e0605 */
[----:B------:R-:W-:Y:S01]  /*19150*/  IADD3 R204, P4, PT, R220, R7, RZ ;  /* 0x00000007dccc7210 */ /* 0x000fe20007f9e0ff */
[----:B------:R-:W-:-:S04]  /*19160*/  IMAD.X R203, R219, 0x1, R5, P3 ;  /* 0x00000001dbcb7824 */ /* 0x000fc800018e0605 */
[----:B------:R-:W-:Y:S01]  /*19170*/  IMAD.X R205, R221, 0x1, R5, P4 ;  /* 0x00000001ddcd7824 */ /* 0x000fe200020e0605 */
[-C--:B--2---:R-:W-:Y:S01]  /*19180*/  IADD3 R198, P4, PT, R196, R7.reuse, RZ ;  /* 0x00000007c4c67210 */ /* 0x084fe20007f9e0ff */
[----:B------:R-:W2:Y:S01]  /*19190*/  LDL.LU.64 R220, [R1+0xe0] ;  /* 0x0000e00001dc7983 */ /* 0x000ea20000300a00 */
[----:B------:R-:W-:-:S03]  /*191a0*/  IADD3 R196, P3, PT, R216, R7, RZ ;  /* 0x00000007d8c47210 */ /* 0x000fc60007f7e0ff */
[--C-:B------:R-:W-:Y:S01]  /*191b0*/  IMAD.X R199, R197, 0x1, R5.reuse, P4 ;  /* 0x00000001c5c77824 */ /* 0x100fe200020e0605 */
[----:B------:R-:W4:Y:S01]  /*191c0*/  LDL.LU.64 R218, [R1+0xc8] ;  /* 0x0000c80001da7983 */ /* 0x000f220000300a00 */
[--C-:B------:R-:W-:Y:S01]  /*191d0*/  IMAD.X R197, R217, 0x1, R5.reuse, P3 ;  /* 0x00000001d9c57824 */ /* 0x100fe200018e0605 */
[-C--:B------:R-:W-:Y:S02]  /*191e0*/  IADD3 R194, P4, PT, R214, R7.reuse, RZ ;  /* 0x00000007d6c27210 */ /* 0x080fe40007f9e0ff */
[-C--:B------:R-:W-:Y:S01]  /*191f0*/  IADD3 R192, P3, PT, R232, R7.reuse, RZ ;  /* 0x00000007e8c07210 */ /* 0x080fe20007f7e0ff */
[----:B------:R-:W4:Y:S02]  /*19200*/  LDL.LU.64 R216, [R1+0xb8] ;  /* 0x0000b80001d87983 */ /* 0x000f240000300a00 */
[--C-:B------:R-:W-:Y:S02]  /*19210*/  IMAD.X R195, R215, 0x1, R5.reuse, P4 ;  /* 0x00000001d7c37824 */ /* 0x100fe400020e0605 */
[----:B------:R-:W-:Y:S01]  /*19220*/  IMAD.X R193, R233, 0x1, R5, P3 ;  /* 0x00000001e9c17824 */ /* 0x000fe200018e0605 */
[----:B------:R-:W4:Y:S01]  /*19230*/  LDL.LU.64 R214, [R1+0xa0] ;  /* 0x0000a00001d67983 */ /* 0x000f220000300a00 */
[----:B------:R-:W-:-:S02]  /*19240*/  IADD3 R188, P3, PT, R212, R7, RZ ;  /* 0x00000007d4bc7210 */ /* 0x000fc40007f7e0ff */
[----:B------:R-:W-:-:S03]  /*19250*/  IADD3 R190, P4, PT, R230, R7, RZ ;  /* 0x00000007e6be7210 */ /* 0x000fc60007f9e0ff */
[--C-:B------:R-:W-:Y:S02]  /*19260*/  IMAD.X R189, R213, 0x1, R5.reuse, P3 ;  /* 0x00000001d5bd7824 */ /* 0x100fe400018e0605 */
[----:B------:R-:W4:Y:S01]  /*19270*/  LDL.LU.64 R212, [R1+0x88] ;  /* 0x0000880001d47983 */ /* 0x000f220000300a00 */
[--C-:B------:R-:W-:Y:S01]  /*19280*/  IMAD.X R191, R231, 0x1, R5.reuse, P4 ;  /* 0x00000001e7bf7824 */ /* 0x100fe200020e0605 */
[-C--:B------:R-:W-:Y:S02]  /*19290*/  IADD3 R186, P4, PT, R228, R7.reuse, RZ ;  /* 0x00000007e4ba7210 */ /* 0x080fe40007f9e0ff */
[----:B------:R-:W4:Y:S03]  /*192a0*/  LDL.LU.64 R160, [R1+0x70] ;  /* 0x0000700001a07983 */ /* 0x000f260000300a00 */
[----:B------:R-:W-:Y:S01]  /*192b0*/  IMAD.X R187, R229, 0x1, R5, P4 ;  /* 0x00000001e5bb7824 */ /* 0x000fe200020e0605 */
[----:B------:R-:W4:Y:S01]  /*192c0*/  LDL.LU.64 R232, [R1+0x68] ;  /* 0x0000680001e87983 */ /* 0x000f220000300a00 */
[----:B------:R-:W-:-:S03]  /*192d0*/  IADD3 R182, P4, PT, R224, R7, RZ ;  /* 0x00000007e0b67210 */ /* 0x000fc60007f9e0ff */
[----:B------:R-:W4:Y:S02]  /*192e0*/  LDL.LU.64 R230, [R1+0x50] ;  /* 0x0000500001e67983 */ /* 0x000f240000300a00 */
[----:B------:R-:W-:Y:S02]  /*192f0*/  IMAD.X R183, R225, 0x1, R5, P4 ;  /* 0x00000001e1b77824 */ /* 0x000fe400020e0605 */
[----:B------:R-:W4:Y:S01]  /*19300*/  LDL.LU.64 R228, [R1+0x40] ;  /* 0x0000400001e47983 */ /* 0x000f220000300a00 */
[----:B------:R-:W-:-:S05]  /*19310*/  IADD3 R184, P3, PT, R226, R7, RZ ;  /* 0x00000007e2b87210 */ /* 0x000fca0007f7e0ff */
[----:B------:R-:W-:Y:S01]  /*19320*/  IMAD.X R185, R227, 0x1, R5, P3 ;  /* 0x00000001e3b97824 */ /* 0x000fe200018e0605 */
[----:B---3--:R-:W-:-:S05]  /*19330*/  IADD3 R178, P4, PT, R234, R7, RZ ;  /* 0x00000007eab27210 */ /* 0x008fca0007f9e0ff */
[----:B------:R-:W-:Y:S02]  /*19340*/  IMAD.X R179, R235, 0x1, R5, P4 ;  /* 0x00000001ebb37824 */ /* 0x000fe400020e0605 */
[----:B------:R-:W3:Y:S04]  /*19350*/  LDL.LU.64 R234, [R1+0x30] ;  /* 0x0000300001ea7983 */ /* 0x000ee80000300a00 */
[----:B------:R-:W3:Y:S04]  /*19360*/  LDL.LU.64 R154, [R1+0x2d0] ;  /* 0x0002d000019a7983 */ /* 0x000ee80000300a00 */
[----:B------:R-:W3:Y:S04]  /*19370*/  LDL.LU.64 R226, [R1+0x2c8] ;  /* 0x0002c80001e27983 */ /* 0x000ee80000300a00 */
[----:B------:R-:W3:Y:S01]  /*19380*/  LDL.LU.64 R8, [R1+0x2b0] ;  /* 0x0002b00001087983 */ /* 0x000ee20000300a00 */
[----:B------:R-:W-:-:S03]  /*19390*/  IADD3 R180, P3, PT, R222, R7, RZ ;  /* 0x00000007deb47210 */ /* 0x000fc60007f7e0ff */
[----:B------:R-:W3:Y:S02]  /*193a0*/  LDL.LU.64 R224, [R1+0x2a8] ;  /* 0x0002a80001e07983 */ /* 0x000ee40000300a00 */
[----:B------:R-:W-:Y:S02]  /*193b0*/  IMAD.X R181, R223, 0x1, R5, P3 ;  /* 0x00000001dfb57824 */ /* 0x000fe400018e0605 */
[----:B------:R-:W3:Y:S01]  /*193c0*/  LDL.LU.64 R222, [R1+0x2a0] ;  /* 0x0002a00001de7983 */ /* 0x000ee20000300a00 */
[-C--:B--2---:R-:W-:Y:S02]  /*193d0*/  IADD3 R176, P3, PT, R220, R7.reuse, RZ ;  /* 0x00000007dcb07210 */ /* 0x084fe40007f7e0ff */
[----:B----4-:R-:W-:-:S03]  /*193e0*/  IADD3 R174, P4, PT, R218, R7, RZ ;  /* 0x00000007daae7210 */ /* 0x010fc60007f9e0ff */
[--C-:B------:R-:W-:Y:S02]  /*193f0*/  IMAD.X R177, R221, 0x1, R5.reuse, P3 ;  /* 0x00000001ddb17824 */ /* 0x100fe400018e0605 */
[----:B------:R-:W2:Y:S01]  /*19400*/  LDL.LU.64 R220, [R1+0x298] ;  /* 0x0002980001dc7983 */ /* 0x000ea20000300a00 */
[--C-:B------:R-:W-:Y:S01]  /*19410*/  IMAD.X R175, R219, 0x1, R5.reuse, P4 ;  /* 0x00000001dbaf7824 */ /* 0x100fe200020e0605 */
[-C--:B------:R-:W-:Y:S02]  /*19420*/  IADD3 R172, P3, PT, R216, R7.reuse, RZ ;  /* 0x00000007d8ac7210 */ /* 0x080fe40007f7e0ff */
[----:B------:R-:W4:Y:S01]  /*19430*/  LDL.LU.64 R218, [R1+0x290] ;  /* 0x0002900001da7983 */ /* 0x000f220000300a00 */
[----:B------:R-:W-:Y:S02]  /*19440*/  IADD3 R170, P4, PT, R214, R7, RZ ;  /* 0x00000007d6aa7210 */ /* 0x000fe40007f9e0ff */
[----:B------:R-:W-:-:S03]  /*19450*/  IMAD.X R173, R217, 0x1, R5, P3 ;  /* 0x00000001d9ad7824 */ /* 0x000fc600018e0605 */
[----:B------:R-:W-:Y:S02]  /*19460*/  IMAD.X R171, R215, 0x1, R5, P4 ;  /* 0x00000001d7ab7824 */ /* 0x000fe400020e0605 */
[----:B------:R-:W4:Y:S01]  /*19470*/  LDL.LU.64 R214, [R1+0x288] ;  /* 0x0002880001d67983 */ /* 0x000f220000300a00 */
[----:B------:R-:W-:-:S03]  /*19480*/  IADD3 R168, P3, PT, R212, R7, RZ ;  /* 0x00000007d4a87210 */ /* 0x000fc60007f7e0ff */
[----:B------:R-:W4:Y:S02]  /*19490*/  LDL.LU.64 R216, [R1+0x280] ;  /* 0x0002800001d87983 */ /* 0x000f240000300a00 */
[--C-:B------:R-:W-:Y:S02]  /*194a0*/  IMAD.X R169, R213, 0x1, R5.reuse, P3 ;  /* 0x00000001d5a97824 */ /* 0x100fe400018e0605 */
[----:B------:R-:W4:Y:S01]  /*194b0*/  LDL.LU.64 R212, [R1+0x278] ;  /* 0x0002780001d47983 */ /* 0x000f220000300a00 */
[-C--:B------:R-:W-:Y:S02]  /*194c0*/  IADD3 R164, P3, PT, R232, R7.reuse, RZ ;  /* 0x00000007e8a47210 */ /* 0x080fe40007f7e0ff */
[----:B------:R-:W-:Y:S01]  /*194d0*/  IADD3 R166, P4, PT, R160, R7, RZ ;  /* 0x00000007a0a67210 */ /* 0x000fe20007f9e0ff */
[----:B------:R-:W4:Y:S02]  /*194e0*/  LDL.LU.64 R200, [R1+0x58] ;  /* 0x0000580001c87983 */ /* 0x000f240000300a00 */
[----:B------:R-:W-:-:S02]  /*194f0*/  IMAD.X R165, R233, 0x1, R5, P3 ;  /* 0x00000001e9a57824 */ /* 0x000fc400018e0605 */
[----:B------:R-:W4:Y:S01]  /*19500*/  LDL.LU.64 R232, [R1+0x270] ;  /* 0x0002700001e87983 */ /* 0x000f220000300a00 */
[----:B------:R-:W-:Y:S01]  /*19510*/  IMAD.X R167, R161, 0x1, R5, P4 ;  /* 0x00000001a1a77824 */ /* 0x000fe200020e0605 */
[----:B------:R-:W-:-:S05]  /*19520*/  IADD3 R162, P4, PT, R230, R7, RZ ;  /* 0x00000007e6a27210 */ /* 0x000fca0007f9e0ff */
[----:B------:R-:W-:Y:S02]  /*19530*/  IMAD.X R163, R231, 0x1, R5, P4 ;  /* 0x00000001e7a37824 */ /* 0x000fe400020e0605 */
[----:B------:R-:W4:Y:S01]  /*19540*/  LDL.LU.64 R230, [R1+0x268] ;  /* 0x0002680001e67983 */ /* 0x000f220000300a00 */
[----:B------:R-:W-:-:S05]  /*19550*/  IADD3 R160, P3, PT, R228, R7, RZ ;  /* 0x00000007e4a07210 */ /* 0x000fca0007f7e0ff */
[----:B------:R-:W-:Y:S01]  /*19560*/  IMAD.X R161, R229, 0x1, R5, P3 ;  /* 0x00000001e5a17824 */ /* 0x000fe200018e0605 */
[----:B---3--:R-:W-:-:S05]  /*19570*/  IADD3 R158, P4, PT, R234, R7, RZ ;  /* 0x00000007ea9e7210 */ /* 0x008fca0007f9e0ff */
[----:B------:R-:W-:Y:S02]  /*19580*/  IMAD.X R159, R235, 0x1, R5, P4 ;  /* 0x00000001eb9f7824 */ /* 0x000fe400020e0605 */
[----:B------:R-:W3:Y:S01]  /*19590*/  LDL.LU.64 R234, [R1] ;  /* 0x0000000001ea7983 */ /* 0x000ee20000300a00 */
[-C--:B------:R-:W-:Y:S02]  /*195a0*/  IADD3 R156, P3, PT, R154, R11.reuse, RZ ;  /* 0x0000000b9a9c7210 */ /* 0x080fe40007f7e0ff */
[----:B------:R-:W-:-:S03]  /*195b0*/  IADD3 R228, P4, PT, R226, R11, RZ ;  /* 0x0000000be2e47210 */ /* 0x000fc60007f9e0ff */
[--C-:B------:R-:W-:Y:S01]  /*195c0*/  IMAD.X R157, R155, 0x1, R0.reuse, P3 ;  /* 0x000000019b9d7824 */ /* 0x100fe200018e0600 */
[-C--:B------:R-:W-:Y:S01]  /*195d0*/  IADD3 R226, P3, PT, R8, R11.reuse, RZ ;  /* 0x0000000b08e27210 */ /* 0x080fe20007f7e0ff */
[--C-:B------:R-:W-:Y:S01]  /*195e0*/  IMAD.X R229, R227, 0x1, R0.reuse, P4 ;  /* 0x00000001e3e57824 */ /* 0x100fe200020e0600 */
[----:B------:R-:W1:Y:S03]  /*195f0*/  S2R R2, SR_TID.X ;  /* 0x0000000000027919 */ /* 0x000e660000002100 */
[----:B------:R-:W-:Y:S01]  /*19600*/  IMAD.X R227, R9, 0x1, R0, P3 ;  /* 0x0000000109e37824 */ /* 0x000fe200018e0600 */
[----:B------:R1:W-:Y:S04]  /*19610*/  LDGSTS.E [R252+0x76000], desc[UR40][R156.64], P1 ;  /* 0x760000009cfc7fae */ /* 0x0003e800089a1028 */
[----:B------:R-:W3:Y:S01]  /*19620*/  LDL.LU.64 R8, [R1+0x60] ;  /* 0x0000600001087983 */ /* 0x000ee20000300a00 */
[----:B------:R-:W-:-:S05]  /*19630*/  IADD3 R154, P4, PT, R224, R11, RZ ;  /* 0x0000000be09a7210 */ /* 0x000fca0007f9e0ff */
[----:B------:R-:W-:Y:S01]  /*19640*/  IMAD.X R155, R225, 0x1, R0, P4 ;  /* 0x00000001e19b7824 */ /* 0x000fe200020e0600 */
[----:B------:R-:W-:-:S05]  /*19650*/  IADD3 R16, P3, PT, R222, R11, RZ ;  /* 0x0000000bde107210 */ /* 0x000fca0007f7e0ff */
[----:B------:R-:W-:Y:S01]  /*19660*/  IMAD.X R17, R223, 0x1, R0, P3 ;  /* 0x00000001df117824 */ /* 0x000fe200018e0600 */
[----:B-1----:R-:W-:-:S04]  /*19670*/  SHF.R.U32.HI R244, RZ, 0x6, R2 ;  /* 0x00000006fff47819 */ /* 0x002fc80000011602 */
[----:B------:R-:W-:-:S04]  /*19680*/  SGXT.U32 R244, R244, 0x1 ;  /* 0x00000001f4f4781a */ /* 0x000fc80000000000 */
[----:B------:R-:W-:Y:S02]  /*19690*/  LOP3.LUT R244, R244, 0x34, RZ, 0xfc, !PT ;  /* 0x00000034f4f47812 */ /* 0x000fe400078efcff */
[----:B--2---:R-:W-:-:S05]  /*196a0*/  IADD3 R224, P4, PT, R220, R11, RZ ;  /* 0x0000000bdce07210 */ /* 0x004fca0007f9e0ff */
[----:B------:R-:W-:Y:S01]  /*196b0*/  IMAD.X R225, R221, 0x1, R0, P4 ;  /* 0x00000001dde17824 */ /* 0x000fe200020e0600 */
[-C--:B----4-:R-:W-:Y:S02]  /*196c0*/  IADD3 R222, P3, PT, R218, R11.reuse, RZ ;  /* 0x0000000bdade7210 */ /* 0x090fe40007f7e0ff */
[----:B------:R-:W-:-:S03]  /*196d0*/  IADD3 R220, P4, PT, R214, R11, RZ ;  /* 0x0000000bd6dc7210 */ /* 0x000fc60007f9e0ff */
[--C-:B------:R-:W-:Y:S02]  /*196e0*/  IMAD.X R223, R219, 0x1, R0.reuse, P3 ;  /* 0x00000001dbdf7824 */ /* 0x100fe400018e0600 */
[----:B------:R-:W-:Y:S01]  /*196f0*/  IMAD.X R221, R215, 0x1, R0, P4 ;  /* 0x00000001d7dd7824 */ /* 0x000fe200020e0600 */
[-C--:B------:R-:W-:Y:S02]  /*19700*/  IADD3 R214, P4, PT, R212, R11.reuse, RZ ;  /* 0x0000000bd4d67210 */ /* 0x080fe40007f9e0ff */
[----:B------:R-:W-:-:S03]  /*19710*/  IADD3 R218, P3, PT, R216, R11, RZ ;  /* 0x0000000bd8da7210 */ /* 0x000fc60007f7e0ff */
[----:B------:R-:W-:Y:S01]  /*19720*/  IMAD.X R215, R213, 0x1, R0, P4 ;  /* 0x00000001d5d77824 */ /* 0x000fe200020e0600 */
[----:B------:R-:W-:Y:S01]  /*19730*/  SHF.R.U32.HI R213, RZ, 0x6, R2 ;  /* 0x00000006ffd57819 */ /* 0x000fe20000011602 */
[----:B------:R-:W-:Y:S01]  /*19740*/  IMAD.X R219, R217, 0x1, R0, P3 ;  /* 0x00000001d9db7824 */ /* 0x000fe200018e0600 */
[----:B------:R-:W-:Y:S02]  /*19750*/  IADD3 R216, P3, PT, R232, R11, RZ ;  /* 0x0000000be8d87210 */ /* 0x000fe40007f7e0ff */
[----:B------:R-:W-:Y:S02]  /*19760*/  SGXT.U32 R213, R213, 0x1 ;  /* 0x00000001d5d5781a */ /* 0x000fe40000000000 */
[----:B------:R-:W-:Y:S01]  /*19770*/  SHF.R.U32.HI R232, RZ, 0x6, R2 ;  /* 0x00000006ffe87819 */ /* 0x000fe20000011602 */
[----:B------:R-:W-:Y:S01]  /*19780*/  IMAD.X R217, R233, 0x1, R0, P3 ;  /* 0x00000001e9d97824 */ /* 0x000fe200018e0600 */
[----:B------:R-:W-:Y:S02]  /*19790*/  LOP3.LUT R213, R213, 0x32, RZ, 0xfc, !PT ;  /* 0x00000032d5d57812 */ /* 0x000fe400078efcff */
[----:B------:R-:W-:-:S02]  /*197a0*/  SHF.R.U32.HI R233, RZ, 0x6, R2 ;  /* 0x00000006ffe97819 */ /* 0x000fc40000011602 */
[----:B------:R-:W-:Y:S02]  /*197b0*/  IADD3 R212, P4, PT, R230, R11, RZ ;  /* 0x0000000be6d47210 */ /* 0x000fe40007f9e0ff */
[----:B------:R-:W-:Y:S02]  /*197c0*/  SGXT.U32 R232, R232, 0x1 ;  /* 0x00000001e8e8781a */ /* 0x000fe40000000000 */
[----:B------:R-:W-:Y:S02]  /*197d0*/  ISETP.GE.AND P1, PT, R213, UR19, PT ;  /* 0x00000013d5007c0c */ /* 0x000fe4000bf26270 */
[----:B------:R-:W-:Y:S01]  /*197e0*/  SGXT.U32 R233, R233, 0x1 ;  /* 0x00000001e9e9781a */ /* 0x000fe20000000000 */
[----:B------:R-:W-:Y:S01]  /*197f0*/  IMAD.X R213, R231, 0x1, R0, P4 ;  /* 0x00000001e7d57824 */ /* 0x000fe200020e0600 */
[----:B------:R-:W-:Y:S02]  /*19800*/  LOP3.LUT R232, R232, 0x14, RZ, 0xfc, !PT ;  /* 0x00000014e8e87812 */ /* 0x000fe400078efcff */
[----:B------:R-:W-:-:S02]  /*19810*/  SEL R13, RZ, 0x4, P1 ;  /* 0x00000004ff0d7807 */ /* 0x000fc40000800000 */
[----:B------:R-:W-:Y:S02]  /*19820*/  LOP3.LUT R233, R233, 0x16, RZ, 0xfc, !PT ;  /* 0x00000016e9e97812 */ /* 0x000fe400078efcff */
[----:B------:R-:W-:Y:S02]  /*19830*/  ISETP.GE.AND P1, PT, R232, UR19, PT ;  /* 0x00000013e8007c0c */ /* 0x000fe4000bf26270 */
[----:B------:R-:W-:Y:S02]  /*19840*/  SEL R13, R13, RZ, P2 ;  /* 0x000000ff0d0d7207 */ /* 0x000fe40001000000 */
[----:B------:R-:W-:Y:S02]  /*19850*/  ISETP.GE.AND P3, PT, R233, UR19, PT ;  /* 0x00000013e9007c0c */ /* 0x000fe4000bf66270 */
[----:B------:R-:W-:-:S05]  /*19860*/  IADD3 R156, P5, PT, R200, R7, RZ ;  /* 0x00000007c89c7210 */ /* 0x000fca0007fbe0ff */
[----:B------:R-:W-:Y:S01]  /*19870*/  IMAD.X R157, R201, 0x1, R5, P5 ;  /* 0x00000001c99d7824 */ /* 0x000fe200028e0605 */
[----:B---3--:R-:W-:-:S05]  /*19880*/  IADD3 R230, P4, PT, R234, R11, RZ ;  /* 0x0000000beae67210 */ /* 0x008fca0007f9e0ff */
[----:B------:R-:W-:Y:S01]  /*19890*/  IMAD.X R231, R235, 0x1, R0, P4 ;  /* 0x00000001ebe77824 */ /* 0x000fe200020e0600 */
[----:B------:R-:W-:Y:S02]  /*198a0*/  SEL R235, RZ, 0x4, P1 ;  /* 0x00000004ffeb7807 */ /* 0x000fe40000800000 */
[----:B------:R-:W-:Y:S02]  /*198b0*/  ISETP.NE.U32.AND P1, PT, R13, RZ, PT ;  /* 0x000000ff0d00720c */ /* 0x000fe40003f25070 */
[----:B------:R-:W-:Y:S02]  /*198c0*/  SEL R13, RZ, 0x4, P3 ;  /* 0x00000004ff0d7807 */ /* 0x000fe40001800000 */
[----:B------:R-:W-:Y:S02]  /*198d0*/  IADD3 R232, P3, PT, R250, R11, RZ ;  /* 0x0000000bfae87210 */ /* 0x000fe40007f7e0ff */
[----:B------:R-:W5:Y:S01]  /*198e0*/  LDL.LU R11, [R1+0x8fc] ;  /* 0x0008fc00010b7983 */ /* 0x000f620000300800 */
[----:B------:R-:W-:-:S02]  /*198f0*/  ISETP.GE.AND P4, PT, R244, UR19, PT ;  /* 0x00000013f4007c0c */ /* 0x000fc4000bf86270 */
[----:B------:R-:W-:Y:S01]  /*19900*/  SEL R234, R13, RZ, P2 ;  /* 0x000000ff0dea7207 */ /* 0x000fe20001000000 */
[----:B------:R-:W2:Y:S01]  /*19910*/  LDL.LU.64 R248, [R1+0x48] ;  /* 0x0000480001f87983 */ /* 0x000ea20000300a00 */
[----:B------:R-:W-:Y:S01]  /*19920*/  IMAD.X R233, R251, 0x1, R0, P3 ;  /* 0x00000001fbe97824 */ /* 0x000fe200018e0600 */
[----:B------:R-:W-:Y:S02]  /*19930*/  SEL R13, RZ, 0x4, P4 ;  /* 0x00000004ff0d7807 */ /* 0x000fe40002000000 */
[----:B------:R-:W5:Y:S01]  /*19940*/  LDL.LU R0, [R1+0x8f8] ;  /* 0x0008f80001007983 */ /* 0x000f620000300800 */
[----:B------:R-:W-:Y:S02]  /*19950*/  ISETP.NE.U32.AND P4, PT, R234, RZ, PT ;  /* 0x000000ffea00720c */ /* 0x000fe40003f85070 */
[----:B------:R-:W-:Y:S01]  /*19960*/  SEL R235, R235, RZ, P2 ;  /* 0x000000ffebeb7207 */ /* 0x000fe20001000000 */
[----:B------:R-:W3:Y:S01]  /*19970*/  LDL.LU.64 R200, [R1+0x38] ;  /* 0x0000380001c87983 */ /* 0x000ee20000300a00 */
[----:B------:R-:W-:-:S02]  /*19980*/  IADD3 R234, P5, PT, R8, R7, RZ ;  /* 0x0000000708ea7210 */ /* 0x000fc40007fbe0ff */
[----:B------:R-:W-:Y:S01]  /*19990*/  ISETP.NE.U32.AND P3, PT, R235, RZ, PT ;  /* 0x000000ffeb00720c */ /* 0x000fe20003f65070 */
[----:B------:R1:W-:Y:S02]  /*199a0*/  LDGSTS.E [R252+0x76008], desc[UR40][R228.64], P1 ;  /* 0x76008000e4fc7fae */ /* 0x0003e400089a1028 */
[----:B------:R-:W-:Y:S02]  /*199b0*/  IMAD.X R235, R9, 0x1, R5, P5 ;  /* 0x0000000109eb7824 */ /* 0x000fe400028e0605 */
[----:B------:R-:W4:Y:S01]  /*199c0*/  LDL.LU.64 R8, [R1+0x28] ;  /* 0x0000280001087983 */ /* 0x000f220000300a00 */
[----:B------:R-:W-:Y:S02]  /*199d0*/  SHF.R.U32.HI R251, RZ, 0x6, R2 ;  /* 0x00000006fffb7819 */ /* 0x000fe40000011602 */
[----:B------:R-:W-:Y:S01]  /*199e0*/  LOP3.LUT R7, R4, 0x50, RZ, 0x3c, !PT ;  /* 0x0000005004077812 */ /* 0x000fe200078e3cff */
[----:B------:R-:W2:Y:S01]  /*199f0*/  S2R R3, SR_TID.X ;  /* 0x0000000000037919 */ /* 0x000ea20000002100 */
[----:B------:R-:W-:-:S02]  /*19a00*/  SGXT.U32 R251, R251, 0x1 ;  /* 0x00000001fbfb781a */ /* 0x000fc40000000000 */
[--C-:B------:R-:W-:Y:S01]  /*19a10*/  SHF.R.U32.HI R247, RZ, 0x6, R2.reuse ;  /* 0x00000006fff77819 */ /* 0x100fe20000011602 */
[----:B------:R-:W-:Y:S01]  /*19a20*/  VIADD R7, R7, UR11 ;  /* 0x0000000b07077c36 */ /* 0x000fe20008000000 */
[----:B------:R-:W-:Y:S02]  /*19a30*/  LOP3.LUT R251, R251, 0x36, RZ, 0xfc, !PT ;  /* 0x00000036fbfb7812 */ /* 0x000fe400078efcff */
[----:B------:R-:W-:Y:S02]  /*19a40*/  SEL R13, R13, RZ, P2 ;  /* 0x000000ff0d0d7207 */ /* 0x000fe40001000000 */
[----:B------:R-:W-:Y:S01]  /*19a50*/  SHF.R.U32.HI R246, RZ, 0x6, R2 ;  /* 0x00000006fff67819 */ /* 0x000fe20000011602 */
[----:B------:R1:W-:Y:S01]  /*19a60*/  LDGSTS.E [R7+0x74000], desc[UR40][R226.64], P3 ;  /* 0x74000000e2077fae */ /* 0x0003e200099a1028 */
[----:B------:R-:W-:Y:S02]  /*19a70*/  SGXT.U32 R247, R247, 0x1 ;  /* 0x00000001f7f7781a */ /* 0x000fe40000000000 */
[----:B------:R-:W-:-:S02]  /*19a80*/  ISETP.GE.AND P1, PT, R251, UR19, PT ;  /* 0x00000013fb007c0c */ /* 0x000fc4000bf26270 */
[----:B------:R-:W-:Y:S01]  /*19a90*/  SHF.R.U32.HI R250, RZ, 0x6, R2 ;  /* 0x00000006fffa7819 */ /* 0x000fe20000011602 */
[----:B-1----:R-:W-:Y:S01]  /*19aa0*/  IMAD.SHL.U32 R252, R12, 0x4, RZ ;  /* 0x000000040cfc7824 */ /* 0x002fe200078e00ff */
[----:B------:R-:W-:Y:S01]  /*19ab0*/  ISETP.NE.U32.AND P3, PT, R13, RZ, PT ;  /* 0x000000ff0d00720c */ /* 0x000fe20003f65070 */
[----:B------:R-:W-:Y:S01]  /*19ac0*/  LDGSTS.E [R7+0x74008], desc[UR40][R154.64], P4 ;  /* 0x740080009a077fae */ /* 0x000fe2000a1a1028 */
[----:B------:R-:W-:Y:S02]  /*19ad0*/  LOP3.LUT R247, R247, 0x18, RZ, 0xfc, !PT ;  /* 0x00000018f7f77812 */ /* 0x000fe400078efcff */
[----:B------:R-:W-:Y:S01]  /*19ae0*/  SEL R13, RZ, 0x4, P1 ;  /* 0x00000004ff0d7807 */ /* 0x000fe20000800000 */
[----:B------:R-:W4:Y:S01]  /*19af0*/  LDL.LU.64 R28, [R1+0x178] ;  /* 0x00017800011c7983 */ /* 0x000f220000300a00 */
[----:B------:R-:W-:Y:S02]  /*19b00*/  SGXT.U32 R246, R246, 0x1 ;  /* 0x00000001f6f6781a */ /* 0x000fe40000000000 */
[----:B------:R-:W-:Y:S01]  /*19b10*/  ISETP.GE.AND P1, PT, R247, UR19, PT ;  /* 0x00000013f7007c0c */ /* 0x000fe2000bf26270 */
[----:B------:R-:W4:Y:S01]  /*19b20*/  LDL.LU.64 R34, [R1+0x170] ;  /* 0x0001700001227983 */ /* 0x000f220000300a00 */
[----:B------:R-:W-:-:S02]  /*19b30*/  LOP3.LUT R246, R246, 0x1a, RZ, 0xfc, !PT ;  /* 0x0000001af6f67812 */ /* 0x000fc400078efcff */
[----:B------:R-:W-:Y:S01]  /*19b40*/  SEL R13, R13, RZ, P2 ;  /* 0x000000ff0d0d7207 */ /* 0x000fe20001000000 */
[----:B------:R1:W-:Y:S01]  /*19b50*/  LDGSTS.E [R7+0x76000], desc[UR40][R16.64], P3 ;  /* 0x7600000010077fae */ /* 0x0003e200099a1028 */
[----:B------:R-:W-:Y:S02]  /*19b60*/  SGXT.U32 R250, R250, 0x1 ;  /* 0x00000001fafa781a */ /* 0x000fe40000000000 */
[----:B------:R-:W-:Y:S01]  /*19b70*/  SEL R226, RZ, 0x4, P1 ;  /* 0x00000004ffe27807 */ /* 0x000fe20000800000 */
[----:B------:R-:W4:Y:S01]  /*19b80*/  LDL.LU.64 R40, [R1+0x160] ;  /* 0x0001600001287983 */ /* 0x000f220000300a00 */
[----:B------:R-:W-:Y:S02]  /*19b90*/  ISETP.GE.AND P4, PT, R246, UR19, PT ;  /* 0x00000013f6007c0c */ /* 0x000fe4000bf86270 */
[----:B------:R-:W-:Y:S01]  /*19ba0*/  ISETP.NE.U32.AND P1, PT, R13, RZ, PT ;  /* 0x000000ff0d00720c */ /* 0x000fe20003f25070 */
[----:B------:R-:W4:Y:S01]  /*19bb0*/  LDL.LU.64 R236, [R1+0x158] ;  /* 0x0001580001ec7983 */ /* 0x000f220000300a00 */
[----:B------:R-:W-:-:S02]  /*19bc0*/  LOP3.LUT R250, R250, 0x38, RZ, 0xfc, !PT ;  /* 0x00000038fafa7812 */ /* 0x000fc400078efcff */
[----:B------:R-:W-:Y:S01]  /*19bd0*/  SEL R13, RZ, 0x4, P4 ;  /* 0x00000004ff0d7807 */ /* 0x000fe20002000000 */
[----:B------:R-:W4:Y:S01]  /*19be0*/  LDL.LU.64 R238, [R1+0x138] ;  /* 0x0001380001ee7983 */ /* 0x000f220000300a00 */
[----:B------:R-:W-:Y:S02]  /*19bf0*/  ISETP.GE.AND P4, PT, R250, UR19, PT ;  /* 0x00000013fa007c0c */ /* 0x000fe4000bf86270 */
[----:B-1----:R-:W-:Y:S01]  /*19c00*/  SEL R17, R13, RZ, P2 ;  /* 0x000000ff0d117207 */ /* 0x002fe20001000000 */
[----:B------:R-:W4:Y:S01]  /*19c10*/  LDL.LU.64 R242, [R1+0x128] ;  /* 0x0001280001f27983 */ /* 0x000f220000300a00 */
[----:B------:R-:W-:Y:S02]  /*19c20*/  SEL R13, RZ, 0x4, P4 ;  /* 0x00000004ff0d7807 */ /* 0x000fe40002000000 */
[----:B------:R-:W-:Y:S01]  /*19c30*/  ISETP.NE.U32.AND P4, PT, R17, RZ, PT ;  /* 0x000000ff1100720c */ /* 0x000fe20003f85070 */
[----:B------:R4:W-:Y:S01]  /*19c40*/  LDGSTS.E [R7+0x76008], desc[UR40][R224.64], P1 ;  /* 0x76008000e0077fae */ /* 0x0009e200089a1028 */
[----:B------:R-:W-:-:S02]  /*19c50*/  SEL R226, R226, RZ, P2 ;  /* 0x000000ffe2e27207 */ /* 0x000fc40001000000 */
[----:B------:R-:W-:Y:S02]  /*19c60*/  SEL R13, R13, RZ, P2 ;  /* 0x000000ff0d0d7207 */ /* 0x000fe40001000000 */
[----:B------:R-:W-:Y:S02]  /*19c70*/  ISETP.NE.U32.AND P3, PT, R226, RZ, PT ;  /* 0x000000ffe200720c */ /* 0x000fe40003f65070 */
[----:B------:R-:W-:Y:S02]  /*19c80*/  SHF.R.U32.HI R229, RZ, 0x6, R2 ;  /* 0x00000006ffe57819 */ /* 0x000fe40000011602 */
[----:B------:R-:W-:Y:S02]  /*19c90*/  ISETP.NE.U32.AND P1, PT, R13, RZ, PT ;  /* 0x000000ff0d00720c */ /* 0x000fe40003f25070 */
[----:B------:R-:W-:-:S04]  /*19ca0*/  SGXT.U32 R229, R229, 0x1 ;  /* 0x00000001e5e5781a */ /* 0x000fc80000000000 */
[----:B------:R-:W-:Y:S02]  /*19cb0*/  LOP3.LUT R229, R229, 0x3a, RZ, 0xfc, !PT ;  /* 0x0000003ae5e57812 */ /* 0x000fe400078efcff */
[----:B------:R-:W-:-:S04]  /*19cc0*/  SHF.R.U32.HI R240, RZ, 0x6, R2 ;  /* 0x00000006fff07819 */ /* 0x000fc80000011602 */
[----:B------:R-:W-:-:S04]  /*19cd0*/  SGXT.U32 R240, R240, 0x1 ;  /* 0x00000001f0f0781a */ /* 0x000fc80000000000 */
[----:B------:R-:W-:Y:S02]  /*19ce0*/  LOP3.LUT R240, R240, 0x1c, RZ, 0xfc, !PT ;  /* 0x0000001cf0f07812 */ /* 0x000fe400078efcff */
[--C-:B------:R-:W-:Y:S02]  /*19cf0*/  SHF.R.U32.HI R245, RZ, 0x6, R2.reuse ;  /* 0x00000006fff57819 */ /* 0x100fe40000011602 */
[----:B------:R-:W-:Y:S02]  /*19d00*/  SHF.R.U32.HI R228, RZ, 0x6, R2 ;  /* 0x00000006ffe47819 */ /* 0x000fe40000011602 */
[----:B--2---:R-:W-:-:S05]  /*19d10*/  IADD3 R154, P5, PT, R248, R252, RZ ;  /* 0x000000fcf89a7210 */ /* 0x004fca0007fbe0ff */
[----:B------:R-:W-:Y:S02]  /*19d20*/  IMAD.X R155, R249, 0x1, R5, P5 ;  /* 0x00000001f99b7824 */ /* 0x000fe400028e0605 */
[----:B------:R-:W2:Y:S01]  /*19d30*/  LDL.LU.64 R248, [R1+0x120] ;  /* 0x0001200001f87983 */ /* 0x000ea20000300a00 */
[----:B---3--:R-:W-:-:S05]  /*19d40*/  IADD3 R16, P5, PT, R200, R252, RZ ;  /* 0x000000fcc8107210 */ /* 0x008fca0007fbe0ff */
[----:B------:R-:W-:Y:S01]  /*19d50*/  IMAD.X R17, R201, 0x1, R5, P5 ;  /* 0x00000001c9117824 */ /* 0x000fe200028e0605 */
[----:B----4-:R-:W-:-:S05]  /*19d60*/  IADD3 R224, P5, PT, R8, R252, RZ ;  /* 0x000000fc08e07210 */ /* 0x010fca0007fbe0ff */
[----:B------:R-:W-:Y:S01]  /*19d70*/  IMAD.X R225, R9, 0x1, R5, P5 ;  /* 0x0000000109e17824 */ /* 0x000fe200028e0605 */
[----:B------:R-:W-:-:S05]  /*19d80*/  LOP3.LUT R9, R4, 0x60, RZ, 0x3c, !PT ;  /* 0x0000006004097812 */ /* 0x000fca00078e3cff */
[----:B------:R-:W-:-:S05]  /*19d90*/  VIADD R9, R9, UR11 ;  /* 0x0000000b09097c36 */ /* 0x000fca0008000000 */
[----:B------:R-:W-:Y:S04]  /*19da0*/  LDGSTS.E [R9+0x74000], desc[UR40][R222.64], P3 ;  /* 0x74000000de097fae */ /* 0x000fe800099a1028 */
[----:B------:R-:W-:Y:S01]  /*19db0*/  LDGSTS.E [R9+0x74008], desc[UR40][R220.64], P4 ;  /* 0x74008000dc097fae */ /* 0x000fe2000a1a1028 */
[----:B------:R-:W-:-:S03]  /*19dc0*/  ISETP.GE.AND P4, PT, R229, UR19, PT ;  /* 0x00000013e5007c0c */ /* 0x000fc6000bf86270 */
[----:B------:R1:W-:Y:S01]  /*19dd0*/  LDGSTS.E [R9+0x76000], desc[UR40][R218.64], P1 ;  /* 0x76000000da097fae */ /* 0x0003e200089a1028 */
[----:B------:R-:W-:-:S04]  /*19de0*/  SHF.R.U32.HI R8, RZ, 0x6, R3 ;  /* 0x00000006ff087819 */ /* 0x000fc80000011603 */
[----:B------:R-:W-:Y:S02]  /*19df0*/  SGXT.U32 R8, R8, 0x1 ;  /* 0x000000010808781a */ /* 0x000fe40000000000 */
[----:B-1----:R-:W-:-:S04]  /*19e00*/  SEL R218, RZ, 0x4, P4 ;  /* 0x00000004ffda7807 */ /* 0x002fc80002000000 */
[----:B------:R-:W-:Y:S02]  /*19e10*/  SEL R218, R218, RZ, P2 ;  /* 0x000000ffdada7207 */ /* 0x000fe40001000000 */
[----:B------:R-:W-:Y:S02]  /*19e20*/  ISETP.GE.AND P3, PT, R240, UR19, PT ;  /* 0x00000013f0007c0c */ /* 0x000fe4000bf66270 */
[----:B------:R-:W-:Y:S02]  /*19e30*/  ISETP.NE.U32.AND P4, PT, R218, RZ, PT ;  /* 0x000000ffda00720c */ /* 0x000fe40003f85070 */
[----:B------:R-:W-:Y:S02]  /*19e40*/  LOP3.LUT R8, R8, 0x3e, RZ, 0xfc, !PT ;  /* 0x0000003e08087812 */ /* 0x000fe400078efcff */
[----:B------:R-:W-:Y:S02]  /*19e50*/  SEL R13, RZ, 0x4, P3 ;  /* 0x00000004ff0d7807 */ /* 0x000fe40001800000 */
[----:B------:R-:W-:-:S02]  /*19e60*/  ISETP.GE.AND P3, PT, R8, UR19, PT ;  /* 0x0000001308007c0c */ /* 0x000fc4000bf66270 */
[----:B------:R-:W-:Y:S02]  /*19e70*/  LOP3.LUT R8, R2, 0x3f, RZ, 0xc0, !PT ;  /* 0x0000003f02087812 */ /* 0x000fe400078ec0ff */
[----:B------:R-:W3:Y:S01]  /*19e80*/  LDL.LU.64 R2, [R1+0x110] ;  /* 0x0001100001027983 */ /* 0x000ee20000300a00 */
[----:B------:R-:W-:Y:S02]  /*19e90*/  SEL R220, RZ, 0x4, P3 ;  /* 0x00000004ffdc7807 */ /* 0x000fe40001800000 */
[----:B------:R-:W-:Y:S01]  /*19ea0*/  ISETP.GE.AND P3, PT, R8, UR19, PT ;  /* 0x0000001308007c0c */ /* 0x000fe2000bf66270 */
[----:B------:R-:W4:Y:S04]  /*19eb0*/  LDL.LU.64 R200, [R1+0x100] ;  /* 0x0001000001c87983 */ /* 0x000f280000300a00 */
[----:B------:R-:W-:Y:S04]  /*19ec0*/  LDGSTS.E [R9+0x76008], desc[UR40][R214.64], P4 ;  /* 0x76008000d6097fae */ /* 0x000fe8000a1a1028 */
[----:B------:R-:W4:Y:S04]  /*19ed0*/  LDL.LU.64 R6, [R1+0xf8] ;  /* 0x0000f80001067983 */ /* 0x000f280000300a00 */
[----:B------:R-:W4:Y:S01]  /*19ee0*/  LDL.LU.64 R8, [R1+0xe8] ;  /* 0x0000e80001087983 */ /* 0x000f220000300a00 */
[----:B------:R-:W-:-:S02]  /*19ef0*/  SGXT.U32 R245, R245, 0x1 ;  /* 0x00000001f5f5781a */ /* 0x000fc40000000000 */
[----:B------:R-:W-:Y:S01]  /*19f00*/  SGXT.U32 R228, R228, 0x1 ;  /* 0x00000001e4e4781a */ /* 0x000fe20000000000 */
[----:B------:R-:W4:Y:S01]  /*19f10*/  LDL.LU.64 R214, [R1+0x98] ;  /* 0x0000980001d67983 */ /* 0x000f220000300a00 */
[----:B------:R-:W-:Y:S02]  /*19f20*/  LOP3.LUT R245, R245, 0x1e, RZ, 0xfc, !PT ;  /* 0x0000001ef5f57812 */ /* 0x000fe400078efcff */
[----:B------:R-:W-:Y:S02]  /*19f30*/  LOP3.LUT R228, R228, 0x3c, RZ, 0xfc, !PT ;  /* 0x0000003ce4e47812 */ /* 0x000fe400078efcff */
[----:B------:R-:W-:Y:S02]  /*19f40*/  ISETP.GE.AND P1, PT, R245, UR19, PT ;  /* 0x00000013f5007c0c */ /* 0x000fe4000bf26270 */
[----:B------:R-:W-:Y:S02]  /*19f50*/  SEL R13, R13, RZ, P2 ;  /* 0x000000ff0d0d7207 */ /* 0x000fe40001000000 */
[----:B------:R-:W-:-:S02]  /*19f60*/  SEL R219, RZ, 0x4, P1 ;  /* 0x00000004ffdb7807 */ /* 0x000fc40000800000 */
[----:B------:R-:W-:Y:S02]  /*19f70*/  ISETP.GE.AND P5, PT, R228, UR19, PT ;  /* 0x00000013e4007c0c */ /* 0x000fe4000bfa6270 */
[----:B------:R-:W-:Y:S02]  /*19f80*/  ISETP.NE.U32.AND P1, PT, R13, RZ, PT ;  /* 0x000000ff0d00720c */ /* 0x000fe40003f25070 */
[----:B------:R-:W-:Y:S02]  /*19f90*/  SEL R218, R219, RZ, P2 ;  /* 0x000000ffdbda7207 */ /* 0x000fe40001000000 */
[----:B------:R-:W-:Y:S02]  /*19fa0*/  SEL R221, RZ, 0x4, P5 ;  /* 0x00000004ffdd7807 */ /* 0x000fe40002800000 */
[----:B------:R-:W-:Y:S02]  /*19fb0*/  LOP3.LUT R241, R4, 0x70, RZ, 0x3c, !PT ;  /* 0x0000007004f17812 */ /* 0x000fe400078e3cff */
[----:B------:R-:W-:-:S02]  /*19fc0*/  SEL R13, RZ, 0x4, P3 ;  /* 0x00000004ff0d7807 */ /* 0x000fc40001800000 */
[----:B------:R-:W-:Y:S01]  /*19fd0*/  ISETP.NE.U32.AND P3, PT, R218, RZ, PT ;  /* 0x000000ffda00720c */ /* 0x000fe20003f65070 */
[----:B------:R-:W-:Y:S01]  /*19fe0*/  VIADD R241, R241, UR11 ;  /* 0x0000000bf1f17c36 */ /* 0x000fe20008000000 */
[----:B------:R-:W-:Y:S02]  /*19ff0*/  SEL R218, R221, RZ, P2 ;  /* 0x000000ffddda7207 */ /* 0x000fe40001000000 */
[----:B------:R-:W-:Y:S02]  /*1a000*/  SEL R219, R220, RZ, P2 ;  /* 0x000000ffdcdb7207 */ /* 0x000fe40001000000 */
[----:B------:R-:W-:Y:S01]  /*1a010*/  SEL R13, R13, RZ, P2 ;  /* 0x000000ff0d0d7207 */ /* 0x000fe20001000000 */
[----:B------:R-:W-:Y:S01]  /*1a020*/  LDGSTS.E [R241+0x74000], desc[UR40][R216.64], P1 ;  /* 0x74000000d8f17fae */ /* 0x000fe200089a1028 */
[----:B------:R-:W-:Y:S02]  /*1a030*/  ISETP.NE.U32.AND P4, PT, R218, RZ, PT ;  /* 0x000000ffda00720c */ /* 0x000fe40003f85070 */
[----:B------:R-:W-:Y:S01]  /*1a040*/  ISETP.NE.U32.AND P2, PT, R219, RZ, PT ;  /* 0x000000ffdb00720c */ /* 0x000fe20003f45070 */
[----:B------:R-:W4:Y:S01]  /*1a050*/  LDL.LU.64 R220, [R1+0x90] ;  /* 0x0000900001dc7983 */ /* 0x000f220000300a00 */
[----:B------:R-:W-:-:S03]  /*1a060*/  ISETP.NE.U32.AND P1, PT, R13, RZ, PT ;  /* 0x000000ff0d00720c */ /* 0x000fc60003f25070 */
[----:B------:R-:W4:Y:S04]  /*1a070*/  LDL.LU.64 R222, [R1+0x80] ;  /* 0x0000800001de7983 */ /* 0x000f280000300a00 */
[----:B------:R-:W4:Y:S04]  /*1a080*/  LDL.LU.64 R226, [R1+0x78] ;  /* 0x0000780001e27983 */ /* 0x000f280000300a00 */
[----:B------:R-:W4:Y:S04]  /*1a090*/  LDL.LU.64 R218, [R1+0xa8] ;  /* 0x0000a80001da7983 */ /* 0x000f280000300a00 */
[----:B------:R-:W-:Y:S04]  /*1a0a0*/  LDGSTS.E [R241+0x74008], desc[UR40][R212.64], P3 ;  /* 0x74008000d4f17fae */ /* 0x000fe800099a1028 */
[----:B------:R-:W4:Y:S04]  /*1a0b0*/  LDL.LU.64 R216, [R1+0xb0] ;  /* 0x0000b00001d87983 */ /* 0x000f280000300a00 */
[----:B------:R-:W-:Y:S04]  /*1a0c0*/  LDGSTS.E [R241+0x76000], desc[UR40][R230.64], P4 ;  /* 0x76000000e6f17fae */ /* 0x000fe8000a1a1028 */
[----:B------:R-:W4:Y:S04]  /*1a0d0*/  LDL.LU.64 R212, [R1+0xc0] ;  /* 0x0000c00001d47983 */ /* 0x000f280000300a00 */
[----:B------:R1:W-:Y:S04]  /*1a0e0*/  LDGSTS.E [R241+0x76008], desc[UR40][R232.64], P2 ;  /* 0x76008000e8f17fae */ /* 0x0003e800091a1028 */
[----:B------:R-:W4:Y:S04]  /*1a0f0*/  LDL.LU.64 R230, [R1+0xd0] ;  /* 0x0000d00001e67983 */ /* 0x000f280000300a00 */
[----:B------:R-:W0:Y:S04]  /*1a100*/  LDGDEPBAR ;  /* 0x00000000000079af */ /* 0x000e280000000000 */
[----:B------:R-:W4:Y:S01]  /*1a110*/  LDL.LU.64 R232, [R1+0xd8] ;  /* 0x0000d80001e87983 */ /* 0x000f220000300a00 */
[----:B-1----:R-:W1:Y:S03]  /*1a120*/  LDC R241, c[0x0][0x3a0] ;  /* 0x0000e800fff17b82 */ /* 0x002e660000000800 */
[----:B------:R1:W-:Y:S04]  /*1a130*/  LDGSTS.E [R10+0x50000], desc[UR40][R28.64], P1 ;  /* 0x500000001c0a7fae */ /* 0x0003e800089a1028 */
[----:B------:R1:W-:Y:S04]  /*1a140*/  LDGSTS.E [R10+0x50400], desc[UR40][R34.64], P1 ;  /* 0x50400000220a7fae */ /* 0x0003e800089a1028 */
[----:B------:R1:W-:Y:S04]  /*1a150*/  LDGSTS.E [R10+0x50800], desc[UR40][R40.64], P1 ;  /* 0x50800000280a7fae */ /* 0x0003e800089a1028 */
[----:B------:R-:W4:Y:S04]  /*1a160*/  LDL.LU.64 R28, [R1+0x8f0] ;  /* 0x0008f000011c7983 */ /* 0x000f280000300a00 */
[----:B------:R-:W4:Y:S04]  /*1a170*/  LDL.LU.64 R34, [R1+0x8e8] ;  /* 0x0008e80001227983 */ /* 0x000f280000300a00 */
[----:B------:R-:W4:Y:S04]  /*1a180*/  LDL.LU.64 R40, [R1+0x8e0] ;  /* 0x0008e00001287983 */ /* 0x000f280000300a00 */
[----:B------:R1:W-:Y:S04]  /*1a190*/  LDGSTS.E [R10+0x50c00], desc[UR40][R236.64], P1 ;  /* 0x50c00000ec0a7fae */ /* 0x0003e800089a1028 */
[----:B------:R1:W-:Y:S04]  /*1a1a0*/  LDGSTS.E [R10+0x51000], desc[UR40][R238.64], P1 ;  /* 0x51000000ee0a7fae */ /* 0x0003e800089a1028 */
[----:B------:R1:W-:Y:S04]  /*1a1b0*/  LDGSTS.E [R10+0x51400], desc[UR40][R242.64], P1 ;  /* 0x51400000f20a7fae */ /* 0x0003e800089a1028 */
[----:B------:R-:W4:Y:S04]  /*1a1c0*/  LDL.LU.64 R236, [R1+0x8d8] ;  /* 0x0008d80001ec7983 */ /* 0x000f280000300a00 */
[----:B------:R-:W4:Y:S04]  /*1a1d0*/  LDL.LU.64 R238, [R1+0x8d0] ;  /* 0x0008d00001ee7983 */ /* 0x000f280000300a00 */
[----:B------:R-:W4:Y:S04]  /*1a1e0*/  LDL.LU.64 R242, [R1+0x8c8] ;  /* 0x0008c80001f27983 */ /* 0x000f280000300a00 */
[----:B--2---:R2:W-:Y:S04]  /*1a1f0*/  LDGSTS.E [R10+0x51800], desc[UR40][R248.64], P1 ;  /* 0x51800000f80a7fae */ /* 0x0045e800089a1028 */
[----:B------:R-:W2:Y:S04]  /*1a200*/  LDL.LU.64 R248, [R1+0x8c0] ;  /* 0x0008c00001f87983 */ /* 0x000ea80000300a00 */
[----:B---3--:R3:W-:Y:S04]  /*1a210*/  LDGSTS.E [R10+0x51c00], desc[UR40][R2.64], P1 ;  /* 0x51c00000020a7fae */ /* 0x0087e800089a1028 */
[----:B----4-:R3:W-:Y:S04]  /*1a220*/  LDGSTS.E [R10+0x52000], desc[UR40][R200.64], P1 ;  /* 0x52000000c80a7fae */ /* 0x0107e800089a1028 */
[----:B------:R-:W4:Y:S04]  /*1a230*/  LDL.LU.64 R2, [R1+0x8b8] ;  /* 0x0008b80001027983 */ /* 0x000f280000300a00 */
[----:B------:R-:W2:Y:S04]  /*1a240*/  LDL.LU.64 R200, [R1+0x8b0] ;  /* 0x0008b00001c87983 */ /* 0x000ea80000300a00 */
[----:B------:R3:W-:Y:S04]  /*1a250*/  LDGSTS.E [R10+0x52400], desc[UR40][R6.64], P1 ;  /* 0x52400000060a7fae */ /* 0x0007e800089a1028 */
[----:B------:R3:W-:Y:S04]  /*1a260*/  LDGSTS.E [R10+0x52800], desc[UR40][R8.64], P1 ;  /* 0x52800000080a7fae */ /* 0x0007e800089a1028 */
[----:B------:R-:W2:Y:S04]  /*1a270*/  LDL.LU.64 R6, [R1+0x8a8] ;  /* 0x0008a80001067983 */ /* 0x000ea80000300a00 */
[----:B------:R-:W2:Y:S04]  /*1a280*/  LDL.LU.64 R8, [R1+0x8a0] ;  /* 0x0008a00001087983 */ /* 0x000ea80000300a00 */
[----:B------:R3:W-:Y:S04]  /*1a290*/  LDGSTS.E [R10+0x52c00], desc[UR40][R232.64], P1 ;  /* 0x52c00000e80a7fae */ /* 0x0007e800089a1028 */
        /* <DEDUP_REMOVED lines=8> */
[----:B--2---:R3:W-:Y:S04]  /*1a320*/  LDGSTS.E [R10+0x55000], desc[UR40][R8.64], P1 ;  /* 0x55000000080a7fae */ /* 0x0047e800089a1028 */
[----:B------:R3:W-:Y:S04]  /*1a330*/  LDGSTS.E [R10+0x55400], desc[UR40][R6.64], P1 ;  /* 0x55400000060a7fae */ /* 0x0007e800089a1028 */
[----:B------:R3:W-:Y:S04]  /*1a340*/  LDGSTS.E [R10+0x55800], desc[UR40][R200.64], P1 ;  /* 0x55800000c80a7fae */ /* 0x0007e800089a1028 */
[----:B------:R-:W2:Y:S04]  /*1a350*/  LDL.LU.64 R8, [R1+0x898] ;  /* 0x0008980001087983 */ /* 0x000ea80000300a00 */
[----:B------:R-:W3:Y:S04]  /*1a360*/  LDL.LU.64 R6, [R1+0x890] ;  /* 0x0008900001067983 */ /* 0x000ee80000300a00 */
[----:B------:R1:W5:Y:S04]  /*1a370*/  LDL.LU.64 R200, [R1+0x888] ;  /* 0x0008880001c87983 */ /* 0x0003680000300a00 */
[----:B----4-:R4:W-:Y:S04]  /*1a380*/  LDGSTS.E [R10+0x55c00], desc[UR40][R2.64], P1 ;  /* 0x55c00000020a7fae */ /* 0x0109e800089a1028 */
[----:B------:R4:W-:Y:S04]  /*1a390*/  LDGSTS.E [R10+0x56000], desc[UR40][R248.64], P1 ;  /* 0x56000000f80a7fae */ /* 0x0009e800089a1028 */
[----:B------:R4:W-:Y:S04]  /*1a3a0*/  LDGSTS.E [R10+0x56400], desc[UR40][R242.64], P1 ;  /* 0x56400000f20a7fae */ /* 0x0009e800089a1028 */
[----:B------:R4:W5:Y:S04]  /*1a3b0*/  LDL.LU.64 R2, [R1+0x880] ;  /* 0x0008800001027983 */ /* 0x0009680000300a00 */
[----:B------:R4:W-:Y:S04]  /*1a3c0*/  LDGSTS.E [R10+0x56800], desc[UR40][R238.64], P1 ;  /* 0x56800000ee0a7fae */ /* 0x0009e800089a1028 */
[----:B------:R4:W-:Y:S04]  /*1a3d0*/  LDGSTS.E [R10+0x56c00], desc[UR40][R236.64], P1 ;  /* 0x56c00000ec0a7fae */ /* 0x0009e800089a1028 */
[----:B------:R4:W-:Y:S04]  /*1a3e0*/  LDGSTS.E [R10+0x57000], desc[UR40][R40.64], P1 ;  /* 0x57000000280a7fae */ /* 0x0009e800089a1028 */
[----:B------:R4:W-:Y:S04]  /*1a3f0*/  LDGSTS.E [R10+0x57400], desc[UR40][R34.64], P1 ;  /* 0x57400000220a7fae */ /* 0x0009e800089a1028 */
[----:B------:R4:W-:Y:S04]  /*1a400*/  LDGSTS.E [R10+0x57800], desc[UR40][R28.64], P1 ;  /* 0x578000001c0a7fae */ /* 0x0009e800089a1028 */
[----:B------:R4:W-:Y:S01]  /*1a410*/  LDGSTS.E [R10+0x57c00], desc[UR40][R20.64], P1 ;  /* 0x57c00000140a7fae */ /* 0x0009e200089a1028 */
[----:B------:R-:W-:Y:S01]  /*1a420*/  IADD3 R22, P5, PT, R22, R252, RZ ;  /* 0x000000fc16167210 */ /* 0x000fe20007fbe0ff */
[----:B-1----:R-:W-:-:S04]  /*1a430*/  VIADD R241, R241, 0x3f ;  /* 0x0000003ff1f17836 */ /* 0x002fc80000000000 */
[----:B------:R-:W-:Y:S01]  /*1a440*/  IMAD.X R23, R23, 0x1, R5, P5 ;  /* 0x0000000117177824 */ /* 0x000fe200028e0605 */
[----:B------:R-:W-:Y:S02]  /*1a450*/  ISETP.GE.AND P2, PT, R241, 0x80, PT ;  /* 0x00000080f100780c */ /* 0x000fe40003f46270 */
[----:B------:R-:W-:-:S05]  /*1a460*/  IADD3 R14, P5, PT, R14, R252, RZ ;  /* 0x000000fc0e0e7210 */ /* 0x000fca0007fbe0ff */
[----:B------:R-:W-:Y:S01]  /*1a470*/  IMAD.X R15, R15, 0x1, R5, P5 ;  /* 0x000000010f0f7824 */ /* 0x000fe200028e0605 */
[----:B------:R-:W-:Y:S01]  /*1a480*/  UMOV UR7, URZ ;  /* 0x000000ff00077c82 */ /* 0x000fe20008000000 */
[----:B--2---:R4:W-:Y:S04]  /*1a490*/  LDGSTS.E [R9+0x50100], desc[UR40][R46.64], P1 ;  /* 0x501000002e097fae */ /* 0x0049e800089a1028 */
        /* <DEDUP_REMOVED lines=63> */
[----:B---3--:R4:W-:Y:S04]  /*1a890*/  LDGSTS.E [R7+0x50300], desc[UR40][R208.64], P1 ;  /* 0x50300000d0077fae */ /* 0x0089e800089a1028 */
        /* <DEDUP_REMOVED lines=30> */
[----:B------:R4:W-:Y:S01]  /*1aa80*/  LDGSTS.E [R7+0x57f00], desc[UR40][R14.64], P1 ;  /* 0x57f000000e077fae */ /* 0x0009e200089a1028 */
[----:B------:R-:W-:-:S03]  /*1aa90*/  ISETP.GE.AND P1, PT, R241, 0x40, PT ;  /* 0x00000040f100780c */ /* 0x000fc60003f26270 */
[----:B------:R-:W0:Y:S01]  /*1aaa0*/  LDGDEPBAR ;  /* 0x00000000000079af */ /* 0x000e220000000000 */
[----:B------:R-:W-:Y:S09]  /*1aab0*/  @!P2 BRA `(.L_x_7) ;  /* 0x0000007c0034a947 */ /* 0x000ff20003800000 */
[----:B------:R-:W2:Y:S01]  /*1aac0*/  LDL.LU R219, [R1+0x334] ;  /* 0x0003340001db7983 */ /* 0x000ea20000300800 */
[----:B------:R-:W1:Y:S01]  /*1aad0*/  LDCU UR8, c[0x0][0x3a8] ;  /* 0x00007500ff0877ac */ /* 0x000e620008000800 */
[----:B----4-:R-:W3:Y:S02]  /*1aae0*/  LDC.64 R124, c[0x0][0x388] ;  /* 0x0000e200ff7c7b82 */ /* 0x010ee40000000a00 */
[----:B------:R-:W4:Y:S01]  /*1aaf0*/  LDL.LU R218, [R1+0x348] ;  /* 0x0003480001da7983 */ /* 0x000f220000300800 */
[----:B------:R-:W1:Y:S03]  /*1ab00*/  LDCU UR6, c[0x0][0x3a8] ;  /* 0x00007500ff0677ac */ /* 0x000e660008000800 */
[----:B------:R-:W4:Y:S01]  /*1ab10*/  LDL.LU R214, [R1+0x34c] ;  /* 0x00034c0001d67983 */ /* 0x000f220000300800 */
[----:B------:R-:W1:Y:S01]  /*1ab20*/  LDCU UR7, c[0x0][0x3a8] ;  /* 0x00007500ff0777ac */ /* 0x000e620008000800 */
[----:B------:R-:W1:Y:S01]  /*1ab30*/  S2R R7, SR_TID.X ;  /* 0x0000000000077919 */ /* 0x000e620000002100 */
[----:B------:R-:W1:Y:S01]  /*1ab40*/  LDCU UR14, c[0x0][0x3a8] ;  /* 0x00007500ff0e77ac */ /* 0x000e620008000800 */
[----:B------:R-:W-:Y:S01]  /*1ab50*/  SHF.R.S32.HI R217, RZ, 0x1f, R12 ;  /* 0x0000001fffd97819 */ /* 0x000fe2000001140c */
[----:B------:R-:W2:Y:S01]  /*1ab60*/  LDC.64 R44, c[0x0][0x380] ;  /* 0x0000e000ff2c7b82 */ /* 0x000ea20000000a00 */
[----:B------:R-:W4:Y:S01]  /*1ab70*/  LDL.LU R215, [R1+0x350] ;  /* 0x0003500001d77983 */ /* 0x000f220000300800 */
[----:B------:R-:W1:Y:S03]  /*1ab80*/  LDCU UR4, c[0x0][0x3a8] ;  /* 0x00007500ff0477ac */ /* 0x000e660008000800 */
[----:B------:R-:W4:Y:S01]  /*1ab90*/  LDL.LU R220, [R1+0x354] ;  /* 0x0003540001dc7983 */ /* 0x000f220000300800 */
[----:B------:R-:W1:Y:S03]  /*1aba0*/  LDCU UR5, c[0x0][0x3a8] ;  /* 0x00007500ff0577ac */ /* 0x000e660008000800 */
[----:B------:R-:W4:Y:S01]  /*1abb0*/  LDL.LU R221, [R1+0x358] ;  /* 0x0003580001dd7983 */ /* 0x000f220000300800 */
[----:B------:R-:W1:Y:S03]  /*1abc0*/  LDCU UR9, c[0x0][0x3a8] ;  /* 0x00007500ff0977ac */ /* 0x000e660008000800 */
[----:B------:R-:W4:Y:S01]  /*1abd0*/  LDL.LU R222, [R1+0x35c] ;  /* 0x00035c0001de7983 */ /* 0x000f220000300800 */
[----:B------:R-:W1:Y:S03]  /*1abe0*/  LDCU UR13, c[0x0][0x3a8] ;  /* 0x00007500ff0d77ac */ /* 0x000e660008000800 */
[----:B------:R-:W4:Y:S01]  /*1abf0*/  LDL.LU R223, [R1+0x620] ;  /* 0x0006200001df7983 */ /* 0x000f220000300800 */
[----:B------:R-:W3:Y:S03]  /*1ac00*/  LDCU UR17, c[0x0][0x3a8] ;  /* 0x00007500ff1177ac */ /* 0x000ee60008000800 */
[----:B------:R-:W4:Y:S01]  /*1ac10*/  LDL.LU R226, [R1+0x4c0] ;  /* 0x0004c00001e27983 */ /* 0x000f220000300800 */
[----:B------:R-:W3:Y:S03]  /*1ac20*/  LDCU UR19, c[0x0][0x3a8] ;  /* 0x00007500ff1377ac */ /* 0x000ee60008000800 */
[----:B------:R-:W4:Y:S01]  /*1ac30*/  LDL.LU R227, [R1+0x568] ;  /* 0x0005680001e37983 */ /* 0x000f220000300800 */
[----:B------:R-:W2:Y:S03]  /*1ac40*/  LDCU UR20, c[0x0][0x3a8] ;  /* 0x00007500ff1477ac */ /* 0x000ea60008000800 */
[----:B------:R-:W4:Y:S01]  /*1ac50*/  LDL.LU R252, [R1+0x56c] ;  /* 0x00056c0001fc7983 */ /* 0x000f220000300800 */
[----:B------:R-:W2:Y:S03]  /*1ac60*/  LDCU UR21, c[0x0][0x3a8] ;  /* 0x00007500ff1577ac */ /* 0x000ea60008000800 */
[----:B------:R-:W4:Y:S01]  /*1ac70*/  LDL.LU R241, [R1+0x870] ;  /* 0x0008700001f17983 */ /* 0x000f220000300800 */
[----:B-1----:R-:W-:Y:S01]  /*1ac80*/  IMAD R41, R244, UR8, RZ ;  /* 0x00000008f4297c24 */ /* 0x002fe2000f8e02ff */
[----:B------:R-:W-:Y:S01]  /*1ac90*/  SHF.R.U32.HI R216, RZ, 0x6, R7 ;  /* 0x00000006ffd87819 */ /* 0x000fe20000011607 */
[----:B---3--:R-:W-:Y:S01]  /*1aca0*/  IMAD.WIDE.U32 R124, R12, 0x18, R124 ;  /* 0x000000180c7c7825 */ /* 0x008fe200078e007c */
[----:B------:R-:W-:Y:S01]  /*1acb0*/  STL [R1+0x88c], R5 ;  /* 0x00088c0501007387 */ /* 0x000fe20000100800 */
[----:B-----5:R-:W-:Y:S01]  /*1acc0*/  SHF.R.S32.HI R7, RZ, 0x1f, R11 ;  /* 0x0000001fff077819 */ /* 0x020fe2000001140b */
[----:B------:R-:W1:Y:S01]  /*1acd0*/  LDCU UR15, c[0x0][0x3a8] ;  /* 0x00007500ff0f77ac */ /* 0x000e620008000800 */
[----:B------:R-:W-:Y:S01]  /*1ace0*/  SGXT.U32 R216, R216, 0x1 ;  /* 0x00000001d8d8781a */ /* 0x000fe20000000000 */
[----:B------:R-:W-:Y:S01]  /*1acf0*/  STL [R1+0x888], R4 ;  /* 0x0008880401007387 */ /* 0x000fe20000100800 */
[----:B------:R-:W-:Y:S01]  /*1ad00*/  IMAD R42, R250, UR6, RZ ;  /* 0x00000006fa2a7c24 */ /* 0x000fe2000f8e02ff */
[----:B------:R-:W3:Y:S01]  /*1ad10*/  LDCU UR16, c[0x0][0x3a8] ;  /* 0x00007500ff1077ac */ /* 0x000ee20008000800 */
[----:B------:R-:W-:Y:S01]  /*1ad20*/  IMAD R9, R251, UR7, RZ ;  /* 0x00000007fb097c24 */ /* 0x000fe2000f8e02ff */
[----:B------:R-:W-:Y:S01]  /*1ad30*/  STL [R1+0x884], R3 ;  /* 0x0008840301007387 */ /* 0x000fe20000100800 */
[----:B------:R-:W-:Y:S01]  /*1ad40*/  LOP3.LUT R216, R216, 0x3e, RZ, 0xfc, !PT ;  /* 0x0000003ed8d87812 */ /* 0x000fe200078efcff */
[----:B------:R-:W-:Y:S01]  /*1ad50*/  IMAD R43, R228, UR4, RZ ;  /* 0x00000004e42b7c24 */ /* 0x000fe2000f8e02ff */
[----:B------:R-:W1:Y:S01]  /*1ad60*/  LDCU UR22, c[0x0][0x3a8] ;  /* 0x00007500ff1677ac */ /* 0x000e620008000800 */
[----:B------:R3:W-:Y:S01]  /*1ad70*/  STL [R1+0x880], R0 ;  /* 0x0008800001007387 */ /* 0x0007e20000100800 */
[----:B------:R-:W-:-:S02]  /*1ad80*/  IMAD R37, R229, UR5, RZ ;  /* 0x00000005e5257c24 */ /* 0x000fc4000f8e02ff */
[----:B------:R-:W-:Y:S01]  /*1ad90*/  IMAD R200, R216, R200, RZ ;  /* 0x000000c8d8c87224 */ /* 0x000fe200078e02ff */
[----:B------:R-:W1:Y:S01]  /*1ada0*/  LDCU UR23, c[0x0][0x3a8] ;  /* 0x00007500ff1777ac */ /* 0x000e620008000800 */
[----:B------:R-:W-:Y:S01]  /*1adb0*/  IMAD R8, R217, 0x18, RZ ;  /* 0x00000018d9087824 */ /* 0x000fe200078e02ff */
[----:B------:R-:W1:Y:S01]  /*1adc0*/  LDCU UR25, c[0x0][0x3a8] ;  /* 0x00007500ff1977ac */ /* 0x000e620008000800 */
[----:B---3--:R-:W3:Y:S01]  /*1add0*/  S2R R0, SR_TID.X ;  /* 0x0000000000007919 */ /* 0x008ee20000002100 */
[----:B------:R-:W1:Y:S01]  /*1ade0*/  LDCU UR24, c[0x0][0x3a8] ;  /* 0x00007500ff1877ac */ /* 0x000e620008000800 */
[----:B------:R-:W1:Y:S01]  /*1adf0*/  LDCU UR26, c[0x0][0x3a8] ;  /* 0x00007500ff1a77ac */ /* 0x000e620008000800 */
[--C-:B---3--:R-:W-:Y:S02]  /*1ae00*/  SHF.R.U32.HI R244, RZ, 0x6, R0.reuse ;  /* 0x00000006fff47819 */ /* 0x108fe40000011600 */
[----:B------:R-:W-:Y:S02]  /*1ae10*/  SHF.R.U32.HI R251, RZ, 0x6, R0 ;  /* 0x00000006fffb7819 */ /* 0x000fe40000011600 */
[----:B------:R-:W-:-:S02]  /*1ae20*/  SGXT.U32 R244, R244, 0x1 ;  /* 0x00000001f4f4781a */ /* 0x000fc40000000000 */
[--C-:B------:R-:W-:Y:S02]  /*1ae30*/  SHF.R.U32.HI R250, RZ, 0x6, R0.reuse ;  /* 0x00000006fffa7819 */ /* 0x100fe40000011600 */
[----:B------:R-:W-:Y:S02]  /*1ae40*/  LOP3.LUT R244, R244, 0x2e, RZ, 0xfc, !PT ;  /* 0x0000002ef4f47812 */ /* 0x000fe400078efcff */
[----:B------:R-:W-:Y:S02]  /*1ae50*/  SGXT.U32 R251, R251, 0x1 ;  /* 0x00000001fbfb781a */ /* 0x000fe40000000000 */
[----:B------:R-:W-:Y:S01]  /*1ae60*/  SGXT.U32 R250, R250, 0x1 ;  /* 0x00000001fafa781a */ /* 0x000fe20000000000 */
[----:B------:R-:W-:Y:S01]  /*1ae70*/  IMAD R33, R244, UR14, RZ ;  /* 0x0000000ef4217c24 */ /* 0x000fe2000f8e02ff */
[----:B------:R-:W-:Y:S02]  /*1ae80*/  SHF.R.U32.HI R244, RZ, 0x6, R0 ;  /* 0x00000006fff47819 */ /* 0x000fe40000011600 */
[----:B------:R-:W-:-:S02]  /*1ae90*/  LOP3.LUT R250, R250, 0x32, RZ, 0xfc, !PT ;  /* 0x00000032fafa7812 */ /* 0x000fc400078efcff */
[----:B------:R-:W-:Y:S02]  /*1aea0*/  SGXT.U32 R244, R244, 0x1 ;  /* 0x00000001f4f4781a */ /* 0x000fe40000000000 */
[----:B------:R-:W-:Y:S01]  /*1aeb0*/  LOP3.LUT R251, R251, 0x30, RZ, 0xfc, !PT ;  /* 0x00000030fbfb7812 */ /* 0x000fe200078efcff */
[----:B------:R-:W-:Y:S01]  /*1aec0*/  IMAD R36, R250, UR9, RZ ;  /* 0x00000009fa247c24 */ /* 0x000fe2000f8e02ff */
[----:B------:R-:W-:Y:S02]  /*1aed0*/  LOP3.LUT R244, R244, 0x28, RZ, 0xfc, !PT ;  /* 0x00000028f4f47812 */ /* 0x000fe400078efcff */
[--C-:B------:R-:W-:Y:S01]  /*1aee0*/  SHF.R.U32.HI R250, RZ, 0x6, R0.reuse ;  /* 0x00000006fffa7819 */ /* 0x100fe20000011600 */
[----:B------:R-:W-:Y:S01]  /*1aef0*/  IMAD R40, R251, UR13, RZ ;  /* 0x0000000dfb287c24 */ /* 0x000fe2000f8e02ff */
[--C-:B------:R-:W-:Y:S01]  /*1af00*/  SHF.R.U32.HI R251, RZ, 0x6, R0.reuse ;  /* 0x00000006fffb7819 */ /* 0x100fe20000011600 */
[----:B------:R-:W-:Y:S01]  /*1af10*/  IMAD R38, R244, UR17, RZ ;  /* 0x00000011f4267c24 */ /* 0x000fe2000f8e02ff */
[----:B------:R-:W-:-:S02]  /*1af20*/  SHF.R.U32.HI R244, RZ, 0x6, R0 ;  /* 0x00000006fff47819 */ /* 0x000fc40000011600 */
[----:B------:R-:W-:Y:S02]  /*1af30*/  SGXT.U32 R250, R250, 0x1 ;  /* 0x00000001fafa781a */ /* 0x000fe40000000000 */
[----:B------:R-:W-:Y:S02]  /*1af40*/  SGXT.U32 R244, R244, 0x1 ;  /* 0x00000001f4f4781a */ /* 0x000fe40000000000 */
[----:B------:R-:W-:Y:S02]  /*1af50*/  LOP3.LUT R250, R250, 0x2c, RZ, 0xfc, !PT ;  /* 0x0000002cfafa7812 */ /* 0x000fe400078efcff */
[----:B------:R-:W-:Y:S02]  /*1af60*/  LOP3.LUT R244, R244, 0x26, RZ, 0xfc, !PT ;  /* 0x00000026f4f47812 */ /* 0x000fe400078efcff */
[----:B------:R-:W-:Y:S01]  /*1af70*/  SGXT.U32 R251, R251, 0x1 ;  /* 0x00000001fbfb781a */ /* 0x000fe20000000000 */
[----:B-1----:R-:W-:Y:S02]  /*1af80*/  IMAD R39, R250, UR15, RZ ;  /* 0x0000000ffa277c24 */ /* 0x002fe4000f8e02ff */
[----:B------:R-:W-:Y:S01]  /*1af90*/  IMAD R10, R244, UR19, RZ ;  /* 0x00000013f40a7c24 */ /* 0x000fe2000f8e02ff */
[----:B------:R-:W-:-:S05]  /*1afa0*/  LOP3.LUT R251, R251, 0x2a, RZ, 0xfc, !PT ;  /* 0x0000002afbfb7812 */ /* 0x000fca00078efcff */
[----:B------:R-:W-:Y:S01]  /*1afb0*/  IMAD R35, R251, UR16, RZ ;  /* 0x00000010fb237c24 */ /* 0x000fe2000f8e02ff */
[----:B--2---:R-:W-:-:S04]  /*1afc0*/  IADD3 R12, P2, PT, R11, R219, RZ ;  /* 0x000000db0b0c7210 */ /* 0x004fc80007f5e0ff */
[-C--:B------:R-:W-:Y:S01]  /*1afd0*/  LEA.HI.X.SX32 R195, R219, R7.reuse, 0x1, P2 ;  /* 0x00000007dbc37211 */ /* 0x080fe200010f0eff */
[----:B------:R-:W-:Y:S01]  /*1afe0*/  STL [R1+0x8fc], R12 ;  /* 0x0008fc0c01007387 */ /* 0x000fe20000100800 */
[C---:B----4-:R-:W-:Y:S02]  /*1aff0*/  IADD3 R14, P5, PT, R11.reuse, R218, RZ ;  /* 0x000000da0b0e7210 */ /* 0x050fe40007fbe0ff */
[C---:B------:R-:W-:Y:S02]  /*1b000*/  IADD3 R16, P4, PT, R11.reuse, R214, RZ ;  /* 0x000000d60b107210 */ /* 0x040fe40007f9e0ff */
[-C--:B------:R-:W-:Y:S02]  /*1b010*/  LEA.HI.X.SX32 R13, R218, R7.reuse, 0x1, P5 ;  /* 0x00000007da0d7211 */ /* 0x080fe400028f0eff */
[----:B------:R-:W-:Y:S02]  /*1b020*/  LEA.HI.X.SX32 R15, R214, R7, 0x1, P4 ;  /* 0x00000007d60f7211 */ /* 0x000fe400020f0eff */
[----:B------:R-:W-:-:S03]  /*1b030*/  IADD3 R18, P3, PT, R11, R215, RZ ;  /* 0x000000d70b127210 */ /* 0x000fc60007f7e0ff */
[----:B------:R-:W-:Y:S01]  /*1b040*/  STL.64 [R1+0x900], R14 ;  /* 0x0009000e01007387 */ /* 0x000fe20000100a00 */
[----:B------:R-:W-:Y:S02]  /*1b050*/  IADD3 R20, P2, PT, R11, R220, RZ ;  /* 0x000000dc0b147210 */ /* 0x000fe40007f5e0ff */
[-C--:B------:R-:W-:Y:S02]  /*1b060*/  LEA.HI.X.SX32 R17, R215, R7.reuse, 0x1, P3 ;  /* 0x00000007d7117211 */ /* 0x080fe400018f0eff */
[----:B------:R-:W-:Y:S02]  /*1b070*/  LEA.HI.X.SX32 R19, R220, R7, 0x1, P2 ;  /* 0x00000007dc137211 */ /* 0x000fe400010f0eff */
[C---:B------:R-:W-:Y:S02]  /*1b080*/  IADD3 R22, P5, PT, R11.reuse, R221, RZ ;  /* 0x000000dd0b167210 */ /* 0x040fe40007fbe0ff */
[----:B------:R-:W-:Y:S02]  /*1b090*/  IADD3 R24, P4, PT, R11, R222, RZ ;  /* 0x000000de0b187210 */ /* 0x000fe40007f9e0ff */
[----:B------:R-:W-:-:S02]  /*1b0a0*/  LEA.HI.X.SX32 R21, R221, R7, 0x1, P5 ;  /* 0x00000007dd157211 */ /* 0x000fc400028f0eff */
[----:B------:R-:W-:Y:S02]  /*1b0b0*/  LEA.HI.X.SX32 R23, R222, R7, 0x1, P4 ;  /* 0x00000007de177211 */ /* 0x000fe400020f0eff */
[C---:B------:R-:W-:Y:S02]  /*1b0c0*/  IADD3 R26, P3, PT, R11.reuse, R223, RZ ;  /* 0x000000df0b1a7210 */ /* 0x040fe40007f7e0ff */
[----:B------:R-:W-:Y:S02]  /*1b0d0*/  IADD3 R28, P2, PT, R11, R226, RZ ;  /* 0x000000e20b1c7210 */ /* 0x000fe40007f5e0ff */
[-C--:B------:R-:W-:Y:S02]  /*1b0e0*/  LEA.HI.X.SX32 R25, R223, R7.reuse, 0x1, P3 ;  /* 0x00000007df197211 */ /* 0x080fe400018f0eff */
[----:B------:R-:W-:Y:S02]  /*1b0f0*/  LEA.HI.X.SX32 R27, R226, R7, 0x1, P2 ;  /* 0x00000007e21b7211 */ /* 0x000fe400010f0eff */
[----:B------:R-:W-:-:S02]  /*1b100*/  IADD3 R85, P2, PT, R11, R200, RZ ;  /* 0x000000c80b557210 */ /* 0x000fc40007f5e0ff */
[C---:B------:R-:W-:Y:S02]  /*1b110*/  IADD3 R32, P4, PT, R11.reuse, R252, RZ ;  /* 0x000000fc0b207210 */ /* 0x040fe40007f9e0ff */
[-C--:B------:R-:W-:Y:S01]  /*1b120*/  LEA.HI.X.SX32 R0, R200, R7.reuse, 0x1, P2 ;  /* 0x00000007c8007211 */ /* 0x080fe200010f0eff */
[----:B------:R-:W-:Y:S01]  /*1b130*/  STL [R1+0x894], R85 ;  /* 0x0008945501007387 */ /* 0x000fe20000100800 */
[----:B------:R-:W-:Y:S02]  /*1b140*/  LEA.HI.X.SX32 R31, R252, R7, 0x1, P4 ;  /* 0x00000007fc1f7211 */ /* 0x000fe400020f0eff */
[C---:B------:R-:W-:Y:S02]  /*1b150*/  IADD3 R87, P4, PT, R11.reuse, R43, RZ ;  /* 0x0000002b0b577210 */ /* 0x040fe40007f9e0ff */
[----:B------:R-:W-:Y:S02]  /*1b160*/  IADD3 R89, P2, PT, R11, R37, RZ ;  /* 0x000000250b597210 */ /* 0x000fe40007f5e0ff */
[----:B------:R-:W-:Y:S01]  /*1b170*/  LEA.HI.X.SX32 R2, R43, R7, 0x1, P4 ;  /* 0x000000072b027211 */ /* 0x000fe200020f0eff */
[----:B------:R-:W-:Y:S01]  /*1b180*/  STL [R1+0x898], R87 ;  /* 0x0008985701007387 */ /* 0x000fe20000100800 */
[----:B------:R-:W-:-:S02]  /*1b190*/  IADD3 R91, P4, PT, R11, R42, RZ ;  /* 0x0000002a0b5b7210 */ /* 0x000fc40007f9e0ff */
[C---:B------:R-:W-:Y:S01]  /*1b1a0*/  IADD3 R30, P5, PT, R11.reuse, R227, RZ ;  /* 0x000000e30b1e7210 */ /* 0x040fe20007fbe0ff */
[----:B------:R-:W-:Y:S01]  /*1b1b0*/  STL [R1+0x89c], R89 ;  /* 0x00089c5901007387 */ /* 0x000fe20000100800 */
[----:B------:R-:W-:Y:S02]  /*1b1c0*/  IADD3 R34, P3, PT, R11, R241, RZ ;  /* 0x000000f10b227210 */ /* 0x000fe40007f7e0ff */
[-C--:B------:R-:W-:Y:S01]  /*1b1d0*/  LEA.HI.X.SX32 R29, R227, R7.reuse, 0x1, P5 ;  /* 0x00000007e31d7211 */ /* 0x080fe200028f0eff */
[----:B------:R1:W-:Y:S04]  /*1b1e0*/  STL [R1+0x23c], R0 ;  /* 0x00023c0001007387 */ /* 0x0003e80000100800 */
[----:B------:R-:W-:Y:S04]  /*1b1f0*/  STL [R1+0x890], R91 ;  /* 0x0008905b01007387 */ /* 0x000fe80000100800 */
[----:B------:R2:W-:Y:S01]  /*1b200*/  STL [R1+0x240], R2 ;  /* 0x0002400201007387 */ /* 0x0005e20000100800 */
[----:B-1----:R-:W1:Y:S01]  /*1b210*/  S2R R0, SR_TID.X ;  /* 0x0000000000007919 */ /* 0x002e620000002100 */
[----:B--2---:R-:W-:-:S02]  /*1b220*/  LEA.HI.X.SX32 R2, R42, R7, 0x1, P4 ;  /* 0x000000072a027211 */ /* 0x004fc400020f0eff */
[----:B------:R-:W-:Y:S02]  /*1b230*/  IADD3 R95, P4, PT, R11, R41, RZ ;  /* 0x000000290b5f7210 */ /* 0x000fe40007f9e0ff */
[----:B-1----:R-:W-:Y:S02]  /*1b240*/  SHF.R.U32.HI R244, RZ, 0x6, R0 ;  /* 0x00000006fff47819 */ /* 0x002fe40000011600 */
[----:B------:R-:W-:Y:S02]  /*1b250*/  LEA.HI.X.SX32 R0, R37, R7, 0x1, P2 ;  /* 0x0000000725007211 */ /* 0x000fe400010f0eff */
[----:B------:R-:W-:Y:S02]  /*1b260*/  IADD3 R93, P2, PT, R11, R9, RZ ;  /* 0x000000090b5d7210 */ /* 0x000fe40007f5e0ff */
[----:B------:R-:W-:-:S03]  /*1b270*/  SGXT.U32 R244, R244, 0x1 ;  /* 0x00000001f4f4781a */ /* 0x000fc60000000000 */
[----:B------:R-:W-:Y:S01]  /*1b280*/  STL [R1+0x8a0], R93 ;  /* 0x0008a05d01007387 */ /* 0x000fe20000100800 */
[----:B------:R-:W-:-:S03]  /*1b290*/  LOP3.LUT R244, R244, 0x24, RZ, 0xfc, !PT ;  /* 0x00000024f4f47812 */ /* 0x000fc600078efcff */
[----:B------:R1:W-:Y:S02]  /*1b2a0*/  STL [R1+0x244], R0 ;  /* 0x0002440001007387 */ /* 0x0003e40000100800 */
[----:B------:R-:W-:Y:S02]  /*1b2b0*/  IMAD R37, R244, UR20, RZ ;  /* 0x00000014f4257c24 */ /* 0x000fe4000f8e02ff */
        /* <DEDUP_REMOVED lines=14> */
[----:B------:R-:W-:Y:S01]  /*1b3a0*/  STL [R1+0x250], R2 ;  /* 0x0002500201007387 */ /* 0x000fe20000100800 */
[----:B-1----:R-:W1:Y:S02]  /*1b3b0*/  S2R R0, SR_TID.X ;  /* 0x0000000000007919 */ /* 0x002e640000002100 */
[----:B-1----:R-:W-:-:S02]  /*1b3c0*/  SHF.R.U32.HI R244, RZ, 0x6, R0 ;  /* 0x00000006fff47819 */ /* 0x002fc40000011600 */
[----:B------:R-:W-:Y:S02]  /*1b3d0*/  LEA.HI.X.SX32 R0, R36, R7, 0x1, P2 ;  /* 0x0000000724007211 */ /* 0x000fe400010f0eff */
[----:B------:R-:W-:Y:S02]  /*1b3e0*/  IADD3 R101, P2, PT, R11, R33, RZ ;  /* 0x000000210b657210 */ /* 0x000fe40007f5e0ff */
[----:B------:R-:W-:-:S03]  /*1b3f0*/  SGXT.U32 R244, R244, 0x1 ;  /* 0x00000001f4f4781a */ /* 0x000fc60000000000 */
[----:B------:R-:W-:Y:S01]  /*1b400*/  STL [R1+0x8b0], R101 ;  /* 0x0008b06501007387 */ /* 0x000fe20000100800 */
[----:B------:R-:W-:-:S03]  /*1b410*/  LOP3.LUT R244, R244, 0x20, RZ, 0xfc, !PT ;  /* 0x00000020f4f47812 */ /* 0x000fc600078efcff */
[----:B------:R1:W-:Y:S02]  /*1b420*/  STL [R1+0x254], R0 ;  /* 0x0002540001007387 */ /* 0x0003e40000100800 */
[----:B------:R-:W-:Y:S01]  /*1b430*/  IMAD R36, R244, UR22, RZ ;  /* 0x00000016f4247c24 */ /* 0x000fe2000f8e02ff */
[----:B-1----:R-:W-:Y:S02]  /*1b440*/  LEA.HI.X.SX32 R0, R40, R7, 0x1, P4 ;  /* 0x0000000728007211 */ /* 0x002fe400020f0eff */
[----:B------:R-:W-:-:S05]  /*1b450*/  IADD3 R103, P4, PT, R11, R39, RZ ;  /* 0x000000270b677210 */ /* 0x000fca0007f9e0ff */
[----:B------:R-:W-:Y:S04]  /*1b460*/  STL [R1+0x8b4], R103 ;  /* 0x0008b46701007387 */ /* 0x000fe80000100800 */
[----:B------:R1:W-:Y:S02]  /*1b470*/  STL [R1+0x258], R0 ;  /* 0x0002580001007387 */ /* 0x0003e40000100800 */
[----:B-1----:R-:W-:Y:S01]  /*1b480*/  LEA.HI.X.SX32 R0, R33, R7, 0x1, P2 ;  /* 0x0000000721007211 */ /* 0x002fe200010f0eff */
[----:B------:R-:W-:Y:S01]  /*1b490*/  IMAD R33, R245, UR23, RZ ;  /* 0x00000017f5217c24 */ /* 0x000fe2000f8e02ff */
[----:B------:R-:W-:-:S04]  /*1b4a0*/  IADD3 R105, P2, PT, R11, R35, RZ ;  /* 0x000000230b697210 */ /* 0x000fc80007f5e0ff */
[----:B------:R-:W-:Y:S01]  /*1b4b0*/  IADD3 R117, P5, PT, R11, R33, RZ ;  /* 0x000000210b757210 */ /* 0x000fe20007fbe0ff */
[----:B------:R-:W-:Y:S04]  /*1b4c0*/  STL [R1+0x8b8], R105 ;  /* 0x0008b86901007387 */ /* 0x000fe80000100800 */
[----:B------:R1:W-:Y:S02]  /*1b4d0*/  STL [R1+0x25c], R0 ;  /* 0x00025c0001007387 */ /* 0x0003e40000100800 */
[----:B-1----:R-:W-:Y:S02]  /*1b4e0*/  LEA.HI.X.SX32 R0, R39, R7, 0x1, P4 ;  /* 0x0000000727007211 */ /* 0x002fe400020f0eff */
[----:B------:R-:W-:-:S05]  /*1b4f0*/  IADD3 R107, P4, PT, R11, R38, RZ ;  /* 0x000000260b6b7210 */ /* 0x000fca0007f9e0ff */
[----:B------:R-:W-:Y:S04]  /*1b500*/  STL [R1+0x8bc], R107 ;  /* 0x0008bc6b01007387 */ /* 0x000fe80000100800 */
[----:B------:R1:W-:Y:S02]  /*1b510*/  STL [R1+0x260], R0 ;  /* 0x0002600001007387 */ /* 0x0003e40000100800 */
[----:B-1----:R-:W-:Y:S01]  /*1b520*/  LEA.HI.X.SX32 R0, R35, R7, 0x1, P2 ;  /* 0x0000000723007211 */ /* 0x002fe200010f0eff */
[----:B------:R-:W-:Y:S01]  /*1b530*/  IMAD R35, R240, UR24, RZ ;  /* 0x00000018f0237c24 */ /* 0x000fe2000f8e02ff */
[----:B------:R-:W-:-:S05]  /*1b540*/  IADD3 R109, P2, PT, R11, R10, RZ ;  /* 0x0000000a0b6d7210 */ /* 0x000fca0007f5e0ff */
        /* <DEDUP_REMOVED lines=14> */
[----:B------:R1:W-:Y:S04]  /*1b630*/  STL [R1+0x270], R0 ;  /* 0x0002700001007387 */ /* 0x0003e80000100800 */
[----:B------:R-:W-:Y:S01]  /*1b640*/  STL [R1+0x8d0], R117 ;  /* 0x0008d07501007387 */ /* 0x000fe20000100800 */
[----:B-1----:R-:W-:Y:S01]  /*1b650*/  LEA.HI.X.SX32 R0, R9, R7, 0x1, P2 ;  /* 0x0000000709007211 */ /* 0x002fe200010f0eff */
[----:B------:R-:W-:-:S04]  /*1b660*/  IMAD R9, R247, UR26, RZ ;  /* 0x0000001af7097c24 */ /* 0x000fc8000f8e02ff */
[----:B------:R1:W-:Y:S04]  /*1b670*/  STL [R1+0x274], R0 ;  /* 0x0002740001007387 */ /* 0x0003e80000100800 */
[----:B------:R-:W2:Y:S04]  /*1b680*/  LDL.LU R246, [R1+0x330] ;  /* 0x0003300001f67983 */ /* 0x000ea80000300800 */
[----:B------:R-:W3:Y:S04]  /*1b690*/  LDL.LU R251, [R1+0x384] ;  /* 0x0003840001fb7983 */ /* 0x000ee80000300800 */
[----:B------:R-:W4:Y:S04]  /*1b6a0*/  LDL.LU R240, [R1+0x38c] ;  /* 0x00038c0001f07983 */ /* 0x000f280000300800 */
[----:B------:R-:W4:Y:S04]  /*1b6b0*/  LDL.LU R247, [R1+0x360] ;  /* 0x0003600001f77983 */ /* 0x000f280000300800 */
[----:B------:R-:W4:Y:S01]  /*1b6c0*/  LDL.LU R245, [R1+0x364] ;  /* 0x0003640001f57983 */ /* 0x000f220000300800 */
[----:B------:R-:W-:-:S02]  /*1b6d0*/  LEA.HI.X.SX32 R5, R36, R7, 0x1, P4 ;  /* 0x0000000724057211 */ /* 0x000fc400020f0eff */
[----:B------:R-:W-:Y:S01]  /*1b6e0*/  IADD3 R119, P2, PT, R11, R35, RZ ;  /* 0x000000230b777210 */ /* 0x000fe20007f5e0ff */
[----:B------:R-:W4:Y:S01]  /*1b6f0*/  LDL.LU R223, [R1+0x368] ;  /* 0x0003680001df7983 */ /* 0x000f220000300800 */
[----:B------:R-:W-:Y:S02]  /*1b700*/  LEA.HI.X.SX32 R4, R33, R7, 0x1, P5 ;  /* 0x0000000721047211 */ /* 0x000fe400028f0eff */
[C---:B------:R-:W-:Y:S01]  /*1b710*/  IADD3 R121, P4, PT, R11.reuse, R10, RZ ;  /* 0x0000000a0b797210 */ /* 0x040fe20007f9e0ff */
[----:B------:R-:W-:Y:S01]  /*1b720*/  STL [R1+0x8d4], R5 ;  /* 0x0008d40501007387 */ /* 0x000fe20000100800 */
[----:B------:R-:W-:Y:S02]  /*1b730*/  IADD3 R123, P5, PT, R11, R9, RZ ;  /* 0x000000090b7b7210 */ /* 0x000fe40007fbe0ff */
[-C--:B------:R-:W-:Y:S01]  /*1b740*/  LEA.HI.X.SX32 R33, R241, R7.reuse, 0x1, P3 ;  /* 0x00000007f1217211 */ /* 0x080fe200018f0eff */
[----:B------:R-:W-:Y:S04]  /*1b750*/  STL [R1+0x8d8], R119 ;  /* 0x0008d87701007387 */ /* 0x000fe80000100800 */
[----:B------:R-:W-:Y:S01]  /*1b760*/  STL [R1+0x8dc], R4 ;  /* 0x0008dc0401007387 */ /* 0x000fe20000100800 */
[----:B------:R-:W-:-:S03]  /*1b770*/  LEA.HI.X.SX32 R3, R35, R7, 0x1, P2 ;  /* 0x0000000723037211 */ /* 0x000fc600010f0eff */
[----:B------:R-:W-:Y:S01]  /*1b780*/  STL [R1+0x8e0], R121 ;  /* 0x0008e07901007387 */ /* 0x000fe20000100800 */
[----:B-1----:R-:W-:-:S03]  /*1b790*/  LEA.HI.X.SX32 R0, R10, R7, 0x1, P4 ;  /* 0x000000070a007211 */ /* 0x002fc600020f0eff */
[----:B------:R-:W-:Y:S01]  /*1b7a0*/  STL [R1+0x8e4], R123 ;  /* 0x0008e47b01007387 */ /* 0x000fe20000100800 */
[----:B------:R-:W-:-:S03]  /*1b7b0*/  LEA.HI.X.SX32 R2, R9, R7, 0x1, P5 ;  /* 0x0000000709027211 */ /* 0x000fc600028f0eff */
[----:B------:R-:W4:Y:S01]  /*1b7c0*/  LDL.LU R241, [R1+0x36c] ;  /* 0x00036c0001f17983 */ /* 0x000f220000300800 */
[----:B------:R-:W-:-:S03]  /*1b7d0*/  IMAD.IADD R8, R125, 0x1, R8 ;  /* 0x000000017d087824 */ /* 0x000fc600078e0208 */
[----:B------:R-:W4:Y:S04]  /*1b7e0*/  LDL.LU R226, [R1+0x370] ;  /* 0x0003700001e27983 */ /* 0x000f280000300800 */
[----:B------:R-:W4:Y:S04]  /*1b7f0*/  LDL.LU R228, [R1+0x374] ;  /* 0x0003740001e47983 */ /* 0x000f280000300800 */
[----:B------:R-:W4:Y:S04]  /*1b800*/  LDL.LU R227, [R1+0x378] ;  /* 0x0003780001e37983 */ /* 0x000f280000300800 */
[----:B------:R-:W4:Y:S04]  /*1b810*/  LDL.LU R252, [R1+0x37c] ;  /* 0x00037c0001fc7983 */ /* 0x000f280000300800 */
[----:B------:R-:W4:Y:S04]  /*1b820*/  LDL.LU R250, [R1+0x380] ;  /* 0x0003800001fa7983 */ /* 0x000f280000300800 */
[----:B------:R-:W-:Y:S01]  /*1b830*/  STL [R1+0x8e8], R3 ;  /* 0x0008e80301007387 */ /* 0x000fe20000100800 */
[----:B------:R-:W-:-:S03]  /*1b840*/  SHF.R.S32.HI R7, RZ, 0x1f, R6 ;  /* 0x0000001fff077819 */ /* 0x000fc60000011406 */
[----:B------:R1:W-:Y:S04]  /*1b850*/  STL [R1+0x8ec], R0 ;  /* 0x0008ec0001007387 */ /* 0x0003e80000100800 */
[----:B------:R1:W-:Y:S04]  /*1b860*/  STL [R1+0x8f0], R2 ;  /* 0x0008f00201007387 */ /* 0x0003e80000100800 */
[----:B------:R-:W-:Y:S04]  /*1b870*/  STL [R1+0x8f4], R8 ;  /* 0x0008f40801007387 */ /* 0x000fe80000100800 */
[----:B------:R-:W-:Y:S04]  /*1b880*/  STL [R1+0x8f8], R124 ;  /* 0x0008f87c01007387 */ /* 0x000fe80000100800 */
[----:B------:R-:W4:Y:S01]  /*1b890*/  LDL.LU R229, [R1+0x388] ;  /* 0x0003880001e57983 */ /* 0x000f220000300800 */
[----:B--2---:R-:W-:-:S03]  /*1b8a0*/  IMAD.WIDE.U32 R14, R246, 0x18, R44 ;  /* 0x00000018f60e7825 */ /* 0x004fc600078e002c */
[----:B------:R-:W2:Y:S01]  /*1b8b0*/  LDL.LU R246, [R1+0x390] ;  /* 0x0003900001f67983 */ /* 0x000ea20000300800 */
[----:B---3--:R-:W-:-:S03]  /*1b8c0*/  IADD3 R10, P3, PT, R6, R251, RZ ;  /* 0x000000fb060a7210 */ /* 0x008fc60007f7e0ff */
[----:B------:R-:W3:Y:S01]  /*1b8d0*/  LDL.LU R244, [R1+0x394] ;  /* 0x0003940001f47983 */ /* 0x000ee20000300800 */
[C---:B----4-:R-:W-:Y:S02]  /*1b8e0*/  IADD3 R191, P2, PT, R6.reuse, R240, RZ ;  /* 0x000000f006bf7210 */ /* 0x050fe40007f5e0ff */
[----:B------:R-:W-:Y:S02]  /*1b8f0*/  LEA.HI.X.SX32 R9, R251, R7, 0x1, P3 ;  /* 0x00000007fb097211 */ /* 0x000fe400018f0eff */
[----:B------:R-:W-:Y:S01]  /*1b900*/  IADD3 R189, P5, PT, R6, R247, RZ ;  /* 0x000000f706bd7210 */ /* 0x000fe20007fbe0ff */
[----:B------:R-:W4:Y:S01]  /*1b910*/  LDL.LU R251, [R1+0x398] ;  /* 0x0003980001fb7983 */ /* 0x000f220000300800 */
[----:B------:R-:W-:Y:S02]  /*1b920*/  LEA.HI.X.SX32 R193, R240, R7, 0x1, P2 ;  /* 0x00000007f0c17211 */ /* 0x000fe400010f0eff */
[----:B------:R-:W-:Y:S01]  /*1b930*/  IADD3 R185, P4, PT, R6, R245, RZ ;  /* 0x000000f506b97210 */ /* 0x000fe20007f9e0ff */
[----:B------:R-:W4:Y:S01]  /*1b940*/  LDL.LU R240, [R1+0x39c] ;  /* 0x00039c0001f07983 */ /* 0x000f220000300800 */
[----:B------:R-:W-:-:S02]  /*1b950*/  LEA.HI.X.SX32 R190, R247, R7, 0x1, P5 ;  /* 0x00000007f7be7211 */ /* 0x000fc400028f0eff */
[----:B------:R-:W-:Y:S01]  /*1b960*/  LEA.HI.X.SX32 R187, R245, R7, 0x1, P4 ;  /* 0x00000007f5bb7211 */ /* 0x000fe200020f0eff */
[----:B------:R-:W4:Y:S04]  /*1b970*/  LDL.LU R247, [R1+0x3a0] ;  /* 0x0003a00001f77983 */ /* 0x000f280000300800 */
[----:B------:R-:W4:Y:S01]  /*1b980*/  LDL.LU R245, [R1+0x3a4] ;  /* 0x0003a40001f57983 */ /* 0x000f220000300800 */
[----:B------:R-:W-:-:S04]  /*1b990*/  IADD3 R181, P3, PT, R6, R223, RZ ;  /* 0x000000df06b57210 */ /* 0x000fc80007f7e0ff */
[----:B------:R-:W-:Y:S02]  /*1b9a0*/  LEA.HI.X.SX32 R183, R223, R7, 0x1, P3 ;  /* 0x00000007dfb77211 */ /* 0x000fe400018f0eff */
[----:B------:R-:W4:Y:S01]  /*1b9b0*/  LDL.LU R223, [R1+0x3a8] ;  /* 0x0003a80001df7983 */ /* 0x000f220000300800 */
[C---:B------:R-:W-:Y:S02]  /*1b9c0*/  IADD3 R177, P2, PT, R6.reuse, R241, RZ ;  /* 0x000000f106b17210 */ /* 0x040fe40007f5e0ff */
[C---:B------:R-:W-:Y:S02]  /*1b9d0*/  IADD3 R173, P5, PT, R6.reuse, R226, RZ ;  /* 0x000000e206ad7210 */ /* 0x040fe40007fbe0ff */
[-C--:B------:R-:W-:Y:S02]  /*1b9e0*/  LEA.HI.X.SX32 R179, R241, R7.reuse, 0x1, P2 ;  /* 0x00000007f1b37211 */ /* 0x080fe400010f0eff */
[----:B------:R-:W-:Y:S01]  /*1b9f0*/  IADD3 R169, P4, PT, R6, R228, RZ ;  /* 0x000000e406a97210 */ /* 0x000fe20007f9e0ff */
[----:B------:R-:W4:Y:S01]  /*1ba00*/  LDL.LU R241, [R1+0x3ac] ;  /* 0x0003ac0001f17983 */ /* 0x000f220000300800 */
[----:B------:R-:W-:-:S02]  /*1ba10*/  LEA.HI.X.SX32 R175, R226, R7, 0x1, P5 ;  /* 0x00000007e2af7211 */ /* 0x000fc400028f0eff */
[----:B------:R-:W-:Y:S01]  /*1ba20*/  IADD3 R165, P3, PT, R6, R227, RZ ;  /* 0x000000e306a57210 */ /* 0x000fe20007f7e0ff */
[----:B------:R-:W4:Y:S01]  /*1ba30*/  LDL.LU R226, [R1+0x3b0] ;  /* 0x0003b00001e27983 */ /* 0x000f220000300800 */
[-C--:B------:R-:W-:Y:S02]  /*1ba40*/  LEA.HI.X.SX32 R171, R228, R7.reuse, 0x1, P4 ;  /* 0x00000007e4ab7211 */ /* 0x080fe400020f0eff */
[C---:B------:R-:W-:Y:S01]  /*1ba50*/  IADD3 R161, P2, PT, R6.reuse, R252, RZ ;  /* 0x000000fc06a17210 */ /* 0x040fe20007f5e0ff */
[----:B------:R-:W4:Y:S01]  /*1ba60*/  LDL.LU R228, [R1+0x3b4] ;  /* 0x0003b40001e47983 */ /* 0x000f220000300800 */
[-C--:B------:R-:W-:Y:S02]  /*1ba70*/  LEA.HI.X.SX32 R167, R227, R7.reuse, 0x1, P3 ;  /* 0x00000007e3a77211 */ /* 0x080fe400018f0eff */
[----:B------:R-:W-:Y:S01]  /*1ba80*/  IADD3 R157, P5, PT, R6, R250, RZ ;  /* 0x000000fa069d7210 */ /* 0x000fe20007fbe0ff */
[----:B------:R-:W4:Y:S01]  /*1ba90*/  LDL.LU R227, [R1+0x3b8] ;  /* 0x0003b80001e37983 */ /* 0x000f220000300800 */
[----:B------:R-:W-:-:S02]  /*1baa0*/  LEA.HI.X.SX32 R163, R252, R7, 0x1, P2 ;  /* 0x00000007fca37211 */ /* 0x000fc400010f0eff */
[----:B------:R-:W-:Y:S01]  /*1bab0*/  LEA.HI.X.SX32 R159, R250, R7, 0x1, P5 ;  /* 0x00000007fa9f7211 */ /* 0x000fe200028f0eff */
[----:B------:R-:W4:Y:S04]  /*1bac0*/  LDL.LU R252, [R1+0x3bc] ;  /* 0x0003bc0001fc7983 */ /* 0x000f280000300800 */
[----:B------:R-:W4:Y:S01]  /*1bad0*/  LDL.LU R250, [R1+0x3c0] ;  /* 0x0003c00001fa7983 */ /* 0x000f220000300800 */
[----:B------:R-:W-:-:S04]  /*1bae0*/  IADD3 R153, P4, PT, R6, R229, RZ ;  /* 0x000000e506997210 */ /* 0x000fc80007f9e0ff */
[-C--:B------:R-:W-:Y:S02]  /*1baf0*/  LEA.HI.X.SX32 R155, R229, R7.reuse, 0x1, P4 ;  /* 0x00000007e59b7211 */ /* 0x080fe400020f0eff */
[----:B------:R-:W4:Y:S01]  /*1bb00*/  LDL.LU R229, [R1+0x3c4] ;  /* 0x0003c40001e57983 */ /* 0x000f220000300800 */
[C---:B--2---:R-:W-:Y:S02]  /*1bb10*/  IADD3 R149, P3, PT, R6.reuse, R246, RZ ;  /* 0x000000f606957210 */ /* 0x044fe40007f7e0ff */
[----:B---3--:R-:W-:Y:S02]  /*1bb20*/  IADD3 R145, P2, PT, R6, R244, RZ ;  /* 0x000000f406917210 */ /* 0x008fe40007f5e0ff */
[----:B------:R-:W-:Y:S02]  /*1bb30*/  LEA.HI.X.SX32 R151, R246, R7, 0x1, P3 ;  /* 0x00000007f6977211 */ /* 0x000fe400018f0eff */
[----:B------:R-:W2:Y:S01]  /*1bb40*/  LDL.LU R246, [R1+0x3c8] ;  /* 0x0003c80001f67983 */ /* 0x000ea20000300800 */
[----:B----4-:R-:W-:-:S02]  /*1bb50*/  IADD3 R141, P5, PT, R6, R251, RZ ;  /* 0x000000fb068d7210 */ /* 0x010fc40007fbe0ff */
[-C--:B------:R-:W-:Y:S02]  /*1bb60*/  LEA.HI.X.SX32 R147, R244, R7.reuse, 0x1, P2 ;  /* 0x00000007f4937211 */ /* 0x080fe400010f0eff */
[C---:B------:R-:W-:Y:S01]  /*1bb70*/  IADD3 R137, P4, PT, R6.reuse, R240, RZ ;  /* 0x000000f006897210 */ /* 0x040fe20007f9e0ff */
[----:B------:R-:W3:Y:S01]  /*1bb80*/  LDL.LU R244, [R1+0x3cc] ;  /* 0x0003cc0001f47983 */ /* 0x000ee20000300800 */
        /* <DEDUP_REMOVED lines=34> */
[----:B--2---:R-:W-:-:S04]  /*1bdb0*/  IADD3 R94, P5, PT, R6, R246, RZ ;  /* 0x000000f6065e7210 */ /* 0x004fc80007fbe0ff */
[----:B------:R-:W-:Y:S02]  /*1bdc0*/  LEA.HI.X.SX32 R96, R246, R7, 0x1, P5 ;  /* 0x00000007f6607211 */ /* 0x000fe400028f0eff */
[----:B------:R-:W2:Y:S01]  /*1bdd0*/  LDL.LU R246, [R1+0x400] ;  /* 0x0004000001f67983 */ /* 0x000ea20000300800 */
[C---:B---3--:R-:W-:Y:S02]  /*1bde0*/  IADD3 R90, P4, PT, R6.reuse, R244, RZ ;  /* 0x000000f4065a7210 */ /* 0x048fe40007f9e0ff */
[----:B----4-:R-:W-:Y:S02]  /*1bdf0*/  IADD3 R86, P3, PT, R6, R251, RZ ;  /* 0x000000fb06567210 */ /* 0x010fe40007f7e0ff */
[-C--:B------:R-:W-:Y:S02]  /*1be00*/  LEA.HI.X.SX32 R92, R244, R7.reuse, 0x1, P4 ;  /* 0x00000007f45c7211 */ /* 0x080fe400020f0eff */
[----:B------:R-:W-:Y:S01]  /*1be10*/  IADD3 R82, P2, PT, R6, R240, RZ ;  /* 0x000000f006527210 */ /* 0x000fe20007f5e0ff */
[----:B------:R-:W3:Y:S01]  /*1be20*/  LDL.LU R244, [R1+0x404] ;  /* 0x0004040001f47983 */ /* 0x000ee20000300800 */
[----:B------:R-:W-:-:S02]  /*1be30*/  LEA.HI.X.SX32 R88, R251, R7, 0x1, P3 ;  /* 0x00000007fb587211 */ /* 0x000fc400018f0eff */
[----:B------:R-:W-:Y:S01]  /*1be40*/  IADD3 R78, P5, PT, R6, R247, RZ ;  /* 0x000000f7064e7210 */ /* 0x000fe20007fbe0ff */
[----:B------:R-:W4:Y:S01]  /*1be50*/  LDL.LU R251, [R1+0x408] ;  /* 0x0004080001fb7983 */ /* 0x000f220000300800 */
[----:B------:R-:W-:Y:S02]  /*1be60*/  LEA.HI.X.SX32 R84, R240, R7, 0x1, P2 ;  /* 0x00000007f0547211 */ /* 0x000fe400010f0eff */
[C---:B------:R-:W-:Y:S01]  /*1be70*/  IADD3 R74, P4, PT, R6.reuse, R245, RZ ;  /* 0x000000f5064a7210 */ /* 0x040fe20007f9e0ff */
[----:B------:R-:W2:Y:S01]  /*1be80*/  LDL.LU R240, [R1+0x40c] ;  /* 0x00040c0001f07983 */ /* 0x000ea20000300800 */
[-C--:B------:R-:W-:Y:S02]  /*1be90*/  LEA.HI.X.SX32 R80, R247, R7.reuse, 0x1, P5 ;  /* 0x00000007f7507211 */ /* 0x080fe400028f0eff */
[----:B------:R-:W-:Y:S01]  /*1bea0*/  LEA.HI.X.SX32 R76, R245, R7, 0x1, P4 ;  /* 0x00000007f54c7211 */ /* 0x000fe200020f0eff */
[----:B------:R-:W2:Y:S04]  /*1beb0*/  LDL.LU R247, [R1+0x410] ;  /* 0x0004100001f77983 */ /* 0x000ea80000300800 */
[----:B------:R-:W2:Y:S04]  /*1bec0*/  LDL.LU R245, [R1+0x414] ;  /* 0x0004140001f57983 */ /* 0x000ea80000300800 */
[----:B------:R-:W2:Y:S01]  /*1bed0*/  LDL.LU R215, [R1+0x418] ;  /* 0x0004180001d77983 */ /* 0x000ea20000300800 */
[----:B------:R-:W-:-:S04]  /*1bee0*/  IADD3 R70, P3, PT, R6, R223, RZ ;  /* 0x000000df06467210 */ /* 0x000fc80007f7e0ff */
[----:B------:R-:W-:Y:S02]  /*1bef0*/  LEA.HI.X.SX32 R72, R223, R7, 0x1, P3 ;  /* 0x00000007df487211 */ /* 0x000fe400018f0eff */
[C---:B------:R-:W-:Y:S02]  /*1bf00*/  IADD3 R66, P2, PT, R6.reuse, R241, RZ ;  /* 0x000000f106427210 */ /* 0x040fe40007f5e0ff */
[C---:B------:R-:W-:Y:S02]  /*1bf10*/  IADD3 R62, P5, PT, R6.reuse, R226, RZ ;  /* 0x000000e2063e7210 */ /* 0x040fe40007fbe0ff */
[-C--:B------:R-:W-:Y:S02]  /*1bf20*/  LEA.HI.X.SX32 R68, R241, R7.reuse, 0x1, P2 ;  /* 0x00000007f1447211 */ /* 0x080fe400010f0eff */
[----:B------:R-:W-:Y:S01]  /*1bf30*/  IADD3 R58, P4, PT, R6, R228, RZ ;  /* 0x000000e4063a7210 */ /* 0x000fe20007f9e0ff */
[----:B------:R-:W3:Y:S01]  /*1bf40*/  LDL.LU R241, [R1+0x41c] ;  /* 0x00041c0001f17983 */ /* 0x000ee20000300800 */
[----:B------:R-:W-:-:S02]  /*1bf50*/  LEA.HI.X.SX32 R64, R226, R7, 0x1, P5 ;  /* 0x00000007e2407211 */ /* 0x000fc400028f0eff */
[----:B------:R-:W-:Y:S01]  /*1bf60*/  LEA.HI.X.SX32 R60, R228, R7, 0x1, P4 ;  /* 0x00000007e43c7211 */ /* 0x000fe200020f0eff */
[----:B------:R-:W3:Y:S01]  /*1bf70*/  LDL.LU R218, [R1+0x420] ;  /* 0x0004200001da7983 */ /* 0x000ee20000300800 */
[----:B------:R-:W-:-:S03]  /*1bf80*/  IADD3 R54, P3, PT, R6, R227, RZ ;  /* 0x000000e306367210 */ /* 0x000fc60007f7e0ff */
[----:B------:R-:W3:Y:S01]  /*1bf90*/  LDL.LU R228, [R1+0x424] ;  /* 0x0004240001e47983 */ /* 0x000ee20000300800 */
[----:B------:R-:W-:-:S03]  /*1bfa0*/  IADD3 R46, P5, PT, R6, R250, RZ ;  /* 0x000000fa062e7210 */ /* 0x000fc60007fbe0ff */
[----:B------:R-:W3:Y:S01]  /*1bfb0*/  LDL.LU R226, [R1+0x428] ;  /* 0x0004280001e27983 */ /* 0x000ee20000300800 */
[-C--:B------:R-:W-:Y:S02]  /*1bfc0*/  LEA.HI.X.SX32 R56, R227, R7.reuse, 0x1, P3 ;  /* 0x00000007e3387211 */ /* 0x080fe400018f0eff */
[----:B------:R-:W-:Y:S01]  /*1bfd0*/  LEA.HI.X.SX32 R48, R250, R7, 0x1, P5 ;  /* 0x00000007fa307211 */ /* 0x000fe200028f0eff */
[----:B------:R-:W3:Y:S04]  /*1bfe0*/  LDL.LU R220, [R1+0x42c] ;  /* 0x00042c0001dc7983 */ /* 0x000ee80000300800 */
[----:B------:R-:W3:Y:S01]  /*1bff0*/  LDL.LU R222, [R1+0x430] ;  /* 0x0004300001de7983 */ /* 0x000ee20000300800 */
[----:B------:R-:W-:-:S04]  /*1c000*/  IADD3 R42, P4, PT, R6, R229, RZ ;  /* 0x000000e5062a7210 */ /* 0x000fc80007f9e0ff */
[----:B------:R-:W-:Y:S02]  /*1c010*/  LEA.HI.X.SX32 R44, R229, R7, 0x1, P4 ;  /* 0x00000007e52c7211 */ /* 0x000fe400020f0eff */
[----:B------:R-:W3:Y:S04]  /*1c020*/  LDL.LU R229, [R1+0x434] ;  /* 0x0004340001e57983 */ /* 0x000ee80000300800 */
[----:B------:R-:W3:Y:S04]  /*1c030*/  LDL.LU R227, [R1+0x438] ;  /* 0x0004380001e37983 */ /* 0x000ee80000300800 */
[----:B------:R-:W3:Y:S04]  /*1c040*/  LDL.LU R214, [R1+0x43c] ;  /* 0x00043c0001d67983 */ /* 0x000ee80000300800 */
[----:B------:R-:W3:Y:S04]  /*1c050*/  LDL.LU R223, [R1+0x440] ;  /* 0x0004400001df7983 */ /* 0x000ee80000300800 */
[----:B------:R-:W3:Y:S04]  /*1c060*/  LDL.LU R221, [R1+0x444] ;  /* 0x0004440001dd7983 */ /* 0x000ee80000300800 */
[----:B------:R-:W3:Y:S04]  /*1c070*/  LDL.LU R219, [R1+0x448] ;  /* 0x0004480001db7983 */ /* 0x000ee80000300800 */
[----:B------:R-:W3:Y:S01]  /*1c080*/  LDL.LU R217, [R1+0x44c] ;  /* 0x00044c0001d97983 */ /* 0x000ee20000300800 */
[----:B----4-:R-:W-:-:S04]  /*1c090*/  IADD3 R250, P5, PT, R6, R251, RZ ;  /* 0x000000fb06fa7210 */ /* 0x010fc80007fbe0ff */
[----:B------:R-:W-:Y:S02]  /*1c0a0*/  LEA.HI.X.SX32 R251, R251, R7, 0x1, P5 ;  /* 0x00000007fbfb7211 */ /* 0x000fe400028f0eff */
[----:B--2---:R-:W-:-:S04]  /*1c0b0*/  IADD3 R242, P5, PT, R6, R215, RZ ;  /* 0x000000d706f27210 */ /* 0x004fc80007fbe0ff */
[----:B------:R-:W-:Y:S02]  /*1c0c0*/  LEA.HI.X.SX32 R243, R215, R7, 0x1, P5 ;  /* 0x00000007d7f37211 */ /* 0x000fe400028f0eff */
[----:B------:R-:W2:Y:S04]  /*1c0d0*/  LDL.LU R215, [R1+0x450] ;  /* 0x0004500001d77983 */ /* 0x000ea80000300800 */
[----:B------:R-:W4:Y:S04]  /*1c0e0*/  LDL.LU R213, [R1+0x454] ;  /* 0x0004540001d57983 */ /* 0x000f280000300800 */
[----:B------:R-:W2:Y:S04]  /*1c0f0*/  LDL.LU R71, [R1+0x458] ;  /* 0x0004580001477983 */ /* 0x000ea80000300800 */
[----:B------:R-:W4:Y:S04]  /*1c100*/  LDL.LU R65, [R1+0x45c] ;  /* 0x00045c0001417983 */ /* 0x000f280000300800 */
[----:B------:R-:W4:Y:S04]  /*1c110*/  LDL.LU R63, [R1+0x460] ;  /* 0x00046000013f7983 */ /* 0x000f280000300800 */
[----:B------:R-:W4:Y:S04]  /*1c120*/  LDL.LU R83, [R1+0x464] ;  /* 0x0004640001537983 */ /* 0x000f280000300800 */
[----:B------:R-:W4:Y:S04]  /*1c130*/  LDL.LU R69, [R1+0x468] ;  /* 0x0004680001457983 */ /* 0x000f280000300800 */
[----:B------:R-:W4:Y:S01]  /*1c140*/  LDL.LU R77, [R1+0x46c] ;  /* 0x00046c00014d7983 */ /* 0x000f220000300800 */
[----:B------:R-:W-:-:S02]  /*1c150*/  IADD3 R248, P4, PT, R6, R240, RZ ;  /* 0x000000f006f87210 */ /* 0x000fc40007f9e0ff */
[C---:B------:R-:W-:Y:S01]  /*1c160*/  IADD3 R50, P2, PT, R6.reuse, R252, RZ ;  /* 0x000000fc06327210 */ /* 0x040fe20007f5e0ff */
[----:B------:R-:W4:Y:S01]  /*1c170*/  LDL.LU R47, [R1+0x470] ;  /* 0x00047000012f7983 */ /* 0x000f220000300800 */
[----:B------:R-:W-:Y:S02]  /*1c180*/  IADD3 R38, P3, PT, R6, R246, RZ ;  /* 0x000000f606267210 */ /* 0x000fe40007f7e0ff */
[----:B------:R-:W-:Y:S01]  /*1c190*/  LEA.HI.X.SX32 R249, R240, R7, 0x1, P4 ;  /* 0x00000007f0f97211 */ /* 0x000fe200020f0eff */
[----:B------:R-:W4:Y:S01]  /*1c1a0*/  LDL.LU R75, [R1+0x474] ;  /* 0x00047400014b7983 */ /* 0x000f220000300800 */
[----:B---3--:R-:W-:Y:S02]  /*1c1b0*/  IADD3 R240, P4, PT, R6, R241, RZ ;  /* 0x000000f106f07210 */ /* 0x008fe40007f9e0ff */
[-C--:B------:R-:W-:Y:S01]  /*1c1c0*/  LEA.HI.X.SX32 R52, R252, R7.reuse, 0x1, P2 ;  /* 0x00000007fc347211 */ /* 0x080fe200010f0eff */
[----:B------:R-:W3:Y:S01]  /*1c1d0*/  LDL.LU R59, [R1+0x478] ;  /* 0x00047800013b7983 */ /* 0x000ee20000300800 */
[----:B------:R-:W-:-:S02]  /*1c1e0*/  LEA.HI.X.SX32 R40, R246, R7, 0x1, P3 ;  /* 0x00000007f6287211 */ /* 0x000fc400018f0eff */
[C---:B------:R-:W-:Y:S01]  /*1c1f0*/  IADD3 R252, P2, PT, R6.reuse, R244, RZ ;  /* 0x000000f406fc7210 */ /* 0x040fe20007f5e0ff */
[----:B------:R-:W3:Y:S01]  /*1c200*/  LDL.LU R130, [R1+0x47c] ;  /* 0x00047c0001827983 */ /* 0x000ee20000300800 */
[C---:B------:R-:W-:Y:S02]  /*1c210*/  IADD3 R246, P3, PT, R6.reuse, R247, RZ ;  /* 0x000000f706f67210 */ /* 0x040fe40007f7e0ff */
[C---:B------:R-:W-:Y:S01]  /*1c220*/  IADD3 R234, P5, PT, R6.reuse, R226, RZ ;  /* 0x000000e206ea7210 */ /* 0x040fe20007fbe0ff */
[----:B------:R-:W3:Y:S01]  /*1c230*/  LDL.LU R53, [R1+0x480] ;  /* 0x0004800001357983 */ /* 0x000ee20000300800 */
[-C--:B------:R-:W-:Y:S02]  /*1c240*/  LEA.HI.X.SX32 R241, R241, R7.reuse, 0x1, P4 ;  /* 0x00000007f1f17211 */ /* 0x080fe400020f0eff */
[----:B------:R-:W-:Y:S01]  /*1c250*/  IADD3 R232, P4, PT, R6, R220, RZ ;  /* 0x000000dc06e87210 */ /* 0x000fe20007f9e0ff */
[----:B------:R-:W3:Y:S01]  /*1c260*/  LDL.LU R128, [R1+0x484] ;  /* 0x0004840001807983 */ /* 0x000ee20000300800 */
[----:B------:R-:W-:-:S02]  /*1c270*/  LEA.HI.X.SX32 R36, R244, R7, 0x1, P2 ;  /* 0x00000007f4247211 */ /* 0x000fc400010f0eff */
[-C--:B------:R-:W-:Y:S01]  /*1c280*/  LEA.HI.X.SX32 R247, R247, R7.reuse, 0x1, P3 ;  /* 0x00000007f7f77211 */ /* 0x080fe200018f0eff */
[----:B------:R-:W3:Y:S01]  /*1c290*/  LDL.LU R51, [R1+0x488] ;  /* 0x0004880001337983 */ /* 0x000ee20000300800 */
[----:B------:R-:W-:Y:S02]  /*1c2a0*/  LEA.HI.X.SX32 R235, R226, R7, 0x1, P5 ;  /* 0x00000007e2eb7211 */ /* 0x000fe400028f0eff */
[C---:B------:R-:W-:Y:S01]  /*1c2b0*/  IADD3 R244, P2, PT, R6.reuse, R245, RZ ;  /* 0x000000f506f47210 */ /* 0x040fe20007f5e0ff */
[----:B------:R-:W3:Y:S01]  /*1c2c0*/  LDL.LU R81, [R1+0x48c] ;  /* 0x00048c0001517983 */ /* 0x000ee20000300800 */
[C---:B------:R-:W-:Y:S02]  /*1c2d0*/  IADD3 R238, P3, PT, R6.reuse, R218, RZ ;  /* 0x000000da06ee7210 */ /* 0x040fe40007f7e0ff */
[----:B------:R-:W-:Y:S02]  /*1c2e0*/  IADD3 R226, P5, PT, R6, R227, RZ ;  /* 0x000000e306e27210 */ /* 0x000fe40007fbe0ff */
[----:B------:R-:W-:-:S02]  /*1c2f0*/  LEA.HI.X.SX32 R233, R220, R7, 0x1, P4 ;  /* 0x00000007dce97211 */ /* 0x000fc400020f0eff */
[----:B------:R-:W-:Y:S02]  /*1c300*/  IADD3 R224, P4, PT, R6, R214, RZ ;  /* 0x000000d606e07210 */ /* 0x000fe40007f9e0ff */
[-C--:B------:R-:W-:Y:S02]  /*1c310*/  LEA.HI.X.SX32 R245, R245, R7.reuse, 0x1, P2 ;  /* 0x00000007f5f57211 */ /* 0x080fe400010f0eff */
[-C--:B------:R-:W-:Y:S02]  /*1c320*/  LEA.HI.X.SX32 R239, R218, R7.reuse, 0x1, P3 ;  /* 0x00000007daef7211 */ /* 0x080fe400018f0eff */
[----:B------:R-:W-:Y:S02]  /*1c330*/  LEA.HI.X.SX32 R227, R227, R7, 0x1, P5 ;  /* 0x00000007e3e37211 */ /* 0x000fe400028f0eff */
[C---:B------:R-:W-:Y:S02]  /*1c340*/  IADD3 R236, P2, PT, R6.reuse, R228, RZ ;  /* 0x000000e406ec7210 */ /* 0x040fe40007f5e0ff */
[----:B------:R-:W-:-:S02]  /*1c350*/  IADD3 R218, P5, PT, R6, R219, RZ ;  /* 0x000000db06da7210 */ /* 0x000fc40007fbe0ff */
[----:B------:R-:W-:Y:S02]  /*1c360*/  LEA.HI.X.SX32 R225, R214, R7, 0x1, P4 ;  /* 0x00000007d6e17211 */ /* 0x000fe400020f0eff */
[----:B------:R-:W-:Y:S02]  /*1c370*/  IADD3 R216, P4, PT, R6, R217, RZ ;  /* 0x000000d906d87210 */ /* 0x000fe40007f9e0ff */
[-C--:B------:R-:W-:Y:S02]  /*1c380*/  LEA.HI.X.SX32 R237, R228, R7.reuse, 0x1, P2 ;  /* 0x00000007e4ed7211 */ /* 0x080fe400010f0eff */
[----:B------:R-:W-:Y:S02]  /*1c390*/  LEA.HI.X.SX32 R219, R219, R7, 0x1, P5 ;  /* 0x00000007dbdb7211 */ /* 0x000fe400028f0eff */
[----:B------:R-:W-:Y:S02]  /*1c3a0*/  IADD3 R228, P2, PT, R6, R229, RZ ;  /* 0x000000e506e47210 */ /* 0x000fe40007f5e0ff */
[----:B------:R-:W-:-:S02]  /*1c3b0*/  LEA.HI.X.SX32 R217, R217, R7, 0x1, P4 ;  /* 0x00000007d9d97211 */ /* 0x000fc400020f0eff */
[----:B------:R-:W-:Y:S02]  /*1c3c0*/  LEA.HI.X.SX32 R229, R229, R7, 0x1, P2 ;  /* 0x00000007e5e57211 */ /* 0x000fe400010f0eff */
[C---:B------:R-:W-:Y:S02]  /*1c3d0*/  IADD3 R220, P2, PT, R6.reuse, R221, RZ ;  /* 0x000000dd06dc7210 */ /* 0x040fe40007f5e0ff */
[----:B------:R-:W-:Y:S02]  /*1c3e0*/  IADD3 R230, P3, PT, R6, R222, RZ ;  /* 0x000000de06e67210 */ /* 0x000fe40007f7e0ff */
[-C--:B------:R-:W-:Y:S02]  /*1c3f0*/  LEA.HI.X.SX32 R221, R221, R7.reuse, 0x1, P2 ;  /* 0x00000007dddd7211 */ /* 0x080fe400010f0eff */
[----:B------:R-:W-:Y:S02]  /*1c400*/  LEA.HI.X.SX32 R231, R222, R7, 0x1, P3 ;  /* 0x00000007dee77211 */ /* 0x000fe400018f0eff */
[----:B------:R-:W-:-:S04]  /*1c410*/  IADD3 R222, P3, PT, R6, R223, RZ ;  /* 0x000000df06de7210 */ /* 0x000fc80007f7e0ff */
[----:B------:R-:W-:Y:S01]  /*1c420*/  LEA.HI.X.SX32 R223, R223, R7, 0x1, P3 ;  /* 0x00000007dfdf7211 */ /* 0x000fe200018f0eff */
[----:B------:R-:W-:Y:S01]  /*1c430*/  IMAD R11, R201, 0x18, RZ ;  /* 0x00000018c90b7824 */ /* 0x000fe200078e02ff */
[C---:B--2---:R-:W-:Y:S02]  /*1c440*/  IADD3 R210, P5, PT, R6.reuse, R71, RZ ;  /* 0x0000004706d27210 */ /* 0x044fe40007fbe0ff */
[----:B----4-:R-:W-:Y:S02]  /*1c450*/  IADD3 R208, P4, PT, R6, R65, RZ ;  /* 0x0000004106d07210 */ /* 0x010fe40007f9e0ff */
[-C--:B------:R-:W-:Y:S02]  /*1c460*/  LEA.HI.X.SX32 R211, R71, R7.reuse, 0x1, P5 ;  /* 0x0000000747d37211 */ /* 0x080fe400028f0eff */
[----:B------:R-:W2:Y:S01]  /*1c470*/  LDL.LU R71, [R1+0x490] ;  /* 0x0004900001477983 */ /* 0x000ea20000300800 */
[----:B------:R-:W-:-:S03]  /*1c480*/  LEA.HI.X.SX32 R209, R65, R7, 0x1, P4 ;  /* 0x0000000741d17211 */ /* 0x000fc600020f0eff */
[----:B------:R-:W4:Y:S01]  /*1c490*/  LDL.LU R65, [R1+0x494] ;  /* 0x0004940001417983 */ /* 0x000f220000300800 */
[----:B------:R-:W-:-:S03]  /*1c4a0*/  IADD3 R212, P2, PT, R6, R213, RZ ;  /* 0x000000d506d47210 */ /* 0x000fc60007f5e0ff */
[----:B------:R-:W4:Y:S01]  /*1c4b0*/  LDL.LU R57, [R1+0x498] ;  /* 0x0004980001397983 */ /* 0x000f220000300800 */
[----:B------:R-:W-:Y:S02]  /*1c4c0*/  LEA.HI.X.SX32 R213, R213, R7, 0x1, P2 ;  /* 0x00000007d5d57211 */ /* 0x000fe400010f0eff */
[C---:B------:R-:W-:Y:S02]  /*1c4d0*/  IADD3 R204, P2, PT, R6.reuse, R83, RZ ;  /* 0x0000005306cc7210 */ /* 0x040fe40007f5e0ff */
[C---:B------:R-:W-:Y:S02]  /*1c4e0*/  IADD3 R214, P3, PT, R6.reuse, R215, RZ ;  /* 0x000000d706d67210 */ /* 0x040fe40007f7e0ff */
[-C--:B------:R-:W-:Y:S02]  /*1c4f0*/  LEA.HI.X.SX32 R205, R83, R7.reuse, 0x1, P2 ;  /* 0x0000000753cd7211 */ /* 0x080fe400010f0eff */
[----:B------:R-:W-:Y:S01]  /*1c500*/  LEA.HI.X.SX32 R215, R215, R7, 0x1, P3 ;  /* 0x00000007d7d77211 */ /* 0x000fe200018f0eff */
[----:B------:R-:W4:Y:S01]  /*1c510*/  LDL.LU R83, [R1+0x49c] ;  /* 0x00049c0001537983 */ /* 0x000f220000300800 */
[----:B------:R-:W-:-:S02]  /*1c520*/  IADD3 R206, P3, PT, R6, R63, RZ ;  /* 0x0000003f06ce7210 */ /* 0x000fc40007f7e0ff */
[----:B------:R-:W-:Y:S02]  /*1c530*/  IADD3 R200, P4, PT, R6, R77, RZ ;  /* 0x0000004d06c87210 */ /* 0x000fe40007f9e0ff */
[-C--:B------:R-:W-:Y:S02]  /*1c540*/  LEA.HI.X.SX32 R207, R63, R7.reuse, 0x1, P3 ;  /* 0x000000073fcf7211 */ /* 0x080fe400018f0eff */
[----:B------:R-:W4:Y:S01]  /*1c550*/  LDL.LU R63, [R1+0x4a0] ;  /* 0x0004a000013f7983 */ /* 0x000f220000300800 */
[----:B------:R-:W-:-:S03]  /*1c560*/  LEA.HI.X.SX32 R201, R77, R7, 0x1, P4 ;  /* 0x000000074dc97211 */ /* 0x000fc600020f0eff */
[----:B------:R-:W4:Y:S01]  /*1c570*/  LDL.LU R77, [R1+0x4a4] ;  /* 0x0004a400014d7983 */ /* 0x000f220000300800 */
[C---:B------:R-:W-:Y:S02]  /*1c580*/  IADD3 R202, P5, PT, R6.reuse, R69, RZ ;  /* 0x0000004506ca7210 */ /* 0x040fe40007fbe0ff */
[C---:B------:R-:W-:Y:S02]  /*1c590*/  IADD3 R198, P3, PT, R6.reuse, R47, RZ ;  /* 0x0000002f06c67210 */ /* 0x040fe40007f7e0ff */
[----:B------:R-:W-:Y:S02]  /*1c5a0*/  LEA.HI.X.SX32 R203, R69, R7, 0x1, P5 ;  /* 0x0000000745cb7211 */ /* 0x000fe400028f0eff */
[C---:B---3--:R-:W-:Y:S02]  /*1c5b0*/  IADD3 R194, P5, PT, R6.reuse, R59, RZ ;  /* 0x0000003b06c27210 */ /* 0x048fe40007fbe0ff */
[C---:B------:R-:W-:Y:S02]  /*1c5c0*/  IADD3 R196, P2, PT, R6.reuse, R75, RZ ;  /* 0x0000004b06c47210 */ /* 0x040fe40007f5e0ff */
[----:B------:R-:W-:-:S02]  /*1c5d0*/  IADD3 R192, P4, PT, R6, R130, RZ ;  /* 0x0000008206c07210 */ /* 0x000fc40007f9e0ff */
[-C--:B------:R-:W-:Y:S02]  /*1c5e0*/  LEA.HI.X.SX32 R199, R47, R7.reuse, 0x1, P3 ;  /* 0x000000072fc77211 */ /* 0x080fe400018f0eff */
[----:B-1----:R-:W-:Y:S01]  /*1c5f0*/  LEA.HI.X.SX32 R0, R59, R7, 0x1, P5 ;  /* 0x000000073b007211 */ /* 0x002fe200028f0eff */
[----:B------:R-:W3:Y:S01]  /*1c600*/  LDL.LU R47, [R1+0x4a8] ;  /* 0x0004a800012f7983 */ /* 0x000ee20000300800 */
[----:B------:R-:W-:Y:S02]  /*1c610*/  IADD3 R188, P3, PT, R6, R53, RZ ;  /* 0x0000003506bc7210 */ /* 0x000fe40007f7e0ff */
[-C--:B------:R-:W-:Y:S01]  /*1c620*/  LEA.HI.X.SX32 R197, R75, R7.reuse, 0x1, P2 ;  /* 0x000000074bc57211 */ /* 0x080fe200010f0eff */
[----:B------:R-:W3:Y:S01]  /*1c630*/  LDL.LU R69, [R1+0x4ac] ;  /* 0x0004ac0001457983 */ /* 0x000ee20000300800 */
[----:B------:R-:W-:-:S03]  /*1c640*/  LEA.HI.X.SX32 R2, R130, R7, 0x1, P4 ;  /* 0x0000000782027211 */ /* 0x000fc600020f0eff */
[----:B------:R-:W3:Y:S04]  /*1c650*/  LDL.LU R75, [R1+0x4b0] ;  /* 0x0004b000014b7983 */ /* 0x000ee80000300800 */
[----:B------:R-:W3:Y:S01]  /*1c660*/  LDL.LU R59, [R1+0x4b4] ;  /* 0x0004b400013b7983 */ /* 0x000ee20000300800 */
[----:B------:R-:W-:-:S03]  /*1c670*/  IADD3 R186, P2, PT, R6, R128, RZ ;  /* 0x0000008006ba7210 */ /* 0x000fc60007f5e0ff */
[----:B------:R1:W-:Y:S01]  /*1c680*/  STL [R1+0x144], R0 ;  /* 0x0001440001007387 */ /* 0x0003e20000100800 */
[----:B------:R-:W-:-:S03]  /*1c690*/  IADD3 R184, P5, PT, R6, R51, RZ ;  /* 0x0000003306b87210 */ /* 0x000fc60007fbe0ff */
[----:B------:R1:W-:Y:S02]  /*1c6a0*/  STL [R1+0x148], R2 ;  /* 0x0001480201007387 */ /* 0x0003e40000100800 */
[----:B-1----:R-:W-:Y:S02]  /*1c6b0*/  LEA.HI.X.SX32 R0, R53, R7, 0x1, P3 ;  /* 0x0000000735007211 */ /* 0x002fe400018f0eff */
[----:B------:R-:W3:Y:S04]  /*1c6c0*/  LDL.LU R53, [R1+0x4b8] ;  /* 0x0004b80001357983 */ /* 0x000ee80000300800 */
[----:B------:R-:W3:Y:S01]  /*1c6d0*/  LDL.LU R134, [R1+0x4bc] ;  /* 0x0004bc0001867983 */ /* 0x000ee20000300800 */
[----:B------:R-:W-:-:S03]  /*1c6e0*/  IADD3 R182, P4, PT, R6, R81, RZ ;  /* 0x0000005106b67210 */ /* 0x000fc60007f9e0ff */
[----:B------:R1:W-:Y:S01]  /*1c6f0*/  STL [R1+0x158], R0 ;  /* 0x0001580001007387 */ /* 0x0003e20000100800 */
[----:B------:R-:W-:-:S03]  /*1c700*/  LEA.HI.X.SX32 R2, R51, R7, 0x1, P5 ;  /* 0x0000000733027211 */ /* 0x000fc600028f0eff */
[----:B------:R-:W3:Y:S01]  /*1c710*/  LDL.LU R130, [R1+0x4c4] ;  /* 0x0004c40001827983 */ /* 0x000ee20000300800 */
[----:B-1----:R-:W-:-:S05]  /*1c720*/  LEA.HI.X.SX32 R0, R128, R7, 0x1, P2 ;  /* 0x0000000780007211 */ /* 0x002fca00010f0eff */
[----:B------:R1:W-:Y:S04]  /*1c730*/  STL [R1+0x15c], R0 ;  /* 0x00015c0001007387 */ /* 0x0003e80000100800 */
[----:B------:R2:W-:Y:S01]  /*1c740*/  STL [R1+0x160], R2 ;  /* 0x0001600201007387 */ /* 0x0005e20000100800 */
[----:B-1----:R-:W-:-:S03]  /*1c750*/  LEA.HI.X.SX32 R0, R81, R7, 0x1, P4 ;  /* 0x0000000751007211 */ /* 0x002fc600020f0eff */
[----:B------:R-:W3:Y:S04]  /*1c760*/  LDL.LU R81, [R1+0x4c8] ;  /* 0x0004c80001517983 */ /* 0x000ee80000300800 */
[----:B------:R1:W-:Y:S01]  /*1c770*/  STL [R1+0x164], R0 ;  /* 0x0001640001007387 */ /* 0x0003e20000100800 */
[C---:B--2---:R-:W-:Y:S02]  /*1c780*/  IADD3 R180, P3, PT, R6.reuse, R71, RZ ;  /* 0x0000004706b47210 */ /* 0x044fe40007f7e0ff */
[----:B----4-:R-:W-:Y:S02]  /*1c790*/  IADD3 R178, P2, PT, R6, R65, RZ ;  /* 0x0000004106b27210 */ /* 0x010fe40007f5e0ff */
[-C--:B------:R-:W-:Y:S02]  /*1c7a0*/  LEA.HI.X.SX32 R2, R71, R7.reuse, 0x1, P3 ;  /* 0x0000000747027211 */ /* 0x080fe400018f0eff */
[----:B-1----:R-:W-:-:S02]  /*1c7b0*/  LEA.HI.X.SX32 R0, R65, R7, 0x1, P2 ;  /* 0x0000000741007211 */ /* 0x002fc400010f0eff */
[C---:B------:R-:W-:Y:S01]  /*1c7c0*/  IADD3 R176, P5, PT, R6.reuse, R57, RZ ;  /* 0x0000003906b07210 */ /* 0x040fe20007fbe0ff */
[----:B------:R-:W-:Y:S04]  /*1c7d0*/  STL [R1+0x168], R2 ;  /* 0x0001680201007387 */ /* 0x000fe80000100800 */
[----:B------:R-:W2:Y:S04]  /*1c7e0*/  LDL.LU R71, [R1+0x4cc] ;  /* 0x0004cc0001477983 */ /* 0x000ea80000300800 */
[----:B------:R-:W4:Y:S01]  /*1c7f0*/  LDL.LU R65, [R1+0x4d4] ;  /* 0x0004d40001417983 */ /* 0x000f220000300800 */
[----:B------:R-:W-:-:S03]  /*1c800*/  IADD3 R174, P4, PT, R6, R83, RZ ;  /* 0x0000005306ae7210 */ /* 0x000fc60007f9e0ff */
[----:B------:R1:W-:Y:S04]  /*1c810*/  STL [R1+0x16c], R0 ;  /* 0x00016c0001007387 */ /* 0x0003e80000100800 */
[----:B------:R-:W4:Y:S04]  /*1c820*/  LDL.LU R128, [R1+0x4d8] ;  /* 0x0004d80001807983 */ /* 0x000f280000300800 */
[----:B------:R-:W4:Y:S01]  /*1c830*/  LDL.LU R51, [R1+0x4dc] ;  /* 0x0004dc0001337983 */ /* 0x000f220000300800 */
[----:B-1----:R-:W-:Y:S02]  /*1c840*/  LEA.HI.X.SX32 R0, R57, R7, 0x1, P5 ;  /* 0x0000000739007211 */ /* 0x002fe400028f0eff */
[----:B------:R-:W-:-:S03]  /*1c850*/  IADD3 R172, P3, PT, R6, R63, RZ ;  /* 0x0000003f06ac7210 */ /* 0x000fc60007f7e0ff */
[----:B------:R1:W-:Y:S01]  /*1c860*/  STL [R1+0x170], R0 ;  /* 0x0001700001007387 */ /* 0x0003e20000100800 */
[----:B------:R-:W-:Y:S02]  /*1c870*/  IADD3 R170, P2, PT, R6, R77, RZ ;  /* 0x0000004d06aa7210 */ /* 0x000fe40007f5e0ff */
[-C--:B-1----:R-:W-:Y:S02]  /*1c880*/  LEA.HI.X.SX32 R0, R83, R7.reuse, 0x1, P4 ;  /* 0x0000000753007211 */ /* 0x082fe400020f0eff */
[----:B------:R-:W4:Y:S01]  /*1c890*/  LDL.LU R83, [R1+0x4e0] ;  /* 0x0004e00001537983 */ /* 0x000f220000300800 */
[----:B------:R-:W-:-:S03]  /*1c8a0*/  LEA.HI.X.SX32 R2, R77, R7, 0x1, P2 ;  /* 0x000000074d027211 */ /* 0x000fc600010f0eff */
[----:B------:R1:W-:Y:S02]  /*1c8b0*/  STL [R1+0x174], R0 ;  /* 0x0001740001007387 */ /* 0x0003e40000100800 */
[----:B-1----:R-:W-:-:S05]  /*1c8c0*/  LEA.HI.X.SX32 R0, R63, R7, 0x1, P3 ;  /* 0x000000073f007211 */ /* 0x002fca00018f0eff */
[----:B------:R1:W-:Y:S04]  /*1c8d0*/  STL [R1+0x178], R0 ;  /* 0x0001780001007387 */ /* 0x0003e80000100800 */
[----:B------:R3:W-:Y:S04]  /*1c8e0*/  STL [R1+0x17c], R2 ;  /* 0x00017c0201007387 */ /* 0x0007e80000100800 */
[----:B------:R-:W4:Y:S01]  /*1c8f0*/  LDL.LU R77, [R1+0x4e4] ;  /* 0x0004e400014d7983 */ /* 0x000f220000300800 */
[C---:B---3--:R-:W-:Y:S02]  /*1c900*/  IADD3 R168, P5, PT, R6.reuse, R47, RZ ;  /* 0x0000002f06a87210 */ /* 0x048fe40007fbe0ff */
[----:B------:R-:W-:-:S02]  /*1c910*/  IADD3 R166, P4, PT, R6, R69, RZ ;  /* 0x0000004506a67210 */ /* 0x000fc40007f9e0ff */
[----:B-1----:R-:W-:Y:S02]  /*1c920*/  LEA.HI.X.SX32 R0, R47, R7, 0x1, P5 ;  /* 0x000000072f007211 */ /* 0x002fe400028f0eff */
[----:B------:R-:W3:Y:S01]  /*1c930*/  LDL.LU R47, [R1+0x4e8] ;  /* 0x0004e800012f7983 */ /* 0x000ee20000300800 */
[----:B------:R-:W-:-:S03]  /*1c940*/  IADD3 R164, P3, PT, R6, R75, RZ ;  /* 0x0000004b06a47210 */ /* 0x000fc60007f7e0ff */
[----:B------:R1:W-:Y:S01]  /*1c950*/  STL [R1+0x180], R0 ;  /* 0x0001800001007387 */ /* 0x0003e20000100800 */
[C---:B------:R-:W-:Y:S02]  /*1c960*/  IADD3 R162, P2, PT, R6.reuse, R59, RZ ;  /* 0x0000003b06a27210 */ /* 0x040fe40007f5e0ff */
[-C--:B------:R-:W-:Y:S02]  /*1c970*/  LEA.HI.X.SX32 R2, R75, R7.reuse, 0x1, P3 ;  /* 0x000000074b027211 */ /* 0x080fe400018f0eff */
[----:B-1----:R-:W-:Y:S02]  /*1c980*/  LEA.HI.X.SX32 R0, R69, R7, 0x1, P4 ;  /* 0x0000000745007211 */ /* 0x002fe400020f0eff */
[----:B------:R-:W-:-:S03]  /*1c990*/  IADD3 R160, P5, PT, R6, R53, RZ ;  /* 0x0000003506a07210 */ /* 0x000fc60007fbe0ff */
[----:B------:R1:W-:Y:S04]  /*1c9a0*/  STL [R1+0x184], R0 ;  /* 0x0001840001007387 */ /* 0x0003e80000100800 */
[----:B------:R-:W-:Y:S04]  /*1c9b0*/  STL [R1+0x188], R2 ;  /* 0x0001880201007387 */ /* 0x000fe80000100800 */
[----:B------:R-:W3:Y:S01]  /*1c9c0*/  LDL.LU R57, [R1+0x4ec] ;  /* 0x0004ec0001397983 */ /* 0x000ee20000300800 */
[----:B-1----:R-:W-:-:S03]  /*1c9d0*/  LEA.HI.X.SX32 R0, R59, R7, 0x1, P2 ;  /* 0x000000073b007211 */ /* 0x002fc600010f0eff */
[----:B------:R-:W3:Y:S01]  /*1c9e0*/  LDL.LU R63, [R1+0x4f0] ;  /* 0x0004f000013f7983 */ /* 0x000ee20000300800 */
[----:B------:R-:W-:-:S03]  /*1c9f0*/  IADD3 R158, P4, PT, R6, R134, RZ ;  /* 0x00000086069e7210 */ /* 0x000fc60007f9e0ff */
[----:B------:R1:W-:Y:S01]  /*1ca00*/  STL [R1+0x18c], R0 ;  /* 0x00018c0001007387 */ /* 0x0003e20000100800 */
[----:B------:R-:W-:-:S03]  /*1ca10*/  IADD3 R156, P3, PT, R6, R130, RZ ;  /* 0x00000082069c7210 */ /* 0x000fc60007f7e0ff */
[----:B------:R-:W3:Y:S04]  /*1ca20*/  LDL.LU R69, [R1+0x4f4] ;  /* 0x0004f40001457983 */ /* 0x000ee80000300800 */
[----:B------:R-:W3:Y:S01]  /*1ca30*/  LDL.LU R75, [R1+0x4f8] ;  /* 0x0004f800014b7983 */ /* 0x000ee20000300800 */
[----:B-1----:R-:W-:-:S03]  /*1ca40*/  LEA.HI.X.SX32 R0, R53, R7, 0x1, P5 ;  /* 0x0000000735007211 */ /* 0x002fc600028f0eff */
        /* <DEDUP_REMOVED lines=8> */
[----:B-1----:R-:W-:-:S05]  /*1cad0*/  LEA.HI.X.SX32 R0, R81, R7, 0x1, P2 ;  /* 0x0000000751007211 */ /* 0x002fca00010f0eff */
[----:B------:R1:W-:Y:S01]  /*1cae0*/  STL [R1+0x19c], R0 ;  /* 0x00019c0001007387 */ /* 0x0003e20000100800 */
[C---:B--2---:R-:W-:Y:S02]  /*1caf0*/  IADD3 R152, P5, PT, R6.reuse, R71, RZ ;  /* 0x0000004706987210 */ /* 0x044fe40007fbe0ff */
[----:B----4-:R-:W-:Y:S02]  /*1cb00*/  IADD3 R150, P4, PT, R6, R65, RZ ;  /* 0x0000004106967210 */ /* 0x010fe40007f9e0ff */
[-C--:B------:R-:W-:Y:S02]  /*1cb10*/  LEA.HI.X.SX32 R2, R71, R7.reuse, 0x1, P5 ;  /* 0x0000000747027211 */ /* 0x080fe400028f0eff */
[----:B-1----:R-:W-:-:S03]  /*1cb20*/  LEA.HI.X.SX32 R0, R65, R7, 0x1, P4 ;  /* 0x0000000741007211 */ /* 0x002fc600020f0eff */
[----:B------:R1:W-:Y:S01]  /*1cb30*/  STL [R1+0x1a0], R2 ;  /* 0x0001a00201007387 */ /* 0x0003e20000100800 */
[----:B------:R-:W-:-:S03]  /*1cb40*/  IADD3 R148, P3, PT, R6, R128, RZ ;  /* 0x0000008006947210 */ /* 0x000fc60007f7e0ff */
[----:B------:R-:W2:Y:S01]  /*1cb50*/  LDL.LU R81, [R1+0x504] ;  /* 0x0005040001517983 */ /* 0x000ea20000300800 */
[----:B------:R-:W-:-:S03]  /*1cb60*/  IADD3 R146, P2, PT, R6, R51, RZ ;  /* 0x0000003306927210 */ /* 0x000fc60007f5e0ff */
[----:B------:R-:W4:Y:S01]  /*1cb70*/  LDL.LU R71, [R1+0x508] ;  /* 0x0005080001477983 */ /* 0x000f220000300800 */
[----:B-1----:R-:W-:-:S03]  /*1cb80*/  LEA.HI.X.SX32 R2, R128, R7, 0x1, P3 ;  /* 0x0000000780027211 */ /* 0x002fc600018f0eff */
[----:B------:R1:W-:Y:S04]  /*1cb90*/  STL [R1+0x1a4], R0 ;  /* 0x0001a40001007387 */ /* 0x0003e80000100800 */
[----:B------:R-:W4:Y:S01]  /*1cba0*/  LDL.LU R65, [R1+0x50c] ;  /* 0x00050c0001417983 */ /* 0x000f220000300800 */
[----:B-1----:R-:W-:Y:S02]  /*1cbb0*/  LEA.HI.X.SX32 R0, R51, R7, 0x1, P2 ;  /* 0x0000000733007211 */ /* 0x002fe400010f0eff */
[C---:B------:R-:W-:Y:S01]  /*1cbc0*/  IADD3 R144, P5, PT, R6.reuse, R83, RZ ;  /* 0x0000005306907210 */ /* 0x040fe20007fbe0ff */
[----:B------:R1:W-:Y:S03]  /*1cbd0*/  STL [R1+0x1a8], R2 ;  /* 0x0001a80201007387 */ /* 0x0003e60000100800 */
[----:B------:R-:W-:Y:S01]  /*1cbe0*/  LEA.HI.X.SX32 R3, R83, R7, 0x1, P5 ;  /* 0x0000000753037211 */ /* 0x000fe200028f0eff */
[----:B------:R1:W-:Y:S04]  /*1cbf0*/  STL [R1+0x1ac], R0 ;  /* 0x0001ac0001007387 */ /* 0x0003e80000100800 */
[----:B------:R1:W-:Y:S04]  /*1cc00*/  STL [R1+0x1b0], R3 ;  /* 0x0001b00301007387 */ /* 0x0003e80000100800 */
[----:B------:R-:W4:Y:S01]  /*1cc10*/  LDL.LU R83, [R1+0x510] ;  /* 0x0005100001537983 */ /* 0x000f220000300800 */
[----:B------:R-:W-:-:S04]  /*1cc20*/  IADD3 R142, P2, PT, R6, R77, RZ ;  /* 0x0000004d068e7210 */ /* 0x000fc80007f5e0ff */
[----:B-1----:R-:W-:-:S05]  /*1cc30*/  LEA.HI.X.SX32 R2, R77, R7, 0x1, P2 ;  /* 0x000000074d027211 */ /* 0x002fca00010f0eff */
[----:B------:R1:W-:Y:S04]  /*1cc40*/  STL [R1+0x1b4], R2 ;  /* 0x0001b40201007387 */ /* 0x0003e80000100800 */
[----:B------:R-:W4:Y:S01]  /*1cc50*/  LDL.LU R77, [R1+0x514] ;  /* 0x00051400014d7983 */ /* 0x000f220000300800 */
[----:B---3--:R-:W-:-:S04]  /*1cc60*/  IADD3 R140, P3, PT, R6, R47, RZ ;  /* 0x0000002f068c7210 */ /* 0x008fc80007f7e0ff */
[----:B------:R-:W-:-:S05]  /*1cc70*/  LEA.HI.X.SX32 R0, R47, R7, 0x1, P3 ;  /* 0x000000072f007211 */ /* 0x000fca00018f0eff */
[----:B------:R3:W-:Y:S04]  /*1cc80*/  STL [R1+0x1b8], R0 ;  /* 0x0001b80001007387 */ /* 0x0007e80000100800 */
[----:B------:R-:W4:Y:S01]  /*1cc90*/  LDL.LU R47, [R1+0x518] ;  /* 0x00051800012f7983 */ /* 0x000f220000300800 */
[C---:B------:R-:W-:Y:S02]  /*1cca0*/  IADD3 R138, P2, PT, R6.reuse, R57, RZ ;  /* 0x00000039068a7210 */ /* 0x040fe40007f5e0ff */
[----:B------:R-:W-:Y:S02]  /*1ccb0*/  IADD3 R136, P3, PT, R6, R63, RZ ;  /* 0x0000003f06887210 */ /* 0x000fe40007f7e0ff */
[-C--:B------:R-:W-:Y:S02]  /*1ccc0*/  LEA.HI.X.SX32 R3, R57, R7.reuse, 0x1, P2 ;  /* 0x0000000739037211 */ /* 0x080fe400010f0eff */
[----:B-1----:R-:W-:-:S02]  /*1ccd0*/  LEA.HI.X.SX32 R2, R63, R7, 0x1, P3 ;  /* 0x000000073f027211 */ /* 0x002fc400018f0eff */
[C---:B------:R-:W-:Y:S01]  /*1cce0*/  IADD3 R134, P4, PT, R6.reuse, R69, RZ ;  /* 0x0000004506867210 */ /* 0x040fe20007f9e0ff */
[----:B------:R-:W-:Y:S03]  /*1ccf0*/  STL [R1+0x1bc], R3 ;  /* 0x0001bc0301007387 */ /* 0x000fe60000100800 */
[----:B---3--:R-:W-:Y:S02]  /*1cd00*/  LEA.HI.X.SX32 R0, R69, R7, 0x1, P4 ;  /* 0x0000000745007211 */ /* 0x008fe400020f0eff */
[C---:B------:R-:W-:Y:S01]  /*1cd10*/  IADD3 R132, P2, PT, R6.reuse, R75, RZ ;  /* 0x0000004b06847210 */ /* 0x040fe20007f5e0ff */
[----:B------:R-:W-:Y:S04]  /*1cd20*/  STL [R1+0x1c0], R2 ;  /* 0x0001c00201007387 */ /* 0x000fe80000100800 */
[----:B------:R1:W-:Y:S01]  /*1cd30*/  STL [R1+0x1c4], R0 ;  /* 0x0001c40001007387 */ /* 0x0003e20000100800 */
[----:B------:R-:W-:-:S02]  /*1cd40*/  IADD3 R128, P4, PT, R6, R53, RZ ;  /* 0x0000003506807210 */ /* 0x000fc40007f9e0ff */
[-C--:B-1----:R-:W-:Y:S02]  /*1cd50*/  LEA.HI.X.SX32 R0, R75, R7.reuse, 0x1, P2 ;  /* 0x000000074b007211 */ /* 0x082fe400010f0eff */
[----:B------:R-:W-:-:S03]  /*1cd60*/  LEA.HI.X.SX32 R8, R53, R7, 0x1, P4 ;  /* 0x0000000735087211 */ /* 0x000fc600020f0eff */
[----:B------:R1:W-:Y:S01]  /*1cd70*/  STL [R1+0x1c8], R0 ;  /* 0x0001c80001007387 */ /* 0x0003e20000100800 */
[----:B------:R-:W-:-:S03]  /*1cd80*/  IADD3 R130, P3, PT, R6, R59, RZ ;  /* 0x0000003b06827210 */ /* 0x000fc60007f7e0ff */
[----:B------:R-:W3:Y:S04]  /*1cd90*/  LDL.LU R61, [R1+0x51c] ;  /* 0x00051c00013d7983 */ /* 0x000ee80000300800 */
[----:B------:R-:W3:Y:S04]  /*1cda0*/  LDL.LU R57, [R1+0x520] ;  /* 0x0005200001397983 */ /* 0x000ee80000300800 */
[----:B------:R-:W3:Y:S01]  /*1cdb0*/  LDL.LU R53, [R1+0x524] ;  /* 0x0005240001357983 */ /* 0x000ee20000300800 */
[----:B------:R-:W-:-:S03]  /*1cdc0*/  LEA.HI.X.SX32 R124, R59, R7, 0x1, P3 ;  /* 0x000000073b7c7211 */ /* 0x000fc600018f0eff */
[----:B------:R-:W3:Y:S04]  /*1cdd0*/  LDL.LU R67, [R1+0x528] ;  /* 0x0005280001437983 */ /* 0x000ee80000300800 */
[----:B------:R-:W3:Y:S04]  /*1cde0*/  LDL.LU R63, [R1+0x52c] ;  /* 0x00052c00013f7983 */ /* 0x000ee80000300800 */
[----:B------:R-:W3:Y:S04]  /*1cdf0*/  LDL.LU R59, [R1+0x530] ;  /* 0x00053000013b7983 */ /* 0x000ee80000300800 */
[----:B------:R-:W3:Y:S04]  /*1ce00*/  LDL.LU R73, [R1+0x534] ;  /* 0x0005340001497983 */ /* 0x000ee80000300800 */
[----:B------:R-:W3:Y:S01]  /*1ce10*/  LDL.LU R69, [R1+0x538] ;  /* 0x0005380001457983 */ /* 0x000ee20000300800 */
[----:B--2---:R-:W-:-:S02]  /*1ce20*/  IADD3 R35, P2, PT, R6, R81, RZ ;  /* 0x0000005106237210 */ /* 0x004fc40007f5e0ff */
[C---:B----4-:R-:W-:Y:S02]  /*1ce30*/  IADD3 R37, P3, PT, R6.reuse, R71, RZ ;  /* 0x0000004706257210 */ /* 0x050fe40007f7e0ff */
[----:B------:R-:W-:-:S04]  /*1ce40*/  IADD3 R39, P4, PT, R6, R65, RZ ;  /* 0x0000004106277210 */ /* 0x000fc80007f9e0ff */
[-C--:B------:R-:W-:Y:S02]  /*1ce50*/  LEA.HI.X.SX32 R3, R65, R7.reuse, 0x1, P4 ;  /* 0x0000000741037211 */ /* 0x080fe400020f0eff */
[----:B------:R-:W2:Y:S01]  /*1ce60*/  LDL.LU R65, [R1+0x53c] ;  /* 0x00053c0001417983 */ /* 0x000ea20000300800 */
[-C--:B------:R-:W-:Y:S02]  /*1ce70*/  LEA.HI.X.SX32 R2, R81, R7.reuse, 0x1, P2 ;  /* 0x0000000751027211 */ /* 0x080fe400010f0eff */
[----:B-1----:R-:W-:Y:S01]  /*1ce80*/  LEA.HI.X.SX32 R0, R71, R7, 0x1, P3 ;  /* 0x0000000747007211 */ /* 0x002fe200018f0eff */
[----:B------:R-:W4:Y:S04]  /*1ce90*/  LDL.LU R79, [R1+0x540] ;  /* 0x00054000014f7983 */ /* 0x000f280000300800 */
[----:B------:R-:W4:Y:S04]  /*1cea0*/  LDL.LU R75, [R1+0x544] ;  /* 0x00054400014b7983 */ /* 0x000f280000300800 */
[----:B------:R-:W4:Y:S01]  /*1ceb0*/  LDL.LU R71, [R1+0x548] ;  /* 0x0005480001477983 */ /* 0x000f220000300800 */
[----:B------:R-:W-:-:S03]  /*1cec0*/  IADD3 R41, P2, PT, R6, R83, RZ ;  /* 0x0000005306297210 */ /* 0x000fc60007f5e0ff */
[----:B------:R-:W4:Y:S01]  /*1ced0*/  LDL.LU R81, [R1+0x54c] ;  /* 0x00054c0001517983 */ /* 0x000f220000300800 */
[----:B------:R-:W-:-:S03]  /*1cee0*/  LEA.HI.X.SX32 R123, R83, R7, 0x1, P2 ;  /* 0x00000007537b7211 */ /* 0x000fc600010f0eff */
[----:B------:R-:W4:Y:S01]  /*1cef0*/  LDL.LU R83, [R1+0x550] ;  /* 0x0005500001537983 */ /* 0x000f220000300800 */
[----:B------:R-:W-:-:S04]  /*1cf00*/  IADD3 R43, P3, PT, R6, R77, RZ ;  /* 0x0000004d062b7210 */ /* 0x000fc80007f7e0ff */
[----:B------:R-:W-:Y:S02]  /*1cf10*/  LEA.HI.X.SX32 R121, R77, R7, 0x1, P3 ;  /* 0x000000074d797211 */ /* 0x000fe400018f0eff */
[----:B------:R-:W4:Y:S04]  /*1cf20*/  LDL.LU R77, [R1+0x554] ;  /* 0x00055400014d7983 */ /* 0x000f280000300800 */
[----:B------:R-:W4:Y:S04]  /*1cf30*/  LDL.LU R87, [R1+0x558] ;  /* 0x0005580001577983 */ /* 0x000f280000300800 */
[----:B------:R-:W4:Y:S04]  /*1cf40*/  LDL.LU R85, [R1+0x55c] ;  /* 0x00055c0001557983 */ /* 0x000f280000300800 */
[----:B------:R-:W4:Y:S04]  /*1cf50*/  LDL.LU R12, [R1+0x560] ;  /* 0x00056000010c7983 */ /* 0x000f280000300800 */
[----:B------:R-:W4:Y:S01]  /*1cf60*/  LDL.LU R91, [R1+0x564] ;  /* 0x00056400015b7983 */ /* 0x000f220000300800 */
[----:B------:R-:W-:-:S04]  /*1cf70*/  IADD3 R45, P4, PT, R6, R47, RZ ;  /* 0x0000002f062d7210 */ /* 0x000fc80007f9e0ff */
[----:B------:R-:W-:Y:S02]  /*1cf80*/  LEA.HI.X.SX32 R4, R47, R7, 0x1, P4 ;  /* 0x000000072f047211 */ /* 0x000fe400020f0eff */
[C---:B---3--:R-:W-:Y:S02]  /*1cf90*/  IADD3 R47, P2, PT, R6.reuse, R61, RZ ;  /* 0x0000003d062f7210 */ /* 0x048fe40007f5e0ff */
[C---:B------:R-:W-:Y:S02]  /*1cfa0*/  IADD3 R49, P3, PT, R6.reuse, R57, RZ ;  /* 0x0000003906317210 */ /* 0x040fe40007f7e0ff */
[----:B------:R-:W-:Y:S02]  /*1cfb0*/  IADD3 R51, P4, PT, R6, R53, RZ ;  /* 0x0000003506337210 */ /* 0x000fe40007f9e0ff */
[-C--:B------:R-:W-:Y:S02]  /*1cfc0*/  LEA.HI.X.SX32 R119, R61, R7.reuse, 0x1, P2 ;  /* 0x000000073d777211 */ /* 0x080fe400010f0eff */
[----:B------:R-:W-:-:S02]  /*1cfd0*/  LEA.HI.X.SX32 R5, R57, R7, 0x1, P3 ;  /* 0x0000000739057211 */ /* 0x000fc400018f0eff */
[----:B------:R-:W-:Y:S02]  /*1cfe0*/  LEA.HI.X.SX32 R117, R53, R7, 0x1, P4 ;  /* 0x0000000735757211 */ /* 0x000fe400020f0eff */
[C---:B------:R-:W-:Y:S02]  /*1cff0*/  IADD3 R53, P2, PT, R6.reuse, R67, RZ ;  /* 0x0000004306357210 */ /* 0x040fe40007f5e0ff */
[C---:B------:R-:W-:Y:S02]  /*1d000*/  IADD3 R55, P3, PT, R6.reuse, R63, RZ ;  /* 0x0000003f06377210 */ /* 0x040fe40007f7e0ff */
[----:B------:R-:W-:Y:S02]  /*1d010*/  IADD3 R57, P4, PT, R6, R59, RZ ;  /* 0x0000003b06397210 */ /* 0x000fe40007f9e0ff */
[-C--:B------:R-:W-:Y:S02]  /*1d020*/  LEA.HI.X.SX32 R115, R67, R7.reuse, 0x1, P2 ;  /* 0x0000000743737211 */ /* 0x080fe400010f0eff */
[----:B------:R-:W-:-:S02]  /*1d030*/  LEA.HI.X.SX32 R113, R63, R7, 0x1, P3 ;  /* 0x000000073f717211 */ /* 0x000fc400018f0eff */
[----:B------:R-:W-:Y:S02]  /*1d040*/  LEA.HI.X.SX32 R111, R59, R7, 0x1, P4 ;  /* 0x000000073b6f7211 */ /* 0x000fe400020f0eff */
[C---:B------:R-:W-:Y:S02]  /*1d050*/  IADD3 R59, P2, PT, R6.reuse, R73, RZ ;  /* 0x00000049063b7210 */ /* 0x040fe40007f5e0ff */
[C---:B------:R-:W-:Y:S02]  /*1d060*/  IADD3 R61, P3, PT, R6.reuse, R69, RZ ;  /* 0x00000045063d7210 */ /* 0x040fe40007f7e0ff */
[-C--:B------:R-:W-:Y:S02]  /*1d070*/  LEA.HI.X.SX32 R109, R73, R7.reuse, 0x1, P2 ;  /* 0x00000007496d7211 */ /* 0x080fe400010f0eff */
[----:B------:R-:W-:Y:S02]  /*1d080*/  LEA.HI.X.SX32 R107, R69, R7, 0x1, P3 ;  /* 0x00000007456b7211 */ /* 0x000fe400018f0eff */
[----:B--2---:R-:W-:-:S04]  /*1d090*/  IADD3 R63, P4, PT, R6, R65, RZ ;  /* 0x00000041063f7210 */ /* 0x004fc80007f9e0ff */
[----:B------:R-:W-:Y:S02]  /*1d0a0*/  LEA.HI.X.SX32 R105, R65, R7, 0x1, P4 ;  /* 0x0000000741697211 */ /* 0x000fe400020f0eff */
[C---:B----4-:R-:W-:Y:S02]  /*1d0b0*/  IADD3 R65, P2, PT, R6.reuse, R79, RZ ;  /* 0x0000004f06417210 */ /* 0x050fe40007f5e0ff */
        /* <DEDUP_REMOVED lines=9> */
[----:B------:R-:W-:-:S04]  /*1d150*/  IADD3 R75, P4, PT, R6, R77, RZ ;  /* 0x0000004d064b7210 */ /* 0x000fc80007f9e0ff */
[----:B------:R-:W-:Y:S02]  /*1d160*/  LEA.HI.X.SX32 R93, R77, R7, 0x1, P4 ;  /* 0x000000074d5d7211 */ /* 0x000fe400020f0eff */
[C---:B------:R-:W-:Y:S02]  /*1d170*/  IADD3 R77, P2, PT, R6.reuse, R87, RZ ;  /* 0x00000057064d7210 */ /* 0x040fe40007f5e0ff */
[C---:B------:R-:W-:Y:S02]  /*1d180*/  IADD3 R79, P3, PT, R6.reuse, R85, RZ ;  /* 0x00000055064f7210 */ /* 0x040fe40007f7e0ff */
[-C--:B------:R-:W-:Y:S02]  /*1d190*/  LEA.HI.X.SX32 R89, R87, R7.reuse, 0x1, P2 ;  /* 0x0000000757597211 */ /* 0x080fe400010f0eff */
[----:B------:R-:W-:Y:S02]  /*1d1a0*/  IADD3 R81, P4, PT, R6, R12, RZ ;  /* 0x0000000c06517210 */ /* 0x000fe40007f9e0ff */
[----:B------:R-:W-:-:S02]  /*1d1b0*/  LEA.HI.X.SX32 R87, R85, R7, 0x1, P3 ;  /* 0x0000000755577211 */ /* 0x000fc400018f0eff */
[----:B------:R-:W-:Y:S02]  /*1d1c0*/  LEA.HI.X.SX32 R85, R12, R7, 0x1, P4 ;  /* 0x000000070c557211 */ /* 0x000fe400020f0eff */
[----:B------:R-:W1:Y:S01]  /*1d1d0*/  LDC R12, c[0x0][0x3a0] ;  /* 0x0000e800ff0c7b82 */ /* 0x000e620000000800 */
[----:B------:R-:W-:Y:S01]  /*1d1e0*/  IADD3 R83, P5, PT, R6, R91, RZ ;  /* 0x0000005b06537210 */ /* 0x000fe20007fbe0ff */
[----:B------:R-:W-:-:S03]  /*1d1f0*/  IMAD.IADD R6, R15, 0x1, R11 ;  /* 0x000000010f067824 */ /* 0x000fc600078e020b */
[----:B------:R-:W-:Y:S01]  /*1d200*/  LEA.HI.X.SX32 R91, R91, R7, 0x1, P5 ;  /* 0x000000075b5b7211 */ /* 0x000fe200028f0eff */
[----:B------:R-:W-:Y:S02]  /*1d210*/  IMAD.MOV.U32 R7, RZ, RZ, R14 ;  /* 0x000000ffff077224 */ /* 0x000fe400078e000e */
[----:B------:R-:W2:Y:S01]  /*1d220*/  LDL.LU.64 R14, [R1+0x900] ;  /* 0x00090000010e7983 */ /* 0x000ea20000300a00 */
[----:B-1----:R-:W-:-:S05]  /*1d230*/  VIADD R12, R12, 0x3f ;  /* 0x0000003f0c0c7836 */ /* 0x002fca0000000000 */
[----:B------:R-:W-:-:S04]  /*1d240*/  SHF.R.S32.HI R11, RZ, 0x1f, R12 ;  /* 0x0000001fff0b7819 */ /* 0x000fc8000001140c */
[----:B------:R-:W-:Y:S02]  /*1d250*/  LEA.HI R11, R11, R12, RZ, 0x6 ;  /* 0x0000000c0b0b7211 */ /* 0x000fe400078f30ff */
[----:B------:R-:W3:Y:S01]  /*1d260*/  LDL.LU R12, [R1+0x8fc] ;  /* 0x0008fc00010c7983 */ /* 0x000ee20000300800 */
[C---:B------:R-:W-:Y:S01]  /*1d270*/  SHF.L.U64.HI R193, R191.reuse, 0x2, R193 ;  /* 0x00000002bfc17819 */ /* 0x040fe200000102c1 */
[----:B------:R-:W-:Y:S01]  /*1d280*/  IMAD.SHL.U32 R191, R191, 0x4, RZ ;  /* 0x00000004bfbf7824 */ /* 0x000fe200078e00ff */
[C---:B------:R-:W-:Y:S01]  /*1d290*/  SHF.L.U64.HI R190, R189.reuse, 0x2, R190 ;  /* 0x00000002bdbe7819 */ /* 0x040fe200000102be */
[----:B------:R-:W-:Y:S01]  /*1d2a0*/  IMAD.SHL.U32 R189, R189, 0x4, RZ ;  /* 0x00000004bdbd7824 */ /* 0x000fe200078e00ff */
[C---:B------:R-:W-:Y:S01]  /*1d2b0*/  SHF.L.U64.HI R187, R185.reuse, 0x2, R187 ;  /* 0x00000002b9bb7819 */ /* 0x040fe200000102bb */
[----:B------:R-:W-:Y:S01]  /*1d2c0*/  STL [R1+0x140], R193 ;  /* 0x000140c101007387 */ /* 0x000fe20000100800 */
[----:B------:R-:W-:Y:S01]  /*1d2d0*/  IMAD.SHL.U32 R185, R185, 0x4, RZ ;  /* 0x00000004b9b97824 */ /* 0x000fe200078e00ff */
[C---:B------:R-:W-:Y:S01]  /*1d2e0*/  SHF.L.U64.HI R183, R181.reuse, 0x2, R183 ;  /* 0x00000002b5b77819 */ /* 0x040fe200000102b7 */
[----:B------:R-:W-:Y:S01]  /*1d2f0*/  IMAD.SHL.U32 R181, R181, 0x4, RZ ;  /* 0x00000004b5b57824 */ /* 0x000fe200078e00ff */
[----:B------:R-:W-:Y:S01]  /*1d300*/  STL [R1+0x13c], R191 ;  /* 0x00013cbf01007387 */ /* 0x000fe20000100800 */
[C---:B------:R-:W-:Y:S01]  /*1d310*/  SHF.L.U64.HI R179, R177.reuse, 0x2, R179 ;  /* 0x00000002b1b37819 */ /* 0x040fe200000102b3 */
[----:B------:R-:W-:-:S02]  /*1d320*/  IMAD.SHL.U32 R177, R177, 0x4, RZ ;  /* 0x00000004b1b17824 */ /* 0x000fc400078e00ff */
[----:B------:R-:W-:Y:S01]  /*1d330*/  STL [R1+0x138], R190 ;  /* 0x000138be01007387 */ /* 0x000fe20000100800 */
[----:B------:R-:W-:-:S03]  /*1d340*/  SHF.L.U64.HI R175, R173, 0x2, R175 ;  /* 0x00000002adaf7819 */ /* 0x000fc600000102af */
[----:B------:R-:W-:Y:S01]  /*1d350*/  STL [R1+0x134], R189 ;  /* 0x000134bd01007387 */ /* 0x000fe20000100800 */
[----:B------:R-:W-:-:S03]  /*1d360*/  IMAD.SHL.U32 R173, R173, 0x4, RZ ;  /* 0x00000004adad7824 */ /* 0x000fc600078e00ff */
        /* <DEDUP_REMOVED lines=90> */
[----:B------:R1:W-:Y:S01]  /*1d910*/  STL [R1+0x7c], R98 ;  /* 0x00007c6201007387 */ /* 0x0003e20000100800 */
[----:B------:R-:W-:-:S03]  /*1d920*/  IMAD.SHL.U32 R82, R82, 0x4, RZ ;  /* 0x0000000452527824 */ /* 0x000fc600078e00ff */
[----:B------:R-:W-:Y:S01]  /*1d930*/  STL [R1+0x78], R96 ;  /* 0x0000786001007387 */ /* 0x000fe20000100800 */
[----:B------:R-:W-:-:S03]  /*1d940*/  SHF.L.U64.HI R80, R78, 0x2, R80 ;  /* 0x000000024e507819 */ /* 0x000fc60000010250 */
[----:B------:R-:W-:Y:S01]  /*1d950*/  STL [R1+0x74], R94 ;  /* 0x0000745e01007387 */ /* 0x000fe20000100800 */
[----:B------:R-:W-:Y:S01]  /*1d960*/  IMAD.SHL.U32 R78, R78, 0x4, RZ ;  /* 0x000000044e4e7824 */ /* 0x000fe200078e00ff */
[C---:B------:R-:W-:Y:S01]  /*1d970*/  SHF.L.U64.HI R76, R74.reuse, 0x2, R76 ;  /* 0x000000024a4c7819 */ /* 0x040fe2000001024c */
[----:B-1----:R-:W1:Y:S01]  /*1d980*/  LDC R98, c[0x0][0x3a0] ;  /* 0x0000e800ff627b82 */ /* 0x002e620000000800 */
        /* <DEDUP_REMOVED lines=36> */
[----:B------:R-:W-:Y:S04]  /*1dbd0*/  STL [R1+0x28], R56 ;  /* 0x0000283801007387 */ /* 0x000fe80000100800 */
[----:B------:R-:W-:Y:S01]  /*1dbe0*/  STL [R1+0x24], R54 ;  /* 0x0000243601007387 */ /* 0x000fe20000100800 */
[----:B------:R-:W-:-:S03]  /*1dbf0*/  IMAD.SHL.U32 R38, R38, 0x4, RZ ;  /* 0x0000000426267824 */ /* 0x000fc600078e00ff */
[----:B------:R-:W-:Y:S04]  /*1dc00*/  STL [R1+0x20], R52 ;  /* 0x0000203401007387 */ /* 0x000fe80000100800 */
[----:B------:R-:W-:Y:S01]  /*1dc10*/  STL [R1+0x1c], R50 ;  /* 0x00001c3201007387 */ /* 0x000fe20000100800 */
[----:B------:R-:W-:-:S03]  /*1dc20*/  SHF.L.U64.HI R36, R252, 0x2, R36 ;  /* 0x00000002fc247819 */ /* 0x000fc60000010224 */
[----:B------:R-:W-:Y:S01]  /*1dc30*/  STL [R1+0x18], R48 ;  /* 0x0000183001007387 */ /* 0x000fe20000100800 */
[----:B---3--:R-:W-:-:S03]  /*1dc40*/  SHF.L.U64.HI R11, R12, 0x2, R195 ;  /* 0x000000020c0b7819 */ /* 0x008fc600000102c3 */
[----:B------:R-:W-:Y:S04]  /*1dc50*/  STL [R1+0x14], R46 ;  /* 0x0000142e01007387 */ /* 0x000fe80000100800 */
[----:B------:R-:W-:Y:S04]  /*1dc60*/  STL [R1+0x10], R44 ;  /* 0x0000102c01007387 */ /* 0x000fe80000100800 */
[----:B------:R-:W-:Y:S04]  /*1dc70*/  STL [R1+0xc], R42 ;  /* 0x00000c2a01007387 */ /* 0x000fe80000100800 */
[----:B------:R-:W-:Y:S04]  /*1dc80*/  STL [R1+0x8], R40 ;  /* 0x0000082801007387 */ /* 0x000fe80000100800 */
[----:B------:R-:W3:Y:S04]  /*1dc90*/  LDL.LU R195, [R1+0x144] ;  /* 0x0001440001c37983 */ /* 0x000ee80000300800 */
[----:B------:R-:W-:Y:S04]  /*1dca0*/  STL [R1+0x4], R38 ;  /* 0x0000042601007387 */ /* 0x000fe80000100800 */
[----:B------:R-:W4:Y:S04]  /*1dcb0*/  LDL R193, [R1+0x148] ;  /* 0x0001480001c17983 */ /* 0x000f280000100800 */
[----:B------:R1:W-:Y:S04]  /*1dcc0*/  STL [R1], R36 ;  /* 0x0000002401007387 */ /* 0x0003e80000100800 */
[----:B------:R-:W2:Y:S04]  /*1dcd0*/  LDL.LU R189, [R1+0x158] ;  /* 0x0001580001bd7983 */ /* 0x000ea80000300800 */
[----:B------:R-:W2:Y:S04]  /*1dce0*/  LDL.LU R187, [R1+0x15c] ;  /* 0x00015c0001bb7983 */ /* 0x000ea80000300800 */
[----:B------:R-:W2:Y:S04]  /*1dcf0*/  LDL.LU R190, [R1+0x160] ;  /* 0x0001600001be7983 */ /* 0x000ea80000300800 */
[----:B------:R-:W3:Y:S04]  /*1dd00*/  LDL.LU R191, [R1+0x164] ;  /* 0x0001640001bf7983 */ /* 0x000ee80000300800 */
[----:B------:R-:W4:Y:S04]  /*1dd10*/  LDL.LU R181, [R1+0x168] ;  /* 0x0001680001b57983 */ /* 0x000f280000300800 */
[----:B------:R-:W4:Y:S04]  /*1dd20*/  LDL.LU R179, [R1+0x16c] ;  /* 0x00016c0001b37983 */ /* 0x000f280000300800 */
[----:B------:R-:W4:Y:S04]  /*1dd30*/  LDL.LU R177, [R1+0x170] ;  /* 0x0001700001b17983 */ /* 0x000f280000300800 */
[----:B------:R-:W4:Y:S04]  /*1dd40*/  LDL.LU R175, [R1+0x174] ;  /* 0x0001740001af7983 */ /* 0x000f280000300800 */
[----:B------:R-:W4:Y:S04]  /*1dd50*/  LDL.LU R173, [R1+0x178] ;  /* 0x0001780001ad7983 */ /* 0x000f280000300800 */
[----:B------:R-:W4:Y:S04]  /*1dd60*/  LDL.LU R171, [R1+0x17c] ;  /* 0x00017c0001ab7983 */ /* 0x000f280000300800 */
[----:B------:R-:W4:Y:S01]  /*1dd70*/  LDL.LU R169, [R1+0x180] ;  /* 0x0001800001a97983 */ /* 0x000f220000300800 */
[----:B--2---:R-:W-:-:S03]  /*1dd80*/  SHF.L.U64.HI R185, R184, 0x2, R190 ;  /* 0x00000002b8b97819 */ /* 0x004fc600000102be */
[----:B------:R-:W2:Y:S01]  /*1dd90*/  LDL.LU R190, [R1+0x184] ;  /* 0x0001840001be7983 */ /* 0x000ea20000300800 */
[----:B---3--:R-:W-:-:S03]  /*1dda0*/  SHF.L.U64.HI R183, R182, 0x2, R191 ;  /* 0x00000002b6b77819 */ /* 0x008fc600000102bf */
[----:B------:R-:W3:Y:S04]  /*1ddb0*/  LDL.LU R191, [R1+0x188] ;  /* 0x0001880001bf7983 */ /* 0x000ee80000300800 */
[----:B------:R-:W4:Y:S04]  /*1ddc0*/  LDL.LU R163, [R1+0x18c] ;  /* 0x00018c0001a37983 */ /* 0x000f280000300800 */
        /* <DEDUP_REMOVED lines=16> */
[----:B------:R-:W3:Y:S01]  /*1ded0*/  LDL.LU R191, [R1+0x1c8] ;  /* 0x0001c80001bf7983 */ /* 0x000ee20000300800 */
[----:B------:R-:W-:Y:S02]  /*1dee0*/  SHF.L.U64.HI R131, R130, 0x2, R124 ;  /* 0x0000000282837819 */ /* 0x000fe4000001027c */
[----:B------:R-:W-:Y:S01]  /*1def0*/  SHF.L.U64.HI R129, R128, 0x2, R8 ;  /* 0x0000000280817819 */ /* 0x000fe20000010208 */
[----:B------:R2:W5:Y:S01]  /*1df00*/  LDL.LU R124, [R1+0x8f8] ;  /* 0x0008f800017c7983 */ /* 0x0005620000300800 */
[----:B------:R-:W-:Y:S02]  /*1df10*/  SHF.L.U64.HI R125, R35, 0x2, R2 ;  /* 0x00000002237d7819 */ /* 0x000fe40000010202 */
[----:B-1----:R-:W-:Y:S01]  /*1df20*/  SHF.L.U64.HI R36, R37, 0x2, R0 ;  /* 0x0000000225247819 */ /* 0x002fe20000010200 */
[----:B------:R1:W5:Y:S01]  /*1df30*/  LDL.LU R8, [R1+0x8f4] ;  /* 0x0008f40001087983 */ /* 0x0003620000300800 */
[----:B------:R-:W-:-:S03]  /*1df40*/  SHF.L.U64.HI R38, R39, 0x2, R3 ;  /* 0x0000000227267819 */ /* 0x000fc60000010203 */
[----:B------:R-:W4:Y:S01]  /*1df50*/  LDL.LU R2, [R1+0x8f0] ;  /* 0x0008f00001027983 */ /* 0x000f220000300800 */
        /* <DEDUP_REMOVED lines=31> */
[----:B------:R-:W4:Y:S04]  /*1e150*/  LDL.LU R101, [R1+0x8b0] ;  /* 0x0008b00001657983 */ /* 0x000f280000300800 */
[----:B------:R-:W4:Y:S04]  /*1e160*/  LDL.LU R99, [R1+0x8ac] ;  /* 0x0008ac0001637983 */ /* 0x000f280000300800 */
        /* <DEDUP_REMOVED lines=25> */
[----:B--2---:R-:W-:-:S03]  /*1e300*/  SHF.L.U64.HI R135, R134, 0x2, R190 ;  /* 0x0000000286877819 */ /* 0x004fc600000102be */
[----:B------:R-:W2:Y:S04]  /*1e310*/  LDL.LU R190, [R1+0x270] ;  /* 0x0002700001be7983 */ /* 0x000ea80000300800 */
[----:B------:R-:W2:Y:S01]  /*1e320*/  LDL.LU R91, [R1+0x890] ;  /* 0x00089000015b7983 */ /* 0x000ea20000300800 */
[----:B---3--:R-:W-:-:S03]  /*1e330*/  SHF.L.U64.HI R133, R132, 0x2, R191 ;  /* 0x0000000284857819 */ /* 0x008fc600000102bf */
[----:B------:R-:W3:Y:S01]  /*1e340*/  LDL.LU R191, [R1+0x274] ;  /* 0x0002740001bf7983 */ /* 0x000ee20000300800 */
[----:B------:R-:W-:-:S05]  /*1e350*/  VIADD R98, R98, 0x3f ;  /* 0x0000003f62627836 */ /* 0x000fca0000000000 */
[----:B------:R-:W-:-:S04]  /*1e360*/  SHF.R.S32.HI R126, RZ, 0x1f, R98 ;  /* 0x0000001fff7e7819 */ /* 0x000fc80000011462 */
[----:B------:R-:W-:-:S04]  /*1e370*/  LEA.HI R126, R126, R98, RZ, 0x6 ;  /* 0x000000627e7e7211 */ /* 0x000fc800078f30ff */
[----:B------:R-:W-:Y:S01]  /*1e380*/  SHF.R.S32.HI R126, RZ, 0x6, R126 ;  /* 0x00000006ff7e7819 */ /* 0x000fe2000001147e */
[----:B------:R-:W-:Y:S01]  /*1e390*/  IMAD.SHL.U32 R12, R12, 0x4, RZ ;  /* 0x000000040c0c7824 */ /* 0x000fe200078e00ff */
[C---:B------:R-:W-:Y:S01]  /*1e3a0*/  SHF.L.U64.HI R9, R10.reuse, 0x2, R9 ;  /* 0x000000020a097819 */ /* 0x040fe20000010209 */
        /* <DEDUP_REMOVED lines=23> */
[----:B------:R-:W-:Y:S01]  /*1e520*/  SHF.L.U64.HI R251, R250, 0x2, R251 ;  /* 0x00000002fafb7819 */ /* 0x000fe200000102fb */
        /* <DEDUP_REMOVED lines=37> */
[----:B------:R-:W-:-:S02]  /*1e780*/  SHF.L.U64.HI R213, R212, 0x2, R213 ;  /* 0x00000002d4d57819 */ /* 0x000fc400000102d5 */
[----:B----4-:R-:W-:Y:S02]  /*1e790*/  SHF.L.U64.HI R92, R93, 0x2, R108 ;  /* 0x000000025d5c7819 */ /* 0x010fe4000001026c */
[----:B------:R-:W-:Y:S02]  /*1e7a0*/  SHF.L.U64.HI R98, R99, 0x2, R114 ;  /* 0x0000000263627819 */ /* 0x000fe40000010272 */
[----:B------:R-:W-:Y:S02]  /*1e7b0*/  SHF.L.U64.HI R114, R115, 0x2, R5 ;  /* 0x0000000273727819 */ /* 0x000fe40000010205 */
[----:B------:R-:W-:Y:S01]  /*1e7c0*/  SHF.L.U64.HI R88, R89, 0x2, R104 ;  /* 0x0000000259587819 */ /* 0x000fe20000010268 */
[----:B------:R1:W5:Y:S01]  /*1e7d0*/  LDL.LU R5, [R1+0x88c] ;  /* 0x00088c0001057983 */ /* 0x0003620000300800 */
[----:B------:R-:W-:Y:S02]  /*1e7e0*/  SHF.L.U64.HI R86, R87, 0x2, R102 ;  /* 0x0000000257567819 */ /* 0x000fe40000010266 */
[----:B------:R-:W-:-:S02]  /*1e7f0*/  SHF.L.U64.HI R102, R103, 0x2, R118 ;  /* 0x0000000267667819 */ /* 0x000fc40000010276 */
[----:B------:R-:W-:Y:S02]  /*1e800*/  SHF.L.U64.HI R104, R105, 0x2, R120 ;  /* 0x0000000269687819 */ /* 0x000fe40000010278 */
[----:B------:R-:W-:Y:S02]  /*1e810*/  SHF.L.U64.HI R118, R119, 0x2, R3 ;  /* 0x0000000277767819 */ /* 0x000fe40000010203 */
[----:B------:R-:W-:Y:S02]  /*1e820*/  SHF.L.U64.HI R108, R109, 0x2, R127 ;  /* 0x000000026d6c7819 */ /* 0x000fe4000001027f */
[----:B------:R-:W-:Y:S02]  /*1e830*/  VIMNMX R127, PT, PT, R126, 0x2, !PT ;  /* 0x000000027e7f7848 */ /* 0x000fe40007fe0100 */
[----:B------:R-:W-:Y:S02]  /*1e840*/  SHF.L.U64.HI R84, R85, 0x2, R100 ;  /* 0x0000000255547819 */ /* 0x000fe40000010264 */
[----:B------:R-:W-:Y:S01]  /*1e850*/  SHF.L.U64.HI R100, R101, 0x2, R116 ;  /* 0x0000000265647819 */ /* 0x000fe20000010274 */
[----:B------:R-:W-:Y:S01]  /*1e860*/  VIADD R127, R127, 0xffffffff ;  /* 0xffffffff7f7f7836 */ /* 0x000fe20000000000 */
[----:B------:R-:W-:-:S02]  /*1e870*/  SHF.L.U64.HI R116, R117, 0x2, R4 ;  /* 0x0000000275747819 */ /* 0x000fc40000010204 */
[----:B------:R1:W5:Y:S01]  /*1e880*/  LDL.LU R4, [R1+0x888] ;  /* 0x0008880001047983 */ /* 0x0003620000300800 */
[----:B------:R-:W-:-:S03]  /*1e890*/  SHF.L.U64.HI R120, R121, 0x2, R0 ;  /* 0x0000000279787819 */ /* 0x000fc60000010200 */
[----:B------:R1:W5:Y:S04]  /*1e8a0*/  LDL.LU R3, [R1+0x884] ;  /* 0x0008840001037983 */ /* 0x0003680000300800 */
[----:B------:R1:W5:Y:S04]  /*1e8b0*/  LDL.LU R0, [R1+0x880] ;  /* 0x0008800001007983 */ /* 0x0003680000300800 */
[----:B------:R1:W-:Y:S01]  /*1e8c0*/  STL [R1+0x144], R127 ;  /* 0x0001447f01007387 */ /* 0x0003e20000100800 */
[----:B------:R-:W-:Y:S02]  /*1e8d0*/  SHF.L.U64.HI R94, R95, 0x2, R110 ;  /* 0x000000025f5e7819 */ /* 0x000fe4000001026e */
        /* <DEDUP_REMOVED lines=67> */
[----:B------:R-:W-:-:S02]  /*1ed10*/  IMAD.SHL.U32 R146, R146, 0x4, RZ ;  /* 0x0000000492927824 */ /* 0x000fc400078e00ff */
[----:B------:R-:W-:Y:S02]  /*1ed20*/  IMAD.SHL.U32 R144, R144, 0x4, RZ ;  /* 0x0000000490907824 */ /* 0x000fe400078e00ff */
[----:B------:R-:W-:Y:S02]  /*1ed30*/  IMAD.SHL.U32 R142, R142, 0x4, RZ ;  /* 0x000000048e8e7824 */ /* 0x000fe400078e00ff */
[----:B------:R-:W-:Y:S02]  /*1ed40*/  IMAD.SHL.U32 R140, R140, 0x4, RZ ;  /* 0x000000048c8c7824 */ /* 0x000fe400078e00ff */
[----:B------:R-:W-:Y:S02]  /*1ed50*/  IMAD.SHL.U32 R138, R138, 0x4, RZ ;  /* 0x000000048a8a7824 */ /* 0x000fe400078e00ff */
[----:B------:R-:W-:Y:S02]  /*1ed60*/  IMAD.SHL.U32 R136, R136, 0x4, RZ ;  /* 0x0000000488887824 */ /* 0x000fe400078e00ff */
[----:B------:R-:W-:-:S02]  /*1ed70*/  IMAD.SHL.U32 R134, R134, 0x4, RZ ;  /* 0x0000000486867824 */ /* 0x000fc400078e00ff */
[----:B------:R-:W-:Y:S01]  /*1ed80*/  IMAD.SHL.U32 R132, R132, 0x4, RZ ;  /* 0x0000000484847824 */ /* 0x000fe200078e00ff */
[----:B--2---:R-:W-:Y:S02]  /*1ed90*/  SHF.L.U64.HI R90, R91, 0x2, R106 ;  /* 0x000000025b5a7819 */ /* 0x004fe4000001026a */
[----:B------:R-:W-:Y:S02]  /*1eda0*/  SHF.L.U64.HI R106, R107, 0x2, R122 ;  /* 0x000000026b6a7819 */ /* 0x000fe4000001027a */
[----:B------:R-:W-:Y:S02]  /*1edb0*/  SHF.L.U64.HI R122, R123, 0x2, R2 ;  /* 0x000000027b7a7819 */ /* 0x000fe40000010202 */
[----:B------:R-:W2:Y:S01]  /*1edc0*/  S2R R2, SR_TID.X ;  /* 0x0000000000027919 */ /* 0x000ea20000002100 */
[----:B------:R-:W-:Y:S01]  /*1edd0*/  SHF.L.U64.HI R110, R111, 0x2, R190 ;  /* 0x000000026f6e7819 */ /* 0x000fe200000102be */
[----:B------:R-:W-:Y:S01]  /*1ede0*/  VIADD R190, R126, 0xfffffffa ;  /* 0xfffffffa7ebe7836 */ /* 0x000fe20000000000 */
[----:B---3--:R-:W-:Y:S01]  /*1edf0*/  SHF.L.U64.HI R112, R113, 0x2, R191 ;  /* 0x0000000271707819 */ /* 0x008fe200000102bf */
[----:B------:R-:W-:-:S02]  /*1ee00*/  IMAD.SHL.U32 R130, R130, 0x4, RZ ;  /* 0x0000000482827824 */ /* 0x000fc400078e00ff */
[----:B------:R-:W-:Y:S02]  /*1ee10*/  IMAD.SHL.U32 R128, R128, 0x4, RZ ;  /* 0x0000000480807824 */ /* 0x000fe400078e00ff */
[----:B------:R-:W-:Y:S02]  /*1ee20*/  IMAD.SHL.U32 R35, R35, 0x4, RZ ;  /* 0x0000000423237824 */ /* 0x000fe400078e00ff */
[----:B------:R-:W-:Y:S02]  /*1ee30*/  IMAD.SHL.U32 R37, R37, 0x4, RZ ;  /* 0x0000000425257824 */ /* 0x000fe400078e00ff */
[----:B------:R-:W-:Y:S02]  /*1ee40*/  IMAD.SHL.U32 R39, R39, 0x4, RZ ;  /* 0x0000000427277824 */ /* 0x000fe400078e00ff */
[----:B------:R-:W-:Y:S02]  /*1ee50*/  IMAD.SHL.U32 R41, R41, 0x4, RZ ;  /* 0x0000000429297824 */ /* 0x000fe400078e00ff */
[----:B------:R-:W-:-:S02]  /*1ee60*/  IMAD.SHL.U32 R43, R43, 0x4, RZ ;  /* 0x000000042b2b7824 */ /* 0x000fc400078e00ff */
[----:B------:R-:W-:Y:S02]  /*1ee70*/  IMAD.SHL.U32 R45, R45, 0x4, RZ ;  /* 0x000000042d2d7824 */ /* 0x000fe400078e00ff */
[----:B------:R-:W-:Y:S02]  /*1ee80*/  IMAD.SHL.U32 R47, R47, 0x4, RZ ;  /* 0x000000042f2f7824 */ /* 0x000fe400078e00ff */
[----:B------:R-:W-:Y:S02]  /*1ee90*/  IMAD.SHL.U32 R49, R49, 0x4, RZ ;  /* 0x0000000431317824 */ /* 0x000fe400078e00ff */
[----:B------:R-:W-:Y:S02]  /*1eea0*/  IMAD.SHL.U32 R51, R51, 0x4, RZ ;  /* 0x0000000433337824 */ /* 0x000fe400078e00ff */
[----:B------:R-:W-:Y:S02]  /*1eeb0*/  IMAD.SHL.U32 R53, R53, 0x4, RZ ;  /* 0x0000000435357824 */ /* 0x000fe400078e00ff */
[----:B------:R-:W-:Y:S01]  /*1eec0*/  IMAD.SHL.U32 R55, R55, 0x4, RZ ;  /* 0x0000000437377824 */ /* 0x000fe200078e00ff */
[----:B--2---:R-:W-:Y:S01]  /*1eed0*/  SHF.R.U32.HI R2, RZ, 0x6, R2 ;  /* 0x00000006ff027819 */ /* 0x004fe20000011602 */
[----:B------:R-:W-:-:S02]  /*1eee0*/  IMAD.SHL.U32 R57, R57, 0x4, RZ ;  /* 0x0000000439397824 */ /* 0x000fc400078e00ff */
[----:B------:R-:W-:Y:S01]  /*1eef0*/  IMAD.SHL.U32 R59, R59, 0x4, RZ ;  /* 0x000000043b3b7824 */ /* 0x000fe200078e00ff */
[----:B------:R-:W-:Y:S01]  /*1ef00*/  SGXT.U32 R2, R2, 0x1 ;  /* 0x000000010202781a */ /* 0x000fe20000000000 */
        /* <DEDUP_REMOVED lines=32> */
[----:B------:R-:W-:Y:S01]  /*1f110*/  IMAD.MOV.U32 R126, RZ, RZ, RZ ;  /* 0x000000ffff7e7224 */ /* 0x000fe200078e00ff */
[----:B------:R-:W-:Y:S01]  /*1f120*/  UIADD3 UR18, UPT, UPT, UR18, -0x180, URZ ;  /* 0xfffffe8012127890 */ /* 0x000fe2000fffe0ff */
[----:B------:R-:W-:Y:S01]  /*1f130*/  UMOV UR19, 0x1 ;  /* 0x0000000100137882 */ /* 0x000fe20000000000 */
[----:B------:R-:W-:Y:S01]  /*1f140*/  UMOV UR29, 0x5 ;  /* 0x00000005001d7882 */ /* 0x000fe20000000000 */
[----:B------:R-:W-:Y:S01]  /*1f150*/  UMOV UR5, URZ ;  /* 0x000000ff00057c82 */ /* 0x000fe20008000000 */
[----:B------:R-:W-:Y:S01]  /*1f160*/  UMOV UR6, URZ ;  /* 0x000000ff00067c82 */ /* 0x000fe20008000000 */
[----:B-1----:R-:W-:-:S07]  /*1f170*/  UMOV UR4, URZ ;  /* 0x000000ff00047c82 */ /* 0x002fce0008000000 */
.L_x_10:
[----:B------:R-:W-:Y:S01]  /*1f180*/  UIADD3 UR5, UPT, UPT, UR5, 0x1, URZ ;  /* 0x0000000105057890 */ /* 0x000fe2000fffe0ff */
[----:B------:R-:W-:-:S04]  /*1f190*/  DEPBAR.LE SB0, 0x8 ;  /* 0x000082000000791a */ /* 0x000fc80000000000 */
[----:B------:R-:W-:Y:S01]  /*1f1a0*/  ULEA UR13, UR19, UR11, 0x3 ;  /* 0x0000000b130d7291 */ /* 0x000fe2000f8e18ff */
[----:B------:R-:W-:Y:S01]  /*1f1b0*/  IMAD.U32 R126, R126, -0x80000000, RZ ;  /* 0x800000007e7e7824 */ /* 0x000fe200078e00ff */
[----:B------:R-:W-:Y:S02]  /*1f1c0*/  UISETP.GT.AND UP1, UPT, UR5, 0x5, UPT ;  /* 0x000000050500788c */ /* 0x000fe4000bf24270 */
[----:B------:R-:W-:Y:S02]  /*1f1d0*/  UIADD3 UR13, UPT, UPT, UR13, 0x78000, URZ ;  /* 0x000780000d0d7890 */ /* 0x000fe4000fffe0ff */
[----:B------:R-:W-:Y:S01]  /*1f1e0*/  USEL UR5, UR5, URZ, !UP1 ;  /* 0x000000ff05057287 */ /* 0x000fe2000c800000 */
[----:B------:R-:W-:Y:S06]  /*1f1f0*/  BAR.SYNC.DEFER_BLOCKING 0x0 ;  /* 0x0000000000007b1d */ /* 0x000fec0000010000 */
[----:B------:R-:W-:Y:S05]  /*1f200*/  @P0 BRA `(.L_x_8) ;  /* 0x0000000400100947 */ /* 0x000fea0003800000 */
[----:B------:R-:W-:Y:S02]  /*1f210*/  ULEA UR9, UR5, UR11, 0xe ;  /* 0x0000000b05097291 */ /* 0x000fe4000f8e70ff */
[----:B------:R-:W-:Y:S02]  /*1f220*/  ULEA UR8, UR5, UR11, 0x10 ;  /* 0x0000000b05087291 */ /* 0x000fe4000f8e80ff */
[----:B------:R-:W-:Y:S02]  /*1f230*/  UIADD3 UR9, UPT, UPT, UR9, 0x60000, URZ ;  /* 0x0006000009097890 */ /* 0x000fe4000fffe0ff */
[----:B------:R-:W-:Y:S02]  /*1f240*/  USHF.R.U32.HI UR20, URZ, 0x4, UR8 ;  /* 0x00000004ff147899 */ /* 0x000fe40008011608 */
[----:B------:R-:W-:Y:S02]  /*1f250*/  USHF.R.U32.HI UR9, URZ, 0x4, UR9 ;  /* 0x00000004ff097899 */ /* 0x000fe40008011609 */
[----:B------:R-:W-:-:S02]  /*1f260*/  USGXT.U32 UR20, UR20, 0xe ;  /* 0x0000000e1414789a */ /* 0x000fc40008000000 */
[----:B------:R-:W-:Y:S02]  /*1f270*/  USGXT.U32 UR26, UR9, 0xe ;  /* 0x0000000e091a789a */ /* 0x000fe40008000000 */
[----:B------:R-:W-:Y:S02]  /*1f280*/  UIADD3 UR24, UP2, UPT, UR20, 0x2, URZ ;  /* 0x0000000214187890 */ /* 0x000fe4000ff5e0ff */
[----:B------:R-:W-:Y:S01]  /*1f290*/  UIADD3 UR22, UP1, UPT, UR26, 0x2, URZ ;  /* 0x000000021a167890 */ /* 0x000fe2000ff3e0ff */
[----:B------:R-:W-:Y:S01]  /*1f2a0*/  UMOV UR8, URZ ;  /* 0x000000ff00087c82 */ /* 0x000fe20008000000 */
[----:B------:R-:W-:Y:S01]  /*1f2b0*/  UMOV UR7, URZ ;  /* 0x000000ff00077c82 */ /* 0x000fe20008000000 */
[----:B------:R-:W-:Y:S02]  /*1f2c0*/  UIADD3.X UR25, UPT, UPT, UR8, 0x40004040, URZ, UP2, !UPT ;  /* 0x4000404008197890 */ /* 0x000fe400097fe4ff */
[----:B------:R-:W-:Y:S02]  /*1f2d0*/  UIADD3 UR56, UP5, UPT, UR24, 0x2, URZ ;  /* 0x0000000218387890 */ /* 0x000fe4000ffbe0ff */
[----:B------:R-:W-:-:S02]  /*1f2e0*/  UIADD3.X UR23, UPT, UPT, UR7, 0x40004040, URZ, UP1, !UPT ;  /* 0x4000404007177890 */ /* 0x000fc40008ffe4ff */
[----:B------:R-:W-:Y:S01]  /*1f2f0*/  UIADD3 UR58, UP6, UPT, UR24, 0x4, URZ ;  /* 0x00000004183a7890 */ /* 0x000fe2000ffde0ff */
[----:B------:R-:W-:Y:S01]  /*1f300*/  UMOV UR8, UR13 ;  /* 0x0000000d00087c82 */ /* 0x000fe20008000000 */
[----:B------:R-:W-:Y:S01]  /*1f310*/  UMOV UR9, URZ ;  /* 0x000000ff00097c82 */ /* 0x000fe20008000000 */
[----:B------:R-:W-:Y:S02]  /*1f320*/  UIADD3 UR60, UP1, UPT, UR24, 0x7fe, URZ ;  /* 0x000007fe183c7890 */ /* 0x000fe4000ff3e0ff */
[----:B------:R-:W-:Y:S01]  /*1f330*/  UIADD3 UR62, UP2, UPT, UR24, 0x800, URZ ;  /* 0x00000800183e7890 */ /* 0x000fe2000ff5e0ff */
[----:B------:R-:W-:Y:S01]  /*1f340*/  UMOV UR7, UR8 ;  /* 0x0000000800077c82 */ /* 0x000fe20008000000 */
[----:B------:R-:W-:Y:S02]  /*1f350*/  UIADD3 UR54, UP4, UPT, UR22, 0x2, URZ ;  /* 0x0000000216367890 */ /* 0x000fe4000ff9e0ff */
[----:B------:R-:W-:Y:S02]  /*1f360*/  UIADD3 UR64, UP3, UPT, UR24, 0x802, URZ ;  /* 0x0000080218407890 */ /* 0x000fe4000ff7e0ff */
[----:B------:R-:W-:-:S02]  /*1f370*/  UIADD3.X UR57, UPT, UPT, UR25, URZ, URZ, UP5, !UPT ;  /* 0x000000ff19397290 */ /* 0x000fc4000affe4ff */
[----:B------:R-:W-:Y:S02]  /*1f380*/  UIADD3 UR8, UP5, UPT, UR22, 0x4, URZ ;  /* 0x0000000416087890 */ /* 0x000fe4000ffbe0ff */
[----:B------:R-:W-:Y:S02]  /*1f390*/  UIADD3.X UR59, UPT, UPT, UR25, URZ, URZ, UP6, !UPT ;  /* 0x000000ff193b7290 */ /* 0x000fe4000b7fe4ff */
[----:B------:R-:W-:Y:S02]  /*1f3a0*/  UIADD3 UR30, UP6, UPT, UR22, 0x1fe, URZ ;  /* 0x000001fe161e7890 */ /* 0x000fe4000ffde0ff */
[----:B------:R-:W-:Y:S02]  /*1f3b0*/  UIADD3.X UR61, UPT, UPT, UR25, URZ, URZ, UP1, !UPT ;  /* 0x000000ff193d7290 */ /* 0x000fe40008ffe4ff */
[----:B------:R-:W-:Y:S02]  /*1f3c0*/  UIADD3 UR32, UP1, UPT, UR22, 0x200, URZ ;  /* 0x0000020016207890 */ /* 0x000fe4000ff3e0ff */
[----:B------:R-:W-:-:S02]  /*1f3d0*/  UIADD3.X UR63, UPT, UPT, UR25, URZ, URZ, UP2, !UPT ;  /* 0x000000ff193f7290 */ /* 0x000fc400097fe4ff */
[----:B------:R-:W-:Y:S02]  /*1f3e0*/  UIADD3.X UR55, UPT, UPT, UR23, URZ, URZ, UP4, !UPT ;  /* 0x000000ff17377290 */ /* 0x000fe4000a7fe4ff */
[----:B------:R-:W-:Y:S02]  /*1f3f0*/  UIADD3 UR34, UP2, UPT, UR22, 0x202, URZ ;  /* 0x0000020216227890 */ /* 0x000fe4000ff5e0ff */
[----:B------:R-:W-:Y:S02]  /*1f400*/  UIADD3.X UR65, UPT, UPT, UR25, URZ, URZ, UP3, !UPT ;  /* 0x000000ff19417290 */ /* 0x000fe40009ffe4ff */
[----:B------:R-:W-:Y:S02]  /*1f410*/  UIADD3 UR38, UP4, UPT, UR24, 0x804, URZ ;  /* 0x0000080418267890 */ /* 0x000fe4000ff9e0ff */
[----:B------:R-:W-:Y:S02]  /*1f420*/  UIADD3 UR36, UP3, UPT, UR22, 0x204, URZ ;  /* 0x0000020416247890 */ /* 0x000fe4000ff7e0ff */
[----:B------:R-:W-:-:S02]  /*1f430*/  UIADD3.X UR9, UPT, UPT, UR23, URZ, URZ, UP5, !UPT ;  /* 0x000000ff17097290 */ /* 0x000fc4000affe4ff */
[----:B------:R-:W-:Y:S02]  /*1f440*/  UIADD3.X UR31, UPT, UPT, UR23, URZ, URZ, UP6, !UPT ;  /* 0x000000ff171f7290 */ /* 0x000fe4000b7fe4ff */
[----:B------:R-:W-:Y:S02]  /*1f450*/  UIADD3.X UR33, UPT, UPT, UR23, URZ, URZ, UP1, !UPT ;  /* 0x000000ff17217290 */ /* 0x000fe40008ffe4ff */
[----:B------:R-:W-:Y:S01]  /*1f460*/  UIADD3.X UR35, UPT, UPT, UR23, URZ, URZ, UP2, !UPT ;  /* 0x000000ff17237290 */ /* 0x000fe200097fe4ff */
[----:B------:R-:W-:Y:S01]  /*1f470*/  UMOV UR14, 0x0 ;  /* 0x00000000000e7882 */ /* 0x000fe20000000000 */
[----:B------:R-:W-:Y:S01]  /*1f480*/  UMOV UR15, 0x4400910 ;  /* 0x04400910000f7882 */ /* 0x000fe20000000000 */
[----:B------:R-:W-:Y:S01]  /*1f490*/  UMOV UR21, 0x40004040 ;  /* 0x4000404000157882 */ /* 0x000fe20000000000 */
[----:B------:R-:W-:Y:S01]  /*1f4a0*/  UMOV UR27, 0x40004040 ;  /* 0x40004040001b7882 */ /* 0x000fe20000000000 */
[----:B------:R-:W-:Y:S01]  /*1f4b0*/  UIADD3.X UR39, UPT, UPT, UR25, URZ, URZ, UP4, !UPT ;  /* 0x000000ff19277290 */ /* 0x000fe2000a7fe4ff */
[----:B------:R1:W-:Y:S01]  /*1f4c0*/  UTCHMMA gdesc[UR26], gdesc[UR20], tmem[UR10], tmem[UR14], idesc[UR15], UPT ;  /* 0x00ff0e141a0075ea */ /* 0x0003e2000b80000a */
[----:B------:R-:W-:Y:S01]  /*1f4d0*/  UIADD3.X UR37, UPT, UPT, UR23, URZ, URZ, UP3, !UPT ;  /* 0x000000ff17257290 */ /* 0x000fe20009ffe4ff */
[----:B------:R-:W-:Y:S01]  /*1f4e0*/  UMOV UR16, 0x0 ;  /* 0x0000000000107882 */ /* 0x000fe20000000000 */
[----:B------:R-:W-:Y:S01]  /*1f4f0*/  UMOV UR17, 0x4400910 ;  /* 0x0440091000117882 */ /* 0x000fe20000000000 */
[----:B------:R-:W-:Y:S01]  /*1f500*/  UMOV UR44, 0x0 ;  /* 0x00000000002c7882 */ /* 0x000fe20000000000 */
[----:B------:R-:W-:Y:S01]  /*1f510*/  UMOV UR45, 0x4400910 ;  /* 0x04400910002d7882 */ /* 0x000fe20000000000 */
        /* <DEDUP_REMOVED lines=19> */
.L_x_8:
[----:B------:R-:W2:Y:S01]  /*1f650*/  LDC R190, c[0x0][0x3a0] ;  /* 0x0000e800ffbe7b82 */ /* 0x000ea20000000800 */
[----:B-1----:R-:W-:Y:S01]  /*1f660*/  UMOV UR7, UR6 ;  /* 0x0000000600077c82 */ /* 0x002fe20008000000 */
[----:B------:R-:W1:Y:S01]  /*1f670*/  SYNCS.PHASECHK.TRANS64.TRYWAIT P3, [UR28], R126 ;  /* 0x0000007eff0075a7 */ /* 0x000e62000806111c */
[----:B--2---:R-:W-:-:S05]  /*1f680*/  VIADD R190, R190, 0x3f ;  /* 0x0000003fbebe7836 */ /* 0x004fca0000000000 */
[----:B------:R-:W-:-:S04]  /*1f690*/  SHF.R.S32.HI R127, RZ, 0x1f, R190 ;  /* 0x0000001fff7f7819 */ /* 0x000fc800000114be */
[----:B------:R-:W-:-:S04]  /*1f6a0*/  LEA.HI R127, R127, R190, RZ, 0x6 ;  /* 0x000000be7f7f7211 */ /* 0x000fc800078f30ff */
[----:B------:R-:W-:-:S05]  /*1f6b0*/  SHF.R.S32.HI R127, RZ, 0x6, R127 ;  /* 0x00000006ff7f7819 */ /* 0x000fca000001147f */
[----:B------:R-:W-:-:S05]  /*1f6c0*/  VIADD R127, R127, 0xfffffffa ;  /* 0xfffffffa7f7f7836 */ /* 0x000fca0000000000 */
[----:B------:R-:W-:Y:S01]  /*1f6d0*/  ISETP.LE.AND P2, PT, R127, UR4, PT ;  /* 0x000000047f007c0c */ /* 0x000fe2000bf43270 */
[----:B-1----:R-:W-:-:S12]  /*1f6e0*/  @!P3 BRA `(.L_x_9) ;  /* 0x000000780088b947 */ /* 0x002fd80003800000 */
.L_x_16:
[----:B------:R-:W-:Y:S01]  /*1f6f0*/  BAR.SYNC.DEFER_BLOCKING 0x0 ;  /* 0x0000000000007b1d */ /* 0x000fe20000010000 */
[C---:B------:R-:W-:Y:S01]  /*1f700*/  ISETP.GE.AND P3, PT, R2.reuse, UR18, PT ;  /* 0x0000001202007c0c */ /* 0x040fe2000bf66270 */
[----:B------:R-:W-:Y:S01]  /*1f710*/  UIADD3 UR29, UPT, UPT, UR29, 0x1, URZ ;  /* 0x000000011d1d7890 */ /* 0x000fe2000fffe0ff */
[----:B------:R-:W-:Y:S02]  /*1f720*/  LOP3.LUT R127, R2, 0x2, RZ, 0xfc, !PT ;  /* 0x00000002027f7812 */ /* 0x000fe400078efcff */
[----:B------:R-:W-:Y:S01]  /*1f730*/  SEL R126, RZ, 0x4, P3 ;  /* 0x00000004ff7e7807 */ /* 0x000fe20001800000 */
[----:B------:R-:W-:Y:S01]  /*1f740*/  UISETP.GT.AND UP1, UPT, UR29, 0x5, UPT ;  /* 0x000000051d00788c */ /* 0x000fe2000bf24270 */
[----:B------:R-:W-:Y:S02]  /*1f750*/  ISETP.GE.AND P4, PT, R127, UR18, PT ;  /* 0x000000127f007c0c */ /* 0x000fe4000bf86270 */
[----:B------:R-:W-:Y:S01]  /*1f760*/  SEL R126, R126, RZ, !P2 ;  /* 0x000000ff7e7e7207 */ /* 0x000fe20005000000 */
[----:B------:R-:W-:Y:S01]  /*1f770*/  USEL UR29, UR29, URZ, !UP1 ;  /* 0x000000ff1d1d7287 */ /* 0x000fe2000c800000 */
[----:B------:R-:W-:-:S02]  /*1f780*/  LOP3.LUT R191, R2, 0x22, RZ, 0xfc, !PT ;  /* 0x0000002202bf7812 */ /* 0x000fc400078efcff */
[----:B------:R-:W-:Y:S01]  /*1f790*/  ISETP.NE.U32.AND P3, PT, R126, RZ, PT ;  /* 0x000000ff7e00720c */ /* 0x000fe20003f65070 */
[----:B------:R-:W-:Y:S01]  /*1f7a0*/  ULEA UR6, UR29, UR11, 0xe ;  /* 0x0000000b1d067291 */ /* 0x000fe2000f8e70ff */
[----:B------:R-:W-:-:S04]  /*1f7b0*/  SEL R126, RZ, 0x4, P4 ;  /* 0x00000004ff7e7807 */ /* 0x000fc80002000000 */
[----:B------:R-:W-:Y:S01]  /*1f7c0*/  SEL R126, R126, RZ, !P2 ;  /* 0x000000ff7e7e7207 */ /* 0x000fe20005000000 */
[----:B-----5:R-:W-:-:S03]  /*1f7d0*/  VIADD R190, R4, UR6 ;  /* 0x0000000604be7c36 */ /* 0x020fc60008000000 */
[----:B------:R-:W-:Y:S02]  /*1f7e0*/  ISETP.NE.U32.AND P4, PT, R126, RZ, PT ;  /* 0x000000ff7e00720c */ /* 0x000fe40003f85070 */
[----:B------:R-:W-:-:S05]  /*1f7f0*/  IADD3 R126, P5, PT, R7, R34, RZ ;  /* 0x00000022077e7210 */ /* 0x000fca0007fbe0ff */
[----:B------:R-:W-:-:S05]  /*1f800*/  IMAD.X R127, R6, 0x1, R33, P5 ;  /* 0x00000001067f7824 */ /* 0x000fca00028e0621 */
[----:B------:R-:W-:Y:S01]  /*1f810*/  @!PT LDS RZ, [RZ] ;  /* 0x00000000fffff984 */ /* 0x000fe20000000800 */
[----:B------:R-:W-:Y:S01]  /*1f820*/  @!PT LDS RZ, [RZ] ;  /* 0x00000000fffff984 */ /* 0x000fe20000000800 */
[----:B------:R-:W-:Y:S01]  /*1f830*/  @!PT LDS RZ, [RZ] ;  /* 0x00000000fffff984 */ /* 0x000fe20000000800 */
[----:B------:R1:W-:Y:S02]  /*1f840*/  LDGSTS.E [R190+0x60000], desc[UR40][R126.64], P3 ;  /* 0x600000007ebe7fae */ /* 0x0003e400099a1028 */
[----:B-1----:R-:W-:-:S05]  /*1f850*/  IADD3 R126, P3, PT, R7, R32, RZ ;  /* 0x00000020077e7210 */ /* 0x002fca0007f7e0ff */
[----:B------:R-:W-:-:S05]  /*1f860*/  IMAD.X R127, R6, 0x1, R31, P3 ;  /* 0x00000001067f7824 */ /* 0x000fca00018e061f */
[----:B------:R1:W-:Y:S01]  /*1f870*/  LDGSTS.E [R190+0x60008], desc[UR40][R126.64], P4 ;  /* 0x600080007ebe7fae */ /* 0x0003e2000a1a1028 */
[----:B------:R-:W-:Y:S02]  /*1f880*/  ISETP.GE.AND P4, PT, R191, UR18, PT ;  /* 0x00000012bf007c0c */ /* 0x000fe4000bf86270 */
[C---:B------:R-:W-:Y:S02]  /*1f890*/  LOP3.LUT R191, R2.reuse, 0x6, RZ, 0xfc, !PT ;  /* 0x0000000602bf7812 */ /* 0x040fe400078efcff */
[----:B-1----:R-:W-:-:S04]  /*1f8a0*/  LOP3.LUT R127, R2, 0x20, RZ, 0xfc, !PT ;  /* 0x00000020027f7812 */ /* 0x002fc800078efcff */
[----:B------:R-:W-:-:S04]  /*1f8b0*/  ISETP.GE.AND P3, PT, R127, UR18, PT ;  /* 0x000000127f007c0c */ /* 0x000fc8000bf66270 */
[----:B------:R-:W-:-:S04]  /*1f8c0*/  SEL R126, RZ, 0x4, P3 ;  /* 0x00000004ff7e7807 */ /* 0x000fc80001800000 */
[----:B------:R-:W-:-:S04]  /*1f8d0*/  SEL R126, R126, RZ, !P2 ;  /* 0x000000ff7e7e7207 */ /* 0x000fc80005000000 */
[----:B------:R-:W-:Y:S02]  /*1f8e0*/  ISETP.NE.U32.AND P3, PT, R126, RZ, PT ;  /* 0x000000ff7e00720c */ /* 0x000fe40003f65070 */
[----:B------:R-:W-:-:S04]  /*1f8f0*/  SEL R126, RZ, 0x4, P4 ;  /* 0x00000004ff7e7807 */ /* 0x000fc80002000000 */
[----:B------:R-:W-:-:S04]  /*1f900*/  SEL R126, R126, RZ, !P2 ;  /* 0x000000ff7e7e7207 */ /* 0x000fc80005000000 */
[----:B------:R-:W-:Y:S02]  /*1f910*/  ISETP.NE.U32.AND P4, PT, R126, RZ, PT ;  /* 0x000000ff7e00720c */ /* 0x000fe40003f85070 */
[----:B------:R-:W-:-:S05]  /*1f920*/  IADD3 R126, P5, PT, R7, R115, RZ ;  /* 0x00000073077e7210 */ /* 0x000fca0007fbe0ff */
[----:B------:R-:W-:-:S05]  /*1f930*/  IMAD.X R127, R6, 0x1, R114, P5 ;  /* 0x00000001067f7824 */ /* 0x000fca00028e0672 */
[----:B------:R1:W-:Y:S02]  /*1f940*/  LDGSTS.E [R190+0x62000], desc[UR40][R126.64], P3 ;  /* 0x620000007ebe7fae */ /* 0x0003e400099a1028 */
[----:B-1----:R-:W-:-:S05]  /*1f950*/  IADD3 R126, P3, PT, R7, R113, RZ ;  /* 0x00000071077e7210 */ /* 0x002fca0007f7e0ff */
[----:B------:R-:W-:-:S05]  /*1f960*/  IMAD.X R127, R6, 0x1, R112, P3 ;  /* 0x00000001067f7824 */ /* 0x000fca00018e0670 */
[----:B------:R1:W-:Y:S01]  /*1f970*/  LDGSTS.E [R190+0x62008], desc[UR40][R126.64], P4 ;  /* 0x620080007ebe7fae */ /* 0x0003e2000a1a1028 */
[----:B------:R-:W-:Y:S02]  /*1f980*/  ISETP.GE.AND P4, PT, R191, UR18, PT ;  /* 0x00000012bf007c0c */ /* 0x000fe4000bf86270 */
[----:B------:R-:W-:Y:S02]  /*1f990*/  LOP3.LUT R191, R4, 0x10, RZ, 0x3c, !PT ;  /* 0x0000001004bf7812 */ /* 0x000fe400078e3cff */
[----:B-1----:R-:W-:-:S03]  /*1f9a0*/  LOP3.LUT R127, R2, 0x4, RZ, 0xfc, !PT ;  /* 0x00000004027f7812 */ /* 0x002fc600078efcff */
[----:B------:R-:W-:Y:S01]  /*1f9b0*/  VIADD R190, R191, UR6 ;  /* 0x00000006bfbe7c36 */ /* 0x000fe20008000000 */
[----:B------:R-:W-:Y:S02]  /*1f9c0*/  LOP3.LUT R191, R2, 0x26, RZ, 0xfc, !PT ;  /* 0x0000002602bf7812 */ /* 0x000fe400078efcff */
        /* <DEDUP_REMOVED lines=218> */
[----:B------:R-:W2:Y:S01]  /*20770*/  S2R R191, SR_TID.X ;  /* 0x0000000000bf7919 */ /* 0x000ea20000002100 */
[----:B-1----:R-:W-:-:S04]  /*20780*/  LOP3.LUT R127, R2, 0x3c, RZ, 0xfc, !PT ;  /* 0x0000003c027f7812 */ /* 0x002fc800078efcff */
[----:B------:R-:W-:-:S04]  /*20790*/  ISETP.GE.AND P3, PT, R127, UR18, PT ;  /* 0x000000127f007c0c */ /* 0x000fc8000bf66270 */
[----:B------:R-:W-:-:S04]  /*207a0*/  SEL R126, RZ, 0x4, P3 ;  /* 0x00000004ff7e7807 */ /* 0x000fc80001800000 */
[----:B------:R-:W-:-:S04]  /*207b0*/  SEL R126, R126, RZ, !P2 ;  /* 0x000000ff7e7e7207 */ /* 0x000fc80005000000 */
[----:B------:R-:W-:Y:S02]  /*207c0*/  ISETP.NE.U32.AND P3, PT, R126, RZ, PT ;  /* 0x000000ff7e00720c */ /* 0x000fe40003f65070 */
[----:B------:R-:W-:-:S04]  /*207d0*/  SEL R126, RZ, 0x4, P4 ;  /* 0x00000004ff7e7807 */ /* 0x000fc80002000000 */
[----:B------:R-:W-:Y:S02]  /*207e0*/  SEL R126, R126, RZ, !P2 ;  /* 0x000000ff7e7e7207 */ /* 0x000fe40005000000 */
[----:B--2---:R-:W-:Y:S02]  /*207f0*/  LOP3.LUT R191, R191, 0x3f, RZ, 0xc0, !PT ;  /* 0x0000003fbfbf7812 */ /* 0x004fe400078ec0ff */
[----:B------:R-:W-:Y:S02]  /*20800*/  ISETP.NE.U32.AND P4, PT, R126, RZ, PT ;  /* 0x000000ff7e00720c */ /* 0x000fe40003f85070 */
[----:B------:R-:W-:-:S05]  /*20810*/  IADD3 R126, P5, PT, R7, R87, RZ ;  /* 0x00000057077e7210 */ /* 0x000fca0007fbe0ff */
[----:B------:R-:W-:-:S05]  /*20820*/  IMAD.X R127, R6, 0x1, R86, P5 ;  /* 0x00000001067f7824 */ /* 0x000fca00028e0656 */
[----:B------:R1:W-:Y:S02]  /*20830*/  LDGSTS.E [R190+0x62000], desc[UR40][R126.64], P3 ;  /* 0x620000007ebe7fae */ /* 0x0003e400099a1028 */
[----:B-1----:R-:W-:-:S05]  /*20840*/  IADD3 R126, P3, PT, R7, R85, RZ ;  /* 0x00000055077e7210 */ /* 0x002fca0007f7e0ff */
[----:B------:R-:W-:Y:S01]  /*20850*/  IMAD.X R127, R6, 0x1, R84, P3 ;  /* 0x00000001067f7824 */ /* 0x000fe200018e0654 */
[----:B------:R-:W-:Y:S01]  /*20860*/  ISETP.GE.AND P3, PT, R191, UR18, PT ;  /* 0x00000012bf007c0c */ /* 0x000fe2000bf66270 */
[----:B------:R-:W-:Y:S01]  /*20870*/  ULEA UR6, UR29, UR11, 0x10 ;  /* 0x0000000b1d067291 */ /* 0x000fe2000f8e80ff */
[----:B------:R-:W2:Y:S04]  /*20880*/  LDL R191, [R1+0x68] ;  /* 0x0000680001bf7983 */ /* 0x000ea80000100800 */
[----:B------:R1:W-:Y:S04]  /*20890*/  LDGSTS.E [R190+0x62008], desc[UR40][R126.64], P4 ;  /* 0x620080007ebe7fae */ /* 0x0003e8000a1a1028 */
[----:B------:R-:W0:Y:S01]  /*208a0*/  LDGDEPBAR ;  /* 0x00000000000079af */ /* 0x000e220000000000 */
[----:B-1----:R-:W-:-:S04]  /*208b0*/  SEL R126, RZ, 0x4, P3 ;  /* 0x00000004ff7e7807 */ /* 0x002fc80001800000 */
[----:B------:R-:W-:-:S04]  /*208c0*/  SEL R126, R126, RZ, !P2 ;  /* 0x000000ff7e7e7207 */ /* 0x000fc80005000000 */
[----:B------:R-:W-:Y:S02]  /*208d0*/  ISETP.NE.U32.AND P2, PT, R126, RZ, PT ;  /* 0x000000ff7e00720c */ /* 0x000fe40003f45070 */
[----:B------:R-:W-:Y:S01]  /*208e0*/  IADD3 R126, P3, PT, R124, R10, RZ ;  /* 0x0000000a7c7e7210 */ /* 0x000fe20007f7e0ff */
[----:B------:R-:W-:-:S04]  /*208f0*/  VIADD R190, R3, UR6 ;  /* 0x0000000603be7c36 */ /* 0x000fc80008000000 */
[----:B------:R-:W-:-:S06]  /*20900*/  IMAD.X R127, R8, 0x1, R9, P3 ;  /* 0x00000001087f7824 */ /* 0x000fcc00018e0609 */
[----:B------:R1:W-:Y:S02]  /*20910*/  LDGSTS.E [R190], desc[UR40][R126.64], P2 ;  /* 0x000000007ebe7fae */ /* 0x0003e400091a1028 */
[----:B-1----:R-:W-:-:S05]  /*20920*/  IADD3 R126, P3, PT, R124, R77, RZ ;  /* 0x0000004d7c7e7210 */ /* 0x002fca0007f7e0ff */
[----:B------:R-:W-:-:S05]  /*20930*/  IMAD.X R127, R8, 0x1, R76, P3 ;  /* 0x00000001087f7824 */ /* 0x000fca00018e064c */
[----:B------:R1:W-:Y:S02]  /*20940*/  LDGSTS.E [R190+0x400], desc[UR40][R126.64], P2 ;  /* 0x004000007ebe7fae */ /* 0x0003e400091a1028 */
        /* <DEDUP_REMOVED lines=59> */
[----:B------:R1:W-:Y:S04]  /*20d00*/  LDGSTS.E [R190+0x5400], desc[UR40][R126.64], P2 ;  /* 0x054000007ebe7fae */ /* 0x0003e800091a1028 */
[----:B------:R-:W1:Y:S02]  /*20d10*/  LDL R127, [R1+0x4] ;  /* 0x00000400017f7983 */ /* 0x000e640000100800 */
[----:B-1----:R-:W-:Y:S02]  /*20d20*/  IADD3 R126, P3, PT, R124, R127, RZ ;  /* 0x0000007f7c7e7210 */ /* 0x002fe40007f7e0ff */
[----:B------:R-:W3:Y:S03]  /*20d30*/  LDL R127, [R1+0x8] ;  /* 0x00000800017f7983 */ /* 0x000ee60000100800 */
[----:B---3--:R-:W-:-:S05]  /*20d40*/  IMAD.X R127, R8, 0x1, R127, P3 ;  /* 0x00000001087f7824 */ /* 0x008fca00018e067f */
        /* <DEDUP_REMOVED lines=12> */
[----:B-1----:R-:W-:-:S05]  /*20e10*/  IADD3 R126, P3, PT, R124, R127, RZ ;  /* 0x0000007f7c7e7210 */ /* 0x002fca0007f7e0ff */
[----:B--2---:R-:W-:Y:S02]  /*20e20*/  IMAD.X R127, R8, 0x1, R191, P3 ;  /* 0x00000001087f7824 */ /* 0x004fe400018e06bf */
[----:B------:R-:W2:Y:S04]  /*20e30*/  LDL R191, [R1+0x128] ;  /* 0x0001280001bf7983 */ /* 0x000ea80000100800 */
[----:B------:R1:W-:Y:S04]  /*20e40*/  LDGSTS.E [R190+0x6400], desc[UR40][R126.64], P2 ;  /* 0x064000007ebe7fae */ /* 0x0003e800091a1028 */
[----:B------:R-:W1:Y:S02]  /*20e50*/  LDL R127, [R1+0x84] ;  /* 0x00008400017f7983 */ /* 0x000e640000100800 */
[----:B-1----:R-:W-:-:S02]  /*20e60*/  IADD3 R126, P3, PT, R124, R127, RZ ;  /* 0x0000007f7c7e7210 */ /* 0x002fc40007f7e0ff */
        /* <DEDUP_REMOVED lines=25> */
[----:B--2---:R-:W-:Y:S01]  /*21000*/  IMAD.X R127, R8, 0x1, R191, P3 ;  /* 0x00000001087f7824 */ /* 0x004fe200018e06bf */
[----:B------:R-:W-:-:S04]  /*21010*/  LOP3.LUT R191, R3, 0x20, RZ, 0x3c, !PT ;  /* 0x0000002003bf7812 */ /* 0x000fc800078e3cff */
[----:B------:R1:W-:Y:S01]  /*21020*/  LDGSTS.E [R190+0x7c00], desc[UR40][R126.64], P2 ;  /* 0x07c000007ebe7fae */ /* 0x0003e200091a1028 */
[----:B------:R-:W-:Y:S01]  /*21030*/  VIADD R191, R191, UR6 ;  /* 0x00000006bfbf7c36 */ /* 0x000fe20008000000 */
[----:B-1----:R-:W-:Y:S02]  /*21040*/  IADD3 R126, P3, PT, R124, R83, RZ ;  /* 0x000000537c7e7210 */ /* 0x002fe40007f7e0ff */
[----:B------:R-:W2:Y:S03]  /*21050*/  LDL R190, [R1+0x70] ;  /* 0x0000700001be7983 */ /* 0x000ea60000100800 */
        /* <DEDUP_REMOVED lines=298> */
[----:B------:R-:W3:Y:S01]  /*22300*/  LDL R127, [R1] ;  /* 0x00000000017f7983 */ /* 0x000ee20000100800 */
[----:B-1----:R-:W-:-:S05]  /*22310*/  IADD3 R126, P3, PT, R124, R252, RZ ;  /* 0x000000fc7c7e7210 */ /* 0x002fca0007f7e0ff */
        /* <DEDUP_REMOVED lines=51> */
[----:B------:R1:W-:Y:S01]  /*22650*/  LDGSTS.E [R191+0x7f00], desc[UR40][R126.64], P2 ;  /* 0x07f000007ebf7fae */ /* 0x0003e200091a1028 */
[----:B------:R-:W-:Y:S02]  /*22660*/  UIADD3 UR4, UPT, UPT, UR4, 0x1, URZ ;  /* 0x0000000104047890 */ /* 0x000fe4000fffe0ff */
[----:B------:R-:W-:Y:S01]  /*22670*/  UIADD3 UR19, UPT, UPT, UR19, 0x1, URZ ;  /* 0x0000000113137890 */ /* 0x000fe2000fffe0ff */
[----:B------:R-:W0:Y:S04]  /*22680*/  LDGDEPBAR ;  /* 0x00000000000079af */ /* 0x000e280000000000 */
[----:B------:R-:W3:Y:S04]  /*22690*/  LDL R127, [R1+0x144] ;  /* 0x00014400017f7983 */ /* 0x000ee80000100800 */
[----:B------:R-:W4:Y:S04]  /*226a0*/  LDL R191, [R1+0x14c] ;  /* 0x00014c0001bf7983 */ /* 0x000f280000100800 */
[----:B------:R-:W2:Y:S01]  /*226b0*/  LDL R126, [R1+0x154] ;  /* 0x00015400017e7983 */ /* 0x000ea20000100800 */
[----:B------:R-:W-:-:S04]  /*226c0*/  UISETP.GT.AND UP1, UPT, UR19, 0x1, UPT ;  /* 0x000000011300788c */ /* 0x000fc8000bf24270 */
[----:B------:R-:W-:Y:S02]  /*226d0*/  USEL UR6, URZ, 0x1, !UP1 ;  /* 0x00000001ff067887 */ /* 0x000fe4000c800000 */
[----:B------:R-:W-:Y:S02]  /*226e0*/  UIADD3 UR18, UPT, UPT, UR18, -0x40, URZ ;  /* 0xffffffc012127890 */ /* 0x000fe4000fffe0ff */
[----:B------:R-:W-:Y:S02]  /*226f0*/  USEL UR19, UR19, URZ, !UP1 ;  /* 0x000000ff13137287 */ /* 0x000fe4000c800000 */
[----:B------:R-:W-:Y:S01]  /*22700*/  ULOP3.LUT UR6, UR7, UR6, URZ, 0x3c, !UPT ;  /* 0x0000000607067292 */ /* 0x000fe2000f8e3cff */
[----:B------:R-:W-:Y:S01]  /*22710*/  UMOV UR28, UR13 ;  /* 0x0000000d001c7c82 */ /* 0x000fe20008000000 */
[----:B---3--:R-:W-:Y:S02]  /*22720*/  ISETP.NE.U32.AND P2, PT, R127, UR4, PT ;  /* 0x000000047f007c0c */ /* 0x008fe4000bf45070 */
[----:B----4-:R-:W-:-:S02]  /*22730*/  IADD3 R124, P3, PT, R124, R191, RZ ;  /* 0x000000bf7c7c7210 */ /* 0x010fc40007f7e0ff */
[----:B--2---:R-:W-:Y:S01]  /*22740*/  IADD3 R7, P4, PT, R7, R126, RZ ;  /* 0x0000007e07077210 */ /* 0x004fe20007f9e0ff */
[----:B-1----:R-:W-:Y:S02]  /*22750*/  IMAD.U32 R126, RZ, RZ, UR7 ;  /* 0x00000007ff7e7e24 */ /* 0x002fe4000f8e00ff */
[----:B------:R-:W-:Y:S02]  /*22760*/  IMAD.X R8, R8, 0x1, R5, P3 ;  /* 0x0000000108087824 */ /* 0x000fe400018e0605 */
[----:B------:R-:W-:-:S04]  /*22770*/  IMAD.X R6, R6, 0x1, R190, P4 ;  /* 0x0000000106067824 */ /* 0x000fc800020e06be */
[----:B------:R-:W-:Y:S05]  /*22780*/  @P2 BRA `(.L_x_10) ;  /* 0xffffffc8007c2947 */ /* 0x000fea000383ffff */
.L_x_7:
[----:B------:R-:W-:Y:S05]  /*22790*/  @!P1 BRA `(.L_x_11) ;  /* 0x0000000000109947 */ /* 0x000fea0003800000 */
[----:B------:R-:W-:-:S06]  /*227a0*/  USHF.L.U32 UR7, UR7, 0x1f, URZ ;  /* 0x0000001f07077899 */ /* 0x000fcc00080006ff */
[----:B----45:R-:W-:-:S04]  /*227b0*/  IMAD.U32 R2, RZ, RZ, UR7 ;  /* 0x00000007ff027e24 */ /* 0x030fc8000f8e00ff */
[----:B------:R-:W1:Y:S02]  /*227c0*/  SYNCS.PHASECHK.TRANS64.TRYWAIT P0, [UR13], R2 ;  /* 0x00000002ff0075a7 */ /* 0x000e64000800110d */
[----:B-1----:R-:W-:Y:S05]  /*227d0*/  @!P0 BRA `(.L_x_12) ;  /* 0x0000004800588947 */ /* 0x002fea0003800000 */
.L_x_11:
[----:B----4-:R-:W1:Y:S01]  /*227e0*/  S2R R132, SR_TID.X ;  /* 0x0000000000847919 */ /* 0x010e620000002100 */
[----:B------:R-:W-:-:S04]  /*227f0*/  DEPBAR.LE SB0, 0x0 ;  /* 0x000080000000791a */ /* 0x000fc80000000000 */
[----:B------:R-:W2:Y:S01]  /*22800*/  LDL.LU R137, [R1+0x618] ;  /* 0x0006180001897983 */ /* 0x000ea20000300800 */
[----:B------:R-:W3:Y:S01]  /*22810*/  LDC R136, c[0x0][0x3b8] ;  /* 0x0000ee00ff887b82 */ /* 0x000ee20000000800 */
[----:B------:R-:W4:Y:S02]  /*22820*/  LDCU UR4, c[0x0][0x3b4] ;  /* 0x00007680ff0477ac */ /* 0x000f240008000800 */
[----:B------:R-:W2:Y:S01]  /*22830*/  LDL.LU R142, [R1+0x630] ;  /* 0x00063000018e7983 */ /* 0x000ea20000300800 */
[----:B------:R-:W1:Y:S03]  /*22840*/  LDCU UR5, c[0x0][0x39c] ;  /* 0x00007380ff0577ac */ /* 0x000e660008000800 */
[----:B------:R-:W2:Y:S01]  /*22850*/  LDL.LU R141, [R1+0x62c] ;  /* 0x00062c00018d7983 */ /* 0x000ea20000300800 */
[----:B------:R-:W1:Y:S03]  /*22860*/  LDCU UR6, c[0x0][0x39c] ;  /* 0x00007380ff0677ac */ /* 0x000e660008000800 */
[----:B------:R-:W2:Y:S01]  /*22870*/  LDL.LU R140, [R1+0x628] ;  /* 0x00062800018c7983 */ /* 0x000ea20000300800 */
[----:B------:R-:W2:Y:S03]  /*22880*/  LDCU UR7, c[0x0][0x39c] ;  /* 0x00007380ff0777ac */ /* 0x000ea60008000800 */
[----:B------:R-:W2:Y:S04]  /*22890*/  LDL.LU R146, [R1+0x5c8] ;  /* 0x0005c80001927983 */ /* 0x000ea80000300800 */
[----:B------:R-:W2:Y:S04]  /*228a0*/  LDL.LU R157, [R1+0x5c4] ;  /* 0x0005c400019d7983 */ /* 0x000ea80000300800 */
[----:B------:R-:W2:Y:S01]  /*228b0*/  LDL.LU R156, [R1+0x5c0] ;  /* 0x0005c000019c7983 */ /* 0x000ea20000300800 */
[----:B------:R-:W-:Y:S01]  /*228c0*/  BAR.SYNC.DEFER_BLOCKING 0x0 ;  /* 0x0000000000007b1d */ /* 0x000fe20000010000 */
[C---:B-1----:R-:W-:Y:S01]  /*228d0*/  LOP3.LUT P0, RZ, R132.reuse, 0x7f, RZ, 0xc0, !PT ;  /* 0x0000007f84ff7812 */ /* 0x042fe2000780c0ff */
[----:B-----5:R-:W-:-:S02]  /*228e0*/  IMAD.SHL.U32 R2, R132, 0x80, RZ ;  /* 0x0000008084027824 */ /* 0x020fc400078e00ff */
[C---:B------:R-:W-:Y:S02]  /*228f0*/  IMAD.SHL.U32 R3, R132.reuse, 0x10, RZ ;  /* 0x0000001084037824 */ /* 0x040fe400078e00ff */
[----:B------:R-:W-:Y:S01]  /*22900*/  IMAD.SHL.U32 R133, R132, 0x8, RZ ;  /* 0x0000000884857824 */ /* 0x000fe200078e00ff */
[----:B------:R-:W2:Y:S07]  /*22910*/  LDL.LU R155, [R1+0x5bc] ;  /* 0x0005bc00019b7983 */ /* 0x000eae0000300800 */
[----:B------:R-:W1:Y:S02]  /*22920*/  @!P0 SYNCS.CCTL.IV [UR11+0x78000] ;  /* 0x07800000ff0089b1 */ /* 0x000e64000800000b */
[----:B-1----:R-:W-:Y:S06]  /*22930*/  BAR.SYNC.DEFER_BLOCKING 0x0 ;  /* 0x0000000000007b1d */ /* 0x002fec0000010000 */
[----:B------:R-:W-:Y:S01]  /*22940*/  LDTM.16dp32bit_t0_t15.x128 R4, tmem[UR12] ;  /* 0x0000000c000479ee */ /* 0x000fe20008b80000 */
[----:B------:R-:W1:Y:S01]  /*22950*/  LDTM.16dp32bit_t16_t31.x128 R4, tmem[UR12+0x80] ;  /* 0x0000800c000479ee */ /* 0x000e620008ba0000 */
[----:B------:R-:W-:Y:S01]  /*22960*/  LOP3.LUT R2, R2, 0x800, RZ, 0xc0, !PT ;  /* 0x0000080002027812 */ /* 0x000fe200078ec0ff */
[----:B------:R-:W2:Y:S01]  /*22970*/  LDL.LU R154, [R1+0x5b8] ;  /* 0x0005b800019a7983 */ /* 0x000ea20000300800 */
[----:B------:R-:W-:Y:S01]  /*22980*/  LOP3.LUT R132, R3, 0xf0, RZ, 0xc0, !PT ;  /* 0x000000f003847812 */ /* 0x000fe200078ec0ff */
[----:B------:R-:W2:Y:S01]  /*22990*/  LDCU.128 UR12, c[0x0][0x390] ;  /* 0x00007200ff0c77ac */ /* 0x000ea20008000c00 */
[----:B------:R-:W-:Y:S01]  /*229a0*/  LOP3.LUT R133, R133, 0x300, RZ, 0xc0, !PT ;  /* 0x0000030085857812 */ /* 0x000fe200078ec0ff */
[----:B------:R-:W2:Y:S01]  /*229b0*/  LDL.LU R153, [R1+0x5b4] ;  /* 0x0005b40001997983 */ /* 0x000ea20000300800 */
[----:B------:R-:W-:Y:S01]  /*229c0*/  IADD3 R2, PT, PT, R132, UR11, R2 ;  /* 0x0000000b84027c10 */ /* 0x000fe2000fffe002 */
[----:B------:R-:W3:Y:S04]  /*229d0*/  @!P0 SYNCS.CCTL.IV [UR11+0x78008] ;  /* 0x07800800ff0089b1 */ /* 0x000ee8000800000b */
[----:B------:R-:W-:Y:S01]  /*229e0*/  IMAD.IADD R2, R133, 0x1, R2 ;  /* 0x0000000185027824 */ /* 0x000fe200078e0202 */
[----:B------:R-:W-:Y:S01]  /*229f0*/  NOP ;  /* 0x0000000000007918 */ /* 0x000fe20000000000 */
[----:B-1----:R-:W-:-:S02]  /*22a00*/  IMAD.MOV.U32 R134, RZ, RZ, R8 ;  /* 0x000000ffff867224 */ /* 0x002fc400078e0008 */
[----:B------:R-:W-:Y:S01]  /*22a10*/  IMAD.MOV.U32 R135, RZ, RZ, R10 ;  /* 0x000000ffff877224 */ /* 0x000fe200078e000a */
[----:B------:R-:W-:Y:S01]  /*22a20*/  LOP3.LUT R3, R3, 0x7f0, RZ, 0xc0, !PT ;  /* 0x000007f003037812 */ /* 0x000fe200078ec0ff */
[----:B------:R-:W-:Y:S01]  /*22a30*/  IMAD.MOV.U32 R132, RZ, RZ, R4 ;  /* 0x000000ffff847224 */ /* 0x000fe200078e0004 */
[----:B------:R-:W2:Y:S01]  /*22a40*/  LDL.LU R152, [R1+0x5b0] ;  /* 0x0005b00001987983 */ /* 0x000ea20000300800 */
[----:B------:R-:W-:Y:S02]  /*22a50*/  IMAD.MOV.U32 R4, RZ, RZ, R5 ;  /* 0x000000ffff047224 */ /* 0x000fe400078e0005 */
[----:B------:R-:W-:Y:S01]  /*22a60*/  IMAD.MOV.U32 R133, RZ, RZ, R6 ;  /* 0x000000ffff857224 */ /* 0x000fe200078e0006 */
[----:B------:R-:W2:Y:S01]  /*22a70*/  LDL.LU R151, [R1+0x5ac] ;  /* 0x0005ac0001977983 */ /* 0x000ea20000300800 */
[----:B------:R-:W-:Y:S02]  /*22a80*/  IMAD.MOV.U32 R5, RZ, RZ, R7 ;  /* 0x000000ffff057224 */ /* 0x000fe400078e0007 */
[----:B------:R-:W-:Y:S01]  /*22a90*/  IMAD.MOV.U32 R6, RZ, RZ, R9 ;  /* 0x000000ffff067224 */ /* 0x000fe200078e0009 */
[----:B---3--:R1:W-:Y:S01]  /*22aa0*/  STS.128 [R2], R132 ;  /* 0x0000008402007388 */ /* 0x0083e20000000c00 */
[----:B------:R-:W-:-:S02]  /*22ab0*/  IMAD.MOV.U32 R7, RZ, RZ, R11 ;  /* 0x000000ffff077224 */ /* 0x000fc400078e000b */
[----:B------:R-:W-:Y:S01]  /*22ac0*/  IMAD.MOV.U32 R8, RZ, RZ, R12 ;  /* 0x000000ffff087224 */ /* 0x000fe200078e000c */
[----:B------:R-:W3:Y:S04]  /*22ad0*/  LDL.LU R158, [R1+0x6b0] ;  /* 0x0006b000019e7983 */ /* 0x000ee80000300800 */
[----:B------:R-:W-:Y:S01]  /*22ae0*/  STS.128 [R2+0x400], R4 ;  /* 0x0004000402007388 */ /* 0x000fe20000000c00 */
[----:B------:R-:W-:Y:S01]  /*22af0*/  BAR.SYNC.DEFER_BLOCKING 0x0 ;  /* 0x0000000000007b1d */ /* 0x000fe20000010000 */
[----:B------:R-:W-:Y:S02]  /*22b00*/  IMAD.MOV.U32 R12, RZ, RZ, R13 ;  /* 0x000000ffff0c7224 */ /* 0x000fe400078e000d */
[----:B------:R-:W-:Y:S02]  /*22b10*/  IMAD.MOV.U32 R9, RZ, RZ, R14 ;  /* 0x000000ffff097224 */ /* 0x000fe400078e000e */
[----:B------:R-:W-:-:S02]  /*22b20*/  IMAD.MOV.U32 R13, RZ, RZ, R15 ;  /* 0x000000ffff0d7224 */ /* 0x000fc400078e000f */
[----:B------:R-:W-:Y:S01]  /*22b30*/  IMAD.MOV.U32 R10, RZ, RZ, R16 ;  /* 0x000000ffff0a7224 */ /* 0x000fe200078e0010 */
[----:B------:R-:W2:Y:S01]  /*22b40*/  LDL.LU R150, [R1+0x624] ;  /* 0x0006240001967983 */ /* 0x000ea20000300800 */
[----:B------:R-:W-:Y:S02]  /*22b50*/  IMAD.MOV.U32 R11, RZ, RZ, R18 ;  /* 0x000000ffff0b7224 */ /* 0x000fe400078e0012 */
[----:B------:R-:W-:Y:S01]  /*22b60*/  IMAD.MOV.U32 R14, RZ, RZ, R17 ;  /* 0x000000ffff0e7224 */ /* 0x000fe200078e0011 */
[----:B------:R-:W2:Y:S01]  /*22b70*/  LDL.LU R149, [R1+0x61c] ;  /* 0x00061c0001957983 */ /* 0x000ea20000300800 */
[----:B------:R-:W-:Y:S02]  /*22b80*/  IMAD.MOV.U32 R15, RZ, RZ, R19 ;  /* 0x000000ffff0f7224 */ /* 0x000fe400078e0013 */
[----:B-1----:R-:W-:Y:S01]  /*22b90*/  IMAD.MOV.U32 R132, RZ, RZ, R20 ;  /* 0x000000ffff847224 */ /* 0x002fe200078e0014 */
[----:B------:R-:W2:Y:S04]  /*22ba0*/  LDL.LU R148, [R1+0x614] ;  /* 0x0006140001947983 */ /* 0x000ea80000300800 */
[----:B------:R-:W1:Y:S04]  /*22bb0*/  LDS.128 R16, [R3+UR11] ;  /* 0x0000000b03107984 */ /* 0x000e680008000c00 */
[----:B------:R-:W-:Y:S01]  /*22bc0*/  LDS.128 R4, [R3+UR11+0x800] ;  /* 0x0008000b03047984 */ /* 0x000fe20008000c00 */
[----:B------:R-:W-:Y:S06]  /*22bd0*/  BAR.SYNC.DEFER_BLOCKING 0x0 ;  /* 0x0000000000007b1d */ /* 0x000fec0000010000 */
[----:B------:R-:W-:Y:S04]  /*22be0*/  STS.128 [R2], R8 ;  /* 0x0000000802007388 */ /* 0x000fe80000000c00 */
[----:B------:R-:W-:Y:S01]  /*22bf0*/  STS.128 [R2+0x400], R12 ;  /* 0x0004000c02007388 */ /* 0x000fe20000000c00 */
[----:B------:R-:W-:Y:S01]  /*22c00*/  BAR.SYNC.DEFER_BLOCKING 0x0 ;  /* 0x0000000000007b1d */ /* 0x000fe20000010000 */
[----:B------:R-:W-:-:S02]  /*22c10*/  IMAD.MOV.U32 R20, RZ, RZ, R21 ;  /* 0x000000ffff147224 */ /* 0x000fc400078e0015 */
[----:B------:R-:W-:Y:S02]  /*22c20*/  IMAD.MOV.U32 R133, RZ, RZ, R22 ;  /* 0x000000ffff857224 */ /* 0x000fe400078e0016 */
[----:B------:R-:W-:Y:S01]  /*22c30*/  IMAD.MOV.U32 R21, RZ, RZ, R23 ;  /* 0x000000ffff157224 */ /* 0x000fe200078e0017 */
[----:B------:R-:W1:Y:S04]  /*22c40*/  LDS.128 R12, [R3+UR11] ;  /* 0x0000000b030c7984 */ /* 0x000e680008000c00 */
[----:B------:R-:W-:Y:S01]  /*22c50*/  LDS.128 R8, [R3+UR11+0x800] ;  /* 0x0008000b03087984 */ /* 0x000fe20008000c00 */
[----:B------:R-:W-:Y:S02]  /*22c60*/  IMAD.MOV.U32 R134, RZ, RZ, R24 ;  /* 0x000000ffff867224 */ /* 0x000fe400078e0018 */
[----:B------:R-:W-:Y:S01]  /*22c70*/  IMAD.MOV.U32 R135, RZ, RZ, R26 ;  /* 0x000000ffff877224 */ /* 0x000fe200078e001a */
[----:B------:R-:W-:Y:S01]  /*22c80*/  BAR.SYNC.DEFER_BLOCKING 0x0 ;  /* 0x0000000000007b1d */ /* 0x000fe20000010000 */
[----:B------:R-:W-:-:S02]  /*22c90*/  IMAD.MOV.U32 R22, RZ, RZ, R25 ;  /* 0x000000ffff167224 */ /* 0x000fc400078e0019 */
[----:B------:R-:W-:-:S03]  /*22ca0*/  IMAD.MOV.U32 R23, RZ, RZ, R27 ;  /* 0x000000ffff177224 */ /* 0x000fc600078e001b */
[----:B------:R1:W-:Y:S04]  /*22cb0*/  STS.128 [R2], R132 ;  /* 0x0000008402007388 */ /* 0x0003e80000000c00 */
[----:B------:R-:W-:Y:S01]  /*22cc0*/  STS.128 [R2+0x400], R20 ;  /* 0x0004001402007388 */ /* 0x000fe20000000c00 */
[----:B------:R-:W-:Y:S01]  /*22cd0*/  BAR.SYNC.DEFER_BLOCKING 0x0 ;  /* 0x0000000000007b1d */ /* 0x000fe20000010000 */
[----:B------:R-:W-:Y:S02]  /*22ce0*/  IMAD.MOV.U32 R24, RZ, RZ, R28 ;  /* 0x000000ffff187224 */ /* 0x000fe400078e001c */
[----:B------:R-:W-:Y:S02]  /*22cf0*/  IMAD.MOV.U32 R28, RZ, RZ, R29 ;  /* 0x000000ffff1c7224 */ /* 0x000fe400078e001d */
[----:B------:R-:W-:-:S02]  /*22d00*/  IMAD.MOV.U32 R25, RZ, RZ, R30 ;  /* 0x000000ffff197224 */ /* 0x000fc400078e001e */
[----:B------:R-:W-:Y:S02]  /*22d10*/  IMAD.MOV.U32 R29, RZ, RZ, R31 ;  /* 0x000000ffff1d7224 */ /* 0x000fe400078e001f */
[----:B------:R-:W-:Y:S02]  /*22d20*/  IMAD.MOV.U32 R26, RZ, RZ, R32 ;  /* 0x000000ffff1a7224 */ /* 0x000fe400078e0020 */
[----:B------:R-:W-:Y:S02]  /*22d30*/  IMAD.MOV.U32 R27, RZ, RZ, R34 ;  /* 0x000000ffff1b7224 */ /* 0x000fe400078e0022 */
[----:B------:R-:W-:Y:S02]  /*22d40*/  IMAD.MOV.U32 R30, RZ, RZ, R33 ;  /* 0x000000ffff1e7224 */ /* 0x000fe400078e0021 */
[----:B------:R-:W-:Y:S02]  /*22d50*/  IMAD.MOV.U32 R31, RZ, RZ, R35 ;  /* 0x000000ffff1f7224 */ /* 0x000fe400078e0023 */
[----:B------:R-:W2:Y:S04]  /*22d60*/  LDS.128 R32, [R3+UR11] ;  /* 0x0000000b03207984 */ /* 0x000ea80008000c00 */
[----:B------:R-:W-:Y:S01]  /*22d70*/  LDS.128 R20, [R3+UR11+0x800] ;  /* 0x0008000b03147984 */ /* 0x000fe20008000c00 */
[----:B------:R-:W-:Y:S06]  /*22d80*/  BAR.SYNC.DEFER_BLOCKING 0x0 ;  /* 0x0000000000007b1d */ /* 0x000fec0000010000 */
[----:B------:R-:W-:Y:S04]  /*22d90*/  STS.128 [R2], R24 ;  /* 0x0000001802007388 */ /* 0x000fe80000000c00 */
[----:B------:R-:W-:Y:S01]  /*22da0*/  STS.128 [R2+0x400], R28 ;  /* 0x0004001c02007388 */ /* 0x000fe20000000c00 */
[----:B------:R-:W-:Y:S01]  /*22db0*/  BAR.SYNC.DEFER_BLOCKING 0x0 ;  /* 0x0000000000007b1d */ /* 0x000fe20000010000 */
[----:B-1----:R-:W-:-:S02]  /*22dc0*/  IMAD.MOV.U32 R132, RZ, RZ, R36 ;  /* 0x000000ffff847224 */ /* 0x002fc400078e0024 */
[----:B------:R-:W-:Y:S02]  /*22dd0*/  IMAD.MOV.U32 R36, RZ, RZ, R37 ;  /* 0x000000ffff247224 */ /* 0x000fe400078e0025 */
[----:B------:R-:W-:Y:S01]  /*22de0*/  IMAD.MOV.U32 R133, RZ, RZ, R38 ;  /* 0x000000ffff857224 */ /* 0x000fe200078e0026 */
[----:B------:R-:W1:Y:S04]  /*22df0*/  LDS.128 R28, [R3+UR11] ;  /* 0x0000000b031c7984 */ /* 0x000e680008000c00 */
[----:B------:R-:W-:Y:S01]  /*22e00*/  LDS.128 R24, [R3+UR11+0x800] ;  /* 0x0008000b03187984 */ /* 0x000fe20008000c00 */
[----:B------:R-:W-:Y:S02]  /*22e10*/  IMAD.MOV.U32 R37, RZ, RZ, R39 ;  /* 0x000000ffff257224 */ /* 0x000fe400078e0027 */
[----:B------:R-:W-:-:S02]  /*22e20*/  IMAD.MOV.U32 R134, RZ, RZ, R40 ;  /* 0x000000ffff867224 */ /* 0x000fc400078e0028 */
[----:B------:R-:W-:Y:S01]  /*22e30*/  IMAD.MOV.U32 R135, RZ, RZ, R42 ;  /* 0x000000ffff877224 */ /* 0x000fe200078e002a */
[----:B------:R-:W-:Y:S01]  /*22e40*/  BAR.SYNC.DEFER_BLOCKING 0x0 ;  /* 0x0000000000007b1d */ /* 0x000fe20000010000 */
[----:B------:R-:W-:Y:S02]  /*22e50*/  IMAD.MOV.U32 R38, RZ, RZ, R41 ;  /* 0x000000ffff267224 */ /* 0x000fe400078e0029 */
        /* <DEDUP_REMOVED lines=95> */
[----:B------:R-:W-:Y:S01]  /*23450*/  IMAD.MOV.U32 R95, RZ, RZ, R99 ;  /* 0x000000ffff5f7224 */ /* 0x000fe200078e0063 */
        /* <DEDUP_REMOVED lines=17> */
[----:B------:R-:W-:Y:S04]  /*23570*/  STS.128 [R2], R132 ;  /* 0x0000008402007388 */ /* 0x000fe80000000c00 */
[----:B------:R2:W-:Y:S01]  /*23580*/  STS.128 [R2+0x400], R100 ;  /* 0x0004006402007388 */ /* 0x0005e20000000c00 */
[----:B------:R-:W-:Y:S02]  /*23590*/  IMAD.MOV.U32 R104, RZ, RZ, R108 ;  /* 0x000000ffff687224 */ /* 0x000fe400078e006c */
[----:B------:R-:W-:Y:S02]  /*235a0*/  IMAD.MOV.U32 R105, RZ, RZ, R110 ;  /* 0x000000ffff697224 */ /* 0x000fe400078e006e */
[----:B------:R-:W-:Y:S02]  /*235b0*/  IMAD.MOV.U32 R106, RZ, RZ, R112 ;  /* 0x000000ffff6a7224 */ /* 0x000fe400078e0070 */
[----:B------:R-:W-:Y:S01]  /*235c0*/  IMAD.MOV.U32 R107, RZ, RZ, R114 ;  /* 0x000000ffff6b7224 */ /* 0x000fe200078e0072 */
[----:B------:R-:W-:Y:S01]  /*235d0*/  BAR.SYNC.DEFER_BLOCKING 0x0 ;  /* 0x0000000000007b1d */ /* 0x000fe20000010000 */
[----:B--2---:R-:W-:-:S02]  /*235e0*/  IMAD.MOV.U32 R100, RZ, RZ, R109 ;  /* 0x000000ffff647224 */ /* 0x004fc400078e006d */
        /* <DEDUP_REMOVED lines=31> */
[----:B------:R-:W1:Y:S04]  /*237e0*/  LDS.128 R116, [R3+UR11] ;  /* 0x0000000b03747984 */ /* 0x000e680008000c00 */
[----:B------:R-:W-:Y:S01]  /*237f0*/  LDS.128 R128, [R3+UR11+0x800] ;  /* 0x0008000b03807984 */ /* 0x000fe20008000c00 */
[----:B------:R-:W-:Y:S01]  /*23800*/  BAR.SYNC.DEFER_BLOCKING 0x0 ;  /* 0x0000000000007b1d */ /* 0x000fe20000010000 */
[C---:B------:R-:W-:Y:S01]  /*23810*/  ISETP.GE.AND P0, PT, R137.reuse, UR14, PT ;  /* 0x0000000e89007c0c */ /* 0x040fe2000bf06270 */
[----:B----4-:R-:W-:-:S02]  /*23820*/  IMAD R137, R137, UR4, RZ ;  /* 0x0000000489897c24 */ /* 0x010fc4000f8e02ff */
[C---:B------:R-:W-:Y:S01]  /*23830*/  IMAD R139, R0.reuse, R136, RZ ;  /* 0x00000088008b7224 */ /* 0x040fe200078e02ff */
[----:B------:R-:W-:Y:S01]  /*23840*/  ISETP.LT.AND P1, PT, R0, UR15, !P0 ;  /* 0x0000000f00007c0c */ /* 0x000fe2000c721270 */
[----:B------:R-:W3:Y:S01]  /*23850*/  LDCU UR4, c[0x0][0x39c] ;  /* 0x00007380ff0477ac */ /* 0x000ee20008000800 */
[C---:B------:R-:W-:Y:S01]  /*23860*/  LEA R0, P2, R137.reuse, UR12, 0x2 ;  /* 0x0000000c89007c11 */ /* 0x040fe2000f8410ff */
[----:B------:R-:W-:Y:S04]  /*23870*/  STS.128 [R2], R120 ;  /* 0x0000007802007388 */ /* 0x000fe80000000c00 */
[----:B------:R4:W-:Y:S01]  /*23880*/  STS.128 [R2+0x400], R124 ;  /* 0x0004007c02007388 */ /* 0x0009e20000000c00 */
[----:B------:R-:W-:Y:S02]  /*23890*/  LEA.HI.X.SX32 R137, R137, UR13, 0x2, P2 ;  /* 0x0000000d89897c11 */ /* 0x000fe400090f16ff */
[----:B------:R-:W-:-:S04]  /*238a0*/  LEA R138, P2, R139, R0, 0x2 ;  /* 0x000000008b8a7211 */ /* 0x000fc800078410ff */
[----:B------:R-:W-:Y:S01]  /*238b0*/  LEA.HI.X.SX32 R139, R139, R137, 0x2, P2 ;  /* 0x000000898b8b7211 */ /* 0x000fe200010f16ff */
[----:B------:R-:W-:Y:S01]  /*238c0*/  BAR.SYNC.DEFER_BLOCKING 0x0 ;  /* 0x0000000000007b1d */ /* 0x000fe20000010000 */
[C---:B------:R-:W-:Y:S01]  /*238d0*/  ISETP.LT.AND P3, PT, R142.reuse, UR15, !P0 ;  /* 0x0000000f8e007c0c */ /* 0x040fe2000c761270 */
[-C--:B----4-:R-:W-:Y:S02]  /*238e0*/  IMAD R125, R142, R136.reuse, RZ ;  /* 0x000000888e7d7224 */ /* 0x090fe400078e02ff */
[-C--:B------:R-:W-:Y:S02]  /*238f0*/  IMAD R124, R140, R136.reuse, RZ ;  /* 0x000000888c7c7224 */ /* 0x080fe400078e02ff */
[----:B------:R-:W-:Y:S01]  /*23900*/  IMAD R123, R146, R136, RZ ;  /* 0x00000088927b7224 */ /* 0x000fe200078e02ff */
[----:B------:R-:W-:Y:S01]  /*23910*/  ISETP.LT.AND P5, PT, R140, UR15, !P0 ;  /* 0x0000000f8c007c0c */ /* 0x000fe2000c7a1270 */
[----:B------:R4:W-:Y:S01]  /*23920*/  @P1 STG.E desc[UR40][R138.64], R16 ;  /* 0x000000108a001986 */ /* 0x0009e2000c101928 */
[----:B------:R-:W-:Y:S01]  /*23930*/  LEA R144, P1, R125, R0, 0x2 ;  /* 0x000000007d907211 */ /* 0x000fe200078210ff */
[----:B------:R-:W-:-:S02]  /*23940*/  IMAD R122, R157, R136, RZ ;  /* 0x000000889d7a7224 */ /* 0x000fc400078e02ff */
[----:B----4-:R-:W-:Y:S01]  /*23950*/  IMAD R16, R141, R136, RZ ;  /* 0x000000888d107224 */ /* 0x010fe200078e02ff */
[----:B------:R-:W-:-:S04]  /*23960*/  LEA.HI.X.SX32 R145, R125, R137, 0x2, P1 ;  /* 0x000000897d917211 */ /* 0x000fc800008f16ff */
[----:B------:R-:W-:Y:S01]  /*23970*/  LEA R142, P4, R16, R0, 0x2 ;  /* 0x00000000108e7211 */ /* 0x000fe200078810ff */
[----:B------:R-:W-:Y:S01]  /*23980*/  IMAD R2, R156, R136, RZ ;  /* 0x000000889c027224 */ /* 0x000fe200078e02ff */
[-C--:B------:R-:W-:Y:S02]  /*23990*/  LEA R140, P1, R124, R0.reuse, 0x2 ;  /* 0x000000007c8c7211 */ /* 0x080fe400078210ff */
[-C--:B------:R-:W-:Y:S02]  /*239a0*/  LEA.HI.X.SX32 R143, R16, R137.reuse, 0x2, P4 ;  /* 0x00000089108f7211 */ /* 0x080fe400020f16ff */
[----:B------:R-:W-:Y:S02]  /*239b0*/  LEA R138, P4, R123, R0, 0x2 ;  /* 0x000000007b8a7211 */ /* 0x000fe400078810ff */
[----:B------:R-:W-:Y:S01]  /*239c0*/  ISETP.LT.AND P2, PT, R141, UR15, !P0 ;  /* 0x0000000f8d007c0c */ /* 0x000fe2000c741270 */
[----:B------:R-:W-:Y:S01]  /*239d0*/  IMAD R121, R154, R136, RZ ;  /* 0x000000889a797224 */ /* 0x000fe200078e02ff */
[----:B------:R-:W-:-:S02]  /*239e0*/  LEA.HI.X.SX32 R141, R124, R137, 0x2, P1 ;  /* 0x000000897c8d7211 */ /* 0x000fc400008f16ff */
[-C--:B------:R-:W-:Y:S02]  /*239f0*/  LEA.HI.X.SX32 R139, R123, R137.reuse, 0x2, P4 ;  /* 0x000000897b8b7211 */ /* 0x080fe400020f16ff */
[-C--:B------:R-:W-:Y:S02]  /*23a00*/  LEA R134, P1, R122, R0.reuse, 0x2 ;  /* 0x000000007a867211 */ /* 0x080fe400078210ff */
[----:B------:R-:W-:Y:S01]  /*23a10*/  LEA R132, P4, R2, R0, 0x2 ;  /* 0x0000000002847211 */ /* 0x000fe200078810ff */
[----:B------:R-:W-:Y:S01]  /*23a20*/  IMAD R125, R152, R136, RZ ;  /* 0x00000088987d7224 */ /* 0x000fe200078e02ff */
[-C--:B------:R-:W-:Y:S02]  /*23a30*/  LEA.HI.X.SX32 R135, R122, R137.reuse, 0x2, P1 ;  /* 0x000000897a877211 */ /* 0x080fe400008f16ff */
[----:B------:R-:W-:Y:S02]  /*23a40*/  LEA.HI.X.SX32 R133, R2, R137, 0x2, P4 ;  /* 0x0000008902857211 */ /* 0x000fe400020f16ff */
[----:B------:R-:W-:-:S04]  /*23a50*/  LEA R122, P4, R121, R0, 0x2 ;  /* 0x00000000797a7211 */ /* 0x000fc800078810ff */
[-C--:B------:R-:W-:Y:S02]  /*23a60*/  LEA.HI.X.SX32 R123, R121, R137.reuse, 0x2, P4 ;  /* 0x00000089797b7211 */ /* 0x080fe400020f16ff */
[C---:B------:R-:W-:Y:S01]  /*23a70*/  LEA R124, P4, R125.reuse, R0, 0x2 ;  /* 0x000000007d7c7211 */ /* 0x040fe200078810ff */
[----:B------:R-:W-:Y:S01]  /*23a80*/  @P3 STG.E desc[UR40][R144.64], R17 ;  /* 0x0000001190003986 */ /* 0x000fe2000c101928 */
[----:B------:R-:W-:Y:S02]  /*23a90*/  ISETP.LT.AND P6, PT, R146, UR15, !P0 ;  /* 0x0000000f92007c0c */ /* 0x000fe4000c7c1270 */
[----:B------:R-:W-:Y:S02]  /*23aa0*/  LEA.HI.X.SX32 R125, R125, R137, 0x2, P4 ;  /* 0x000000897d7d7211 */ /* 0x000fe400020f16ff */
[----:B------:R-:W-:Y:S02]  /*23ab0*/  ISETP.LT.AND P4, PT, R157, UR15, !P0 ;  /* 0x0000000f9d007c0c */ /* 0x000fe4000c781270 */
[----:B------:R-:W-:Y:S01]  /*23ac0*/  ISETP.LT.AND P3, PT, R156, UR15, !P0 ;  /* 0x0000000f9c007c0c */ /* 0x000fe2000c761270 */
[----:B------:R-:W-:Y:S04]  /*23ad0*/  @P2 STG.E desc[UR40][R142.64], R18 ;  /* 0x000000128e002986 */ /* 0x000fe8000c101928 */
[----:B------:R4:W-:Y:S04]  /*23ae0*/  @P5 STG.E desc[UR40][R140.64], R19 ;  /* 0x000000138c005986 */ /* 0x0009e8000c101928 */
[----:B------:R-:W-:Y:S04]  /*23af0*/  @P6 STG.E desc[UR40][R138.64], R12 ;  /* 0x0000000c8a006986 */ /* 0x000fe8000c101928 */
[----:B----4-:R-:W4:Y:S04]  /*23b00*/  LDL.LU R141, [R1+0x610] ;  /* 0x00061000018d7983 */ /* 0x010f280000300800 */
[----:B------:R-:W2:Y:S04]  /*23b10*/  LDL.LU R140, [R1+0x770] ;  /* 0x00077000018c7983 */ /* 0x000ea80000300800 */
[----:B------:R-:W-:Y:S04]  /*23b20*/  @P4 STG.E desc[UR40][R134.64], R13 ;  /* 0x0000000d86004986 */ /* 0x000fe8000c101928 */
[----:B------:R1:W-:Y:S04]  /*23b30*/  @P3 STG.E desc[UR40][R132.64], R14 ;  /* 0x0000000e84003986 */ /* 0x0003e8000c101928 */
[----:B-1----:R-:W2:Y:S04]  /*23b40*/  LDL.LU R132, [R1+0x60c] ;  /* 0x00060c0001847983 */ /* 0x002ea80000300800 */
[----:B------:R-:W2:Y:S04]  /*23b50*/  LDL.LU R18, [R1+0x608] ;  /* 0x0006080001127983 */ /* 0x000ea80000300800 */
[----:B------:R-:W2:Y:S01]  /*23b60*/  LDL.LU R19, [R1+0x604] ;  /* 0x0006040001137983 */ /* 0x000ea20000300800 */
[----:B------:R-:W-:-:S02]  /*23b70*/  IMAD R120, R155, R136, RZ ;  /* 0x000000889b787224 */ /* 0x000fc400078e02ff */
[----:B------:R-:W-:-:S03]  /*23b80*/  IMAD R16, R153, R136, RZ ;  /* 0x0000008899107224 */ /* 0x000fc600078e02ff */
[----:B------:R-:W-:Y:S01]  /*23b90*/  LEA R126, P1, R120, R0, 0x2 ;  /* 0x00000000787e7211 */ /* 0x000fe200078210ff */
[----:B------:R-:W-:-:S03]  /*23ba0*/  IMAD R2, R151, R136, RZ ;  /* 0x0000008897027224 */ /* 0x000fc600078e02ff */
[-C--:B------:R-:W-:Y:S02]  /*23bb0*/  LEA.HI.X.SX32 R127, R120, R137.reuse, 0x2, P1 ;  /* 0x00000089787f7211 */ /* 0x080fe400008f16ff */
[CC--:B------:R-:W-:Y:S02]  /*23bc0*/  LEA R120, P1, R16.reuse, R0.reuse, 0x2 ;  /* 0x0000000010787211 */ /* 0x0c0fe400078210ff */
[----:B------:R-:W-:Y:S02]  /*23bd0*/  ISETP.LT.AND P2, PT, R155, UR15, !P0 ;  /* 0x0000000f9b007c0c */ /* 0x000fe4000c741270 */
[----:B------:R-:W-:Y:S02]  /*23be0*/  LEA.HI.X.SX32 R121, R16, R137, 0x2, P1 ;  /* 0x0000008910797211 */ /* 0x000fe400008f16ff */
[----:B------:R-:W-:Y:S02]  /*23bf0*/  LEA R146, P1, R2, R0, 0x2 ;  /* 0x0000000002927211 */ /* 0x000fe400078210ff */
[----:B------:R-:W-:-:S02]  /*23c00*/  ISETP.LT.AND P5, PT, R154, UR15, !P0 ;  /* 0x0000000f9a007c0c */ /* 0x000fc4000c7a1270 */
[----:B------:R-:W-:Y:S02]  /*23c10*/  LEA.HI.X.SX32 R147, R2, R137, 0x2, P1 ;  /* 0x0000008902937211 */ /* 0x000fe400008f16ff */
[----:B---3--:R-:W-:Y:S01]  /*23c20*/  ISETP.LT.AND P1, PT, R158, UR4, !P0 ;  /* 0x000000049e007c0c */ /* 0x008fe2000c721270 */
[----:B------:R-:W2:Y:S01]  /*23c30*/  LDCU UR4, c[0x0][0x39c] ;  /* 0x00007380ff0477ac */ /* 0x000ea20008000800 */
[----:B------:R-:W-:Y:S02]  /*23c40*/  ISETP.LT.AND P6, PT, R153, UR15, !P0 ;  /* 0x0000000f99007c0c */ /* 0x000fe4000c7c1270 */
[----:B------:R-:W-:Y:S01]  /*23c50*/  ISETP.LT.AND P4, PT, R152, UR15, !P0 ;  /* 0x0000000f98007c0c */ /* 0x000fe2000c781270 */
[CC--:B------:R-:W-:Y:S01]  /*23c60*/  IMAD R2, R150.reuse, R136.reuse, RZ ;  /* 0x0000008896027224 */ /* 0x0c0fe200078e02ff */
[----:B------:R-:W-:Y:S01]  /*23c70*/  ISETP.LT.AND P3, PT, R151, UR15, !P0 ;  /* 0x0000000f97007c0c */ /* 0x000fe2000c761270 */
[----:B------:R1:W-:Y:S01]  /*23c80*/  @P2 STG.E desc[UR40][R126.64], R15 ;  /* 0x0000000f7e002986 */ /* 0x0003e2000c101928 */
[----:B------:R-:W-:Y:S01]  /*23c90*/  ISETP.LT.AND P2, PT, R150, UR15, !P0 ;  /* 0x0000000f96007c0c */ /* 0x000fe2000c741270 */
[----:B------:R-:W-:-:S02]  /*23ca0*/  IMAD R16, R149, R136, RZ ;  /* 0x0000008895107224 */ /* 0x000fc400078e02ff */
[----:B------:R-:W-:Y:S01]  /*23cb0*/  @P5 STG.E desc[UR40][R122.64], R32 ;  /* 0x000000207a005986 */ /* 0x000fe2000c101928 */
[----:B------:R-:W-:Y:S01]  /*23cc0*/  LEA R12, P5, R2, R0, 0x2 ;  /* 0x00000000020c7211 */ /* 0x000fe200078a10ff */
[----:B------:R-:W-:Y:S02]  /*23cd0*/  IMAD R17, R148, R136, RZ ;  /* 0x0000008894117224 */ /* 0x000fe400078e02ff */
[----:B------:R-:W-:Y:S01]  /*23ce0*/  @P6 STG.E desc[UR40][R120.64], R33 ;  /* 0x0000002178006986 */ /* 0x000fe2000c101928 */
[-C--:B------:R-:W-:Y:S02]  /*23cf0*/  LEA.HI.X.SX32 R13, R2, R137.reuse, 0x2, P5 ;  /* 0x00000089020d7211 */ /* 0x080fe400028f16ff */
[----:B------:R-:W-:Y:S01]  /*23d00*/  LEA R14, P6, R16, R0, 0x2 ;  /* 0x00000000100e7211 */ /* 0x000fe200078c10ff */
[----:B------:R3:W-:Y:S01]  /*23d10*/  @P4 STG.E desc[UR40][R124.64], R34 ;  /* 0x000000227c004986 */ /* 0x0007e2000c101928 */
[----:B------:R-:W-:Y:S02]  /*23d20*/  ISETP.LT.AND P5, PT, R149, UR15, !P0 ;  /* 0x0000000f95007c0c */ /* 0x000fe4000c7a1270 */
[----:B------:R-:W-:Y:S01]  /*23d30*/  ISETP.LT.AND P4, PT, R148, UR15, !P0 ;  /* 0x0000000f94007c0c */ /* 0x000fe2000c781270 */
[----:B------:R-:W-:Y:S01]  /*23d40*/  @P3 STG.E desc[UR40][R146.64], R35 ;  /* 0x0000002392003986 */ /* 0x000fe2000c101928 */
[----:B-1----:R-:W-:-:S02]  /*23d50*/  LEA.HI.X.SX32 R15, R16, R137, 0x2, P6 ;  /* 0x00000089100f7211 */ /* 0x002fc400030f16ff */
[C---:B------:R-:W-:Y:S01]  /*23d60*/  LEA R16, P6, R17.reuse, R0, 0x2 ;  /* 0x0000000011107211 */ /* 0x040fe200078c10ff */
[----:B---3--:R-:W3:Y:S04]  /*23d70*/  LDL.LU R34, [R1+0x600] ;  /* 0x0006000001227983 */ /* 0x008ee80000300800 */
[----:B------:R-:W3:Y:S01]  /*23d80*/  LDL.LU R33, [R1+0x5fc] ;  /* 0x0005fc0001217983 */ /* 0x000ee20000300800 */
[----:B------:R-:W-:-:S03]  /*23d90*/  LEA.HI.X.SX32 R17, R17, R137, 0x2, P6 ;  /* 0x0000008911117211 */ /* 0x000fc600030f16ff */
[----:B------:R-:W-:Y:S04]  /*23da0*/  @P2 STG.E desc[UR40][R12.64], R28 ;  /* 0x0000001c0c002986 */ /* 0x000fe8000c101928 */
[----:B------:R-:W3:Y:S04]  /*23db0*/  LDL.LU R32, [R1+0x5f8] ;  /* 0x0005f80001207983 */ /* 0x000ee80000300800 */
[----:B------:R-:W-:Y:S04]  /*23dc0*/  @P5 STG.E desc[UR40][R14.64], R29 ;  /* 0x0000001d0e005986 */ /* 0x000fe8000c101928 */
[----:B------:R1:W-:Y:S04]  /*23dd0*/  @P4 STG.E desc[UR40][R16.64], R30 ;  /* 0x0000001e10004986 */ /* 0x0003e8000c101928 */
[----:B-1----:R-:W3:Y:S01]  /*23de0*/  LDL.LU R17, [R1+0x5f4] ;  /* 0x0005f40001117983 */ /* 0x002ee20000300800 */
[----:B----4-:R-:W-:Y:S01]  /*23df0*/  IMAD R2, R141, R136, RZ ;  /* 0x000000888d027224 */ /* 0x010fe200078e02ff */
[----:B--2---:R-:W-:Y:S01]  /*23e00*/  ISETP.LT.AND P3, PT, R140, UR4, !P0 ;  /* 0x000000048c007c0c */ /* 0x004fe2000c761270 */
[----:B------:R-:W1:Y:S03]  /*23e10*/  LDCU UR4, c[0x0][0x39c] ;  /* 0x00007380ff0477ac */ /* 0x000e660008000800 */
[----:B------:R-:W-:-:S04]  /*23e20*/  LEA R12, P2, R2, R0, 0x2 ;  /* 0x00000000020c7211 */ /* 0x000fc800078410ff */
[----:B------:R-:W-:Y:S02]  /*23e30*/  LEA.HI.X.SX32 R13, R2, R137, 0x2, P2 ;  /* 0x00000089020d7211 */ /* 0x000fe400010f16ff */
[----:B------:R-:W-:Y:S01]  /*23e40*/  ISETP.LT.AND P6, PT, R141, UR15, !P0 ;  /* 0x0000000f8d007c0c */ /* 0x000fe2000c7c1270 */
[----:B------:R-:W-:-:S05]  /*23e50*/  IMAD R2, R132, R136, RZ ;  /* 0x0000008884027224 */ /* 0x000fca00078e02ff */
[----:B------:R-:W-:-:S04]  /*23e60*/  LEA R14, P4, R2, R0, 0x2 ;  /* 0x00000000020e7211 */ /* 0x000fc800078810ff */
[----:B------:R-:W-:Y:S01]  /*23e70*/  LEA.HI.X.SX32 R15, R2, R137, 0x2, P4 ;  /* 0x00000089020f7211 */ /* 0x000fe200020f16ff */
[CC--:B------:R-:W-:Y:S01]  /*23e80*/  IMAD R2, R19.reuse, R136.reuse, RZ ;  /* 0x0000008813027224 */ /* 0x0c0fe200078e02ff */
[----:B-1----:R-:W-:Y:S02]  /*23e90*/  ISETP.LT.AND P4, PT, R19, UR4, !P0 ;  /* 0x0000000413007c0c */ /* 0x002fe4000c781270 */
[----:B------:R-:W-:Y:S01]  /*23ea0*/  ISETP.LT.AND P2, PT, R18, UR15, !P0 ;  /* 0x0000000f12007c0c */ /* 0x000fe2000c741270 */
[----:B------:R-:W2:Y:S01]  /*23eb0*/  LDL.LU R19, [R1+0x5f0] ;  /* 0x0005f00001137983 */ /* 0x000ea20000300800 */
[----:B------:R-:W-:Y:S01]  /*23ec0*/  ISETP.LT.AND P5, PT, R132, UR15, !P0 ;  /* 0x0000000f84007c0c */ /* 0x000fe2000c7a1270 */
[----:B------:R-:W1:Y:S02]  /*23ed0*/  LDCU UR4, c[0x0][0x39c] ;  /* 0x00007380ff0477ac */ /* 0x000e640008000800 */
[----:B------:R-:W4:Y:S01]  /*23ee0*/  LDL.LU R28, [R1+0x5ec] ;  /* 0x0005ec00011c7983 */ /* 0x000f220000300800 */
[----:B------:R-:W-:-:S03]  /*23ef0*/  IMAD R18, R18, R136, RZ ;  /* 0x0000008812127224 */ /* 0x000fc600078e02ff */
[----:B------:R-:W4:Y:S04]  /*23f00*/  LDL.LU R29, [R1+0x5e8] ;  /* 0x0005e800011d7983 */ /* 0x000f280000300800 */
[----:B------:R1:W-:Y:S02]  /*23f10*/  @P6 STG.E desc[UR40][R12.64], R31 ;  /* 0x0000001f0c006986 */ /* 0x0003e4000c101928 */
[----:B-1----:R-:W-:-:S04]  /*23f20*/  LEA R12, P6, R18, R0, 0x2 ;  /* 0x00000000120c7211 */ /* 0x002fc800078c10ff */
[-C--:B------:R-:W-:Y:S02]  /*23f30*/  LEA.HI.X.SX32 R13, R18, R137.reuse, 0x2, P6 ;  /* 0x00000089120d7211 */ /* 0x080fe400030f16ff */
[----:B------:R-:W4:Y:S04]  /*23f40*/  LDL.LU R18, [R1+0x5e4] ;  /* 0x0005e40001127983 */ /* 0x000f280000300800 */
[----:B------:R1:W-:Y:S04]  /*23f50*/  @P5 STG.E desc[UR40][R14.64], R48 ;  /* 0x000000300e005986 */ /* 0x0003e8000c101928 */
[----:B------:R3:W-:Y:S01]  /*23f60*/  @P2 STG.E desc[UR40][R12.64], R49 ;  /* 0x000000310c002986 */ /* 0x0007e2000c101928 */
[----:B-1----:R-:W-:Y:S01]  /*23f70*/  LEA R14, P6, R2, R0, 0x2 ;  /* 0x00000000020e7211 */ /* 0x002fe200078c10ff */
[CC--:B---3--:R-:W-:Y:S01]  /*23f80*/  IMAD R16, R34.reuse, R136.reuse, RZ ;  /* 0x0000008822107224 */ /* 0x0c8fe200078e02ff */
[----:B------:R-:W-:Y:S01]  /*23f90*/  ISETP.LT.AND P5, PT, R34, UR5, !P0 ;  /* 0x0000000522007c0c */ /* 0x000fe2000c7a1270 */
[----:B------:R-:W2:Y:S01]  /*23fa0*/  LDCU UR5, c[0x0][0x39c] ;  /* 0x00007380ff0577ac */ /* 0x000ea20008000800 */
[----:B------:R-:W-:Y:S01]  /*23fb0*/  LEA.HI.X.SX32 R15, R2, R137, 0x2, P6 ;  /* 0x00000089020f7211 */ /* 0x000fe200030f16ff */
[----:B------:R-:W-:Y:S01]  /*23fc0*/  IMAD R2, R33, R136, RZ ;  /* 0x0000008821027224 */ /* 0x000fe200078e02ff */
[----:B------:R-:W-:-:S02]  /*23fd0*/  LEA R12, P6, R16, R0, 0x2 ;  /* 0x00000000100c7211 */ /* 0x000fc400078c10ff */
[----:B------:R-:W-:Y:S01]  /*23fe0*/  ISETP.LT.AND P2, PT, R33, UR6, !P0 ;  /* 0x0000000621007c0c */ /* 0x000fe2000c741270 */
[----:B------:R-:W4:Y:S01]  /*23ff0*/  LDCU UR6, c[0x0][0x39c] ;  /* 0x00007380ff0677ac */ /* 0x000f220008000800 */
[----:B------:R1:W-:Y:S01]  /*24000*/  @P4 STG.E desc[UR40][R14.64], R50 ;  /* 0x000000320e004986 */ /* 0x0003e2000c101928 */
[----:B------:R-:W-:Y:S01]  /*24010*/  LEA.HI.X.SX32 R13, R16, R137, 0x2, P6 ;  /* 0x00000089100d7211 */ /* 0x000fe200030f16ff */
[C---:B------:R-:W-:Y:S01]  /*24020*/  IMAD R16, R32.reuse, R136, RZ ;  /* 0x0000008820107224 */ /* 0x040fe200078e02ff */
[----:B------:R-:W-:Y:S01]  /*24030*/  ISETP.LT.AND P4, PT, R32, UR7, !P0 ;  /* 0x0000000720007c0c */ /* 0x000fe2000c781270 */
[----:B------:R-:W3:Y:S02]  /*24040*/  LDCU UR7, c[0x0][0x39c] ;  /* 0x00007380ff0777ac */ /* 0x000ee40008000800 */
[----:B------:R3:W-:Y:S01]  /*24050*/  @P5 STG.E desc[UR40][R12.64], R51 ;  /* 0x000000330c005986 */ /* 0x0007e2000c101928 */
[----:B-1----:R-:W-:-:S04]  /*24060*/  LEA R14, P6, R2, R0, 0x2 ;  /* 0x00000000020e7211 */ /* 0x002fc800078c10ff */
[-C--:B------:R-:W-:Y:S02]  /*24070*/  LEA.HI.X.SX32 R15, R2, R137.reuse, 0x2, P6 ;  /* 0x00000089020f7211 */ /* 0x080fe400030f16ff */
[C---:B---3--:R-:W-:Y:S02]  /*24080*/  LEA R12, P6, R16.reuse, R0, 0x2 ;  /* 0x00000000100c7211 */ /* 0x048fe400078c10ff */
[C---:B------:R-:W-:Y:S01]  /*24090*/  ISETP.LT.AND P5, PT, R17.reuse, UR4, !P0 ;  /* 0x0000000411007c0c */ /* 0x040fe2000c7a1270 */
[----:B------:R-:W-:Y:S01]  /*240a0*/  IMAD R2, R17, R136, RZ ;  /* 0x0000008811027224 */ /* 0x000fe200078e02ff */
[----:B------:R1:W-:Y:S01]  /*240b0*/  @P2 STG.E desc[UR40][R14.64], R44 ;  /* 0x0000002c0e002986 */ /* 0x0003e2000c101928 */
[----:B------:R-:W-:Y:S01]  /*240c0*/  LEA.HI.X.SX32 R13, R16, R137, 0x2, P6 ;  /* 0x00000089100d7211 */ /* 0x000fe200030f16ff */
[----:B------:R-:W3:Y:S02]  /*240d0*/  LDCU UR4, c[0x0][0x39c] ;  /* 0x00007380ff0477ac */ /* 0x000ee40008000800 */
[----:B------:R-:W3:Y:S04]  /*240e0*/  LDL.LU R17, [R1+0x5e0] ;  /* 0x0005e00001117983 */ /* 0x000ee80000300800 */
[----:B------:R2:W-:Y:S01]  /*240f0*/  @P4 STG.E desc[UR40][R12.64], R45 ;  /* 0x0000002d0c004986 */ /* 0x0005e2000c101928 */
[----:B-1----:R-:W-:-:S04]  /*24100*/  LEA R14, P6, R2, R0, 0x2 ;  /* 0x00000000020e7211 */ /* 0x002fc800078c10ff */
[----:B------:R-:W-:-:S05]  /*24110*/  LEA.HI.X.SX32 R15, R2, R137, 0x2, P6 ;  /* 0x00000089020f7211 */ /* 0x000fca00030f16ff */
[----:B------:R1:W-:Y:S01]  /*24120*/  @P5 STG.E desc[UR40][R14.64], R46 ;  /* 0x0000002e0e005986 */ /* 0x0003e2000c101928 */
[C---:B--2---:R-:W-:Y:S01]  /*24130*/  ISETP.LT.AND P2, PT, R19.reuse, UR5, !P0 ;  /* 0x0000000513007c0c */ /* 0x044fe2000c741270 */
[-C--:B------:R-:W-:Y:S01]  /*24140*/  IMAD R16, R19, R136.reuse, RZ ;  /* 0x0000008813107224 */ /* 0x080fe200078e02ff */
[----:B------:R-:W2:Y:S01]  /*24150*/  LDCU UR5, c[0x0][0x39c] ;  /* 0x00007380ff0577ac */ /* 0x000ea20008000800 */
[----:B------:R-:W2:Y:S01]  /*24160*/  LDL.LU R19, [R1+0x5dc] ;  /* 0x0005dc0001137983 */ /* 0x000ea20000300800 */
[C---:B----4-:R-:W-:Y:S01]  /*24170*/  ISETP.LT.AND P4, PT, R28.reuse, UR6, !P0 ;  /* 0x000000061c007c0c */ /* 0x050fe2000c781270 */
[----:B------:R-:W-:Y:S01]  /*24180*/  IMAD R2, R28, R136, RZ ;  /* 0x000000881c027224 */ /* 0x000fe200078e02ff */
[C---:B------:R-:W-:Y:S01]  /*24190*/  LEA R12, P6, R16.reuse, R0, 0x2 ;  /* 0x00000000100c7211 */ /* 0x040fe200078c10ff */
[----:B------:R-:W4:Y:S01]  /*241a0*/  LDL.LU R28, [R1+0x5d8] ;  /* 0x0005d800011c7983 */ /* 0x000f220000300800 */
[C---:B------:R-:W-:Y:S01]  /*241b0*/  ISETP.LT.AND P5, PT, R29.reuse, UR7, !P0 ;  /* 0x000000071d007c0c */ /* 0x040fe2000c7a1270 */
[----:B------:R-:W2:Y:S01]  /*241c0*/  LDCU UR6, c[0x0][0x39c] ;  /* 0x00007380ff0677ac */ /* 0x000ea20008000800 */
[----:B------:R-:W-:Y:S01]  /*241d0*/  LEA.HI.X.SX32 R13, R16, R137, 0x2, P6 ;  /* 0x00000089100d7211 */ /* 0x000fe200030f16ff */
[----:B------:R-:W-:-:S02]  /*241e0*/  IMAD R16, R29, R136, RZ ;  /* 0x000000881d107224 */ /* 0x000fc400078e02ff */
[----:B------:R-:W4:Y:S01]  /*241f0*/  LDL.LU R29, [R1+0x5d4] ;  /* 0x0005d400011d7983 */ /* 0x000f220000300800 */
[C---:B-1----:R-:W-:Y:S01]  /*24200*/  LEA R14, P6, R2.reuse, R0, 0x2 ;  /* 0x00000000020e7211 */ /* 0x042fe200078c10ff */
[----:B------:R-:W4:Y:S02]  /*24210*/  LDCU UR7, c[0x0][0x39c] ;  /* 0x00007380ff0777ac */ /* 0x000f240008000800 */
[----:B------:R1:W-:Y:S01]  /*24220*/  @P2 STG.E desc[UR40][R12.64], R47 ;  /* 0x0000002f0c002986 */ /* 0x0003e2000c101928 */
[-C--:B------:R-:W-:Y:S02]  /*24230*/  LEA.HI.X.SX32 R15, R2, R137.reuse, 0x2, P6 ;  /* 0x00000089020f7211 */ /* 0x080fe400030f16ff */
[C---:B---3--:R-:W-:Y:S01]  /*24240*/  ISETP.LT.AND P2, PT, R18.reuse, UR4, !P0 ;  /* 0x0000000412007c0c */ /* 0x048fe2000c741270 */
[----:B------:R-:W-:Y:S01]  /*24250*/  IMAD R2, R18, R136, RZ ;  /* 0x0000008812027224 */ /* 0x000fe200078e02ff */
[CC--:B-1----:R-:W-:Y:S01]  /*24260*/  LEA R12, P6, R16.reuse, R0.reuse, 0x2 ;  /* 0x00000000100c7211 */ /* 0x0c2fe200078c10ff */
[----:B------:R-:W3:Y:S01]  /*24270*/  LDL.LU R18, [R1+0x5d0] ;  /* 0x0005d00001127983 */ /* 0x000ee20000300800 */
[----:B------:R-:W1:Y:S02]  /*24280*/  LDCU UR4, c[0x0][0x39c] ;  /* 0x00007380ff0477ac */ /* 0x000e640008000800 */
[----:B------:R-:W-:Y:S01]  /*24290*/  LEA.HI.X.SX32 R13, R16, R137, 0x2, P6 ;  /* 0x00000089100d7211 */ /* 0x000fe200030f16ff */
[----:B------:R1:W-:Y:S04]  /*242a0*/  @P4 STG.E desc[UR40][R14.64], R64 ;  /* 0x000000400e004986 */ /* 0x0003e8000c101928 */
[----:B------:R2:W-:Y:S01]  /*242b0*/  @P5 STG.E desc[UR40][R12.64], R65 ;  /* 0x000000410c005986 */ /* 0x0005e2000c101928 */
[----:B-1----:R-:W-:-:S04]  /*242c0*/  LEA R14, P6, R2, R0, 0x2 ;  /* 0x00000000020e7211 */ /* 0x002fc800078c10ff */
[----:B------:R-:W-:-:S05]  /*242d0*/  LEA.HI.X.SX32 R15, R2, R137, 0x2, P6 ;  /* 0x00000089020f7211 */ /* 0x000fca00030f16ff */
[----:B------:R1:W-:Y:S01]  /*242e0*/  @P2 STG.E desc[UR40][R14.64], R66 ;  /* 0x000000420e002986 */ /* 0x0003e2000c101928 */
[C---:B--2---:R-:W-:Y:S01]  /*242f0*/  ISETP.LT.AND P4, PT, R17.reuse, UR5, !P0 ;  /* 0x0000000511007c0c */ /* 0x044fe2000c781270 */
[----:B------:R-:W-:Y:S01]  /*24300*/  IMAD R16, R17, R136, RZ ;  /* 0x0000008811107224 */ /* 0x000fe200078e02ff */
[----:B------:R-:W2:Y:S01]  /*24310*/  LDCU UR5, c[0x0][0x39c] ;  /* 0x00007380ff0577ac */ /* 0x000ea20008000800 */
[----:B------:R-:W2:Y:S03]  /*24320*/  LDL.LU R17, [R1+0x5cc] ;  /* 0x0005cc0001117983 */ /* 0x000ea60000300800 */
[----:B------:R-:W-:-:S04]  /*24330*/  LEA R12, P6, R16, R0, 0x2 ;  /* 0x00000000100c7211 */ /* 0x000fc800078c10ff */
[----:B------:R-:W-:-:S05]  /*24340*/  LEA.HI.X.SX32 R13, R16, R137, 0x2, P6 ;  /* 0x00000089100d7211 */ /* 0x000fca00030f16ff */
[----:B------:R1:W-:Y:S01]  /*24350*/  @P4 STG.E desc[UR40][R12.64], R67 ;  /* 0x000000430c004986 */ /* 0x0003e2000c101928 */
[C---:B------:R-:W-:Y:S01]  /*24360*/  ISETP.LT.AND P5, PT, R19.reuse, UR6, !P0 ;  /* 0x0000000613007c0c */ /* 0x040fe2000c7a1270 */
[-C--:B------:R-:W-:Y:S01]  /*24370*/  IMAD R2, R19, R136.reuse, RZ ;  /* 0x0000008813027224 */ /* 0x080fe200078e02ff */
[----:B------:R-:W2:Y:S01]  /*24380*/  LDCU UR6, c[0x0][0x39c] ;  /* 0x00007380ff0677ac */ /* 0x000ea20008000800 */
[----:B------:R-:W2:Y:S01]  /*24390*/  LDL.LU R19, [R1+0x7b4] ;  /* 0x0007b40001137983 */ /* 0x000ea20000300800 */
[C---:B----4-:R-:W-:Y:S01]  /*243a0*/  ISETP.LT.AND P2, PT, R28.reuse, UR7, !P0 ;  /* 0x000000071c007c0c */ /* 0x050fe2000c741270 */
[----:B------:R-:W-:Y:S01]  /*243b0*/  IMAD R16, R28, R136, RZ ;  /* 0x000000881c107224 */ /* 0x000fe200078e02ff */
[C---:B-1----:R-:W-:Y:S01]  /*243c0*/  LEA R14, P6, R2.reuse, R0, 0x2 ;  /* 0x00000000020e7211 */ /* 0x042fe200078c10ff */
[----:B------:R-:W4:Y:S01]  /*243d0*/  LDL.LU R28, [R1+0x7b0] ;  /* 0x0007b000011c7983 */ /* 0x000f220000300800 */
[----:B------:R-:W1:Y:S02]  /*243e0*/  LDCU UR7, c[0x0][0x39c] ;  /* 0x00007380ff0777ac */ /* 0x000e640008000800 */
[-C--:B------:R-:W-:Y:S01]  /*243f0*/  LEA.HI.X.SX32 R15, R2, R137.reuse, 0x2, P6 ;  /* 0x00000089020f7211 */ /* 0x080fe200030f16ff */
[----:B------:R-:W-:Y:S01]  /*24400*/  IMAD R2, R29, R136, RZ ;  /* 0x000000881d027224 */ /* 0x000fe200078e02ff */
[C---:B------:R-:W-:Y:S01]  /*24410*/  LEA R12, P6, R16.reuse, R0, 0x2 ;  /* 0x00000000100c7211 */ /* 0x040fe200078c10ff */
[----:B------:R-:W4:Y:S04]  /*24420*/  LDL.LU R30, [R1+0x7ac] ;  /* 0x0007ac00011e7983 */ /* 0x000f280000300800 */
[----:B------:R1:W-:Y:S01]  /*24430*/  @P5 STG.E desc[UR40][R14.64], R60 ;  /* 0x0000003c0e005986 */ /* 0x0003e2000c101928 */
[----:B------:R-:W-:-:S02]  /*24440*/  LEA.HI.X.SX32 R13, R16, R137, 0x2, P6 ;  /* 0x00000089100d7211 */ /* 0x000fc400030f16ff */
[----:B-1----:R-:W-:Y:S01]  /*24450*/  LEA R14, P5, R2, R0, 0x2 ;  /* 0x00000000020e7211 */ /* 0x002fe200078a10ff */
[C---:B---3--:R-:W-:Y:S01]  /*24460*/  IMAD R16, R18.reuse, R136, RZ ;  /* 0x0000008812107224 */ /* 0x048fe200078e02ff */
[----:B--2---:R-:W-:Y:S02]  /*24470*/  ISETP.LT.AND P6, PT, R18, UR5, !P0 ;  /* 0x0000000512007c0c */ /* 0x004fe4000c7c1270 */
[----:B------:R-:W-:Y:S01]  /*24480*/  ISETP.LT.AND P4, PT, R29, UR4, !P0 ;  /* 0x000000041d007c0c */ /* 0x000fe2000c781270 */
[----:B------:R-:W2:Y:S01]  /*24490*/  LDL.LU R18, [R1+0x7a8] ;  /* 0x0007a80001127983 */ /* 0x000ea20000300800 */
[----:B------:R-:W-:Y:S01]  /*244a0*/  LEA.HI.X.SX32 R15, R2, R137, 0x2, P5 ;  /* 0x00000089020f7211 */ /* 0x000fe200028f16ff */
[----:B------:R-:W4:Y:S02]  /*244b0*/  LDCU UR4, c[0x0][0x39c] ;  /* 0x00007380ff0477ac */ /* 0x000f240008000800 */
[----:B------:R-:W3:Y:S01]  /*244c0*/  LDL.LU R2, [R1+0x7a4] ;  /* 0x0007a40001027983 */ /* 0x000ee20000300800 */
[----:B------:R-:W1:Y:S03]  /*244d0*/  LDCU UR5, c[0x0][0x39c] ;  /* 0x00007380ff0577ac */ /* 0x000e660008000800 */
[----:B------:R1:W-:Y:S04]  /*244e0*/  @P2 STG.E desc[UR40][R12.64], R61 ;  /* 0x0000003d0c002986 */ /* 0x0003e8000c101928 */
[----:B------:R1:W-:Y:S04]  /*244f0*/  @P4 STG.E desc[UR40][R14.64], R62 ;  /* 0x0000003e0e004986 */ /* 0x0003e8000c101928 */
[----:B------:R-:W3:Y:S01]  /*24500*/  LDL.LU R29, [R1+0x7a0] ;  /* 0x0007a000011d7983 */ /* 0x000ee20000300800 */
[----:B-1----:R-:W-:-:S04]  /*24510*/  LEA R12, P5, R16, R0, 0x2 ;  /* 0x00000000100c7211 */ /* 0x002fc800078a10ff */
[----:B------:R-:W-:-:S05]  /*24520*/  LEA.HI.X.SX32 R13, R16, R137, 0x2, P5 ;  /* 0x00000089100d7211 */ /* 0x000fca00028f16ff */
[----:B------:R1:W-:Y:S01]  /*24530*/  @P6 STG.E desc[UR40][R12.64], R63 ;  /* 0x0000003f0c006986 */ /* 0x0003e2000c101928 */
[C---:B------:R-:W-:Y:S01]  /*24540*/  ISETP.LT.AND P2, PT, R17.reuse, UR6, !P0 ;  /* 0x0000000611007c0c */ /* 0x040fe2000c741270 */
[----:B------:R-:W-:Y:S01]  /*24550*/  IMAD R17, R17, R136, RZ ;  /* 0x0000008811117224 */ /* 0x000fe200078e02ff */
[----:B------:R-:W2:Y:S04]  /*24560*/  LDCU UR6, c[0x0][0x39c] ;  /* 0x00007380ff0677ac */ /* 0x000ea80008000800 */
[----:B------:R-:W-:-:S04]  /*24570*/  LEA R14, P4, R17, R0, 0x2 ;  /* 0x00000000110e7211 */ /* 0x000fc800078810ff */
[----:B------:R-:W-:-:S05]  /*24580*/  LEA.HI.X.SX32 R15, R17, R137, 0x2, P4 ;  /* 0x00000089110f7211 */ /* 0x000fca00020f16ff */
[----:B------:R1:W-:Y:S01]  /*24590*/  @P2 STG.E desc[UR40][R14.64], R80 ;  /* 0x000000500e002986 */ /* 0x0003e2000c101928 */
[----:B------:R-:W-:Y:S01]  /*245a0*/  ISETP.LT.AND P5, PT, R19, UR7, !P0 ;  /* 0x0000000713007c0c */ /* 0x000fe2000c7a1270 */
[----:B------:R-:W-:Y:S01]  /*245b0*/  IMAD R19, R136, 0x2, R17 ;  /* 0x0000000288137824 */ /* 0x000fe200078e0211 */
[----:B----4-:R-:W-:Y:S01]  /*245c0*/  ISETP.LT.AND P4, PT, R28, UR4, !P0 ;  /* 0x000000041c007c0c */ /* 0x010fe2000c781270 */
[----:B------:R-:W3:Y:S01]  /*245d0*/  LDCU UR4, c[0x0][0x39c] ;  /* 0x00007380ff0477ac */ /* 0x000ee20008000800 */
[----:B------:R-:W4:Y:S02]  /*245e0*/  LDL.LU R28, [R1+0x79c] ;  /* 0x00079c00011c7983 */ /* 0x000f240000300800 */
[C---:B-1----:R-:W-:Y:S01]  /*245f0*/  LEA R12, P6, R19.reuse, R0, 0x2 ;  /* 0x00000000130c7211 */ /* 0x042fe200078c10ff */
[----:B------:R-:W-:Y:S01]  /*24600*/  IMAD R17, R136, 0x2, R19 ;  /* 0x0000000288117824 */ /* 0x000fe200078e0213 */
[----:B------:R-:W4:Y:S02]  /*24610*/  LDL.LU R16, [R1+0x798] ;  /* 0x0007980001107983 */ /* 0x000f240000300800 */
[----:B------:R-:W-:-:S02]  /*24620*/  LEA.HI.X.SX32 R13, R19, R137, 0x2, P6 ;  /* 0x00000089130d7211 */ /* 0x000fc400030f16ff */
[----:B------:R-:W-:-:S04]  /*24630*/  LEA R14, P6, R17, R0, 0x2 ;  /* 0x00000000110e7211 */ /* 0x000fc800078c10ff */
[----:B------:R-:W-:Y:S01]  /*24640*/  LEA.HI.X.SX32 R15, R17, R137, 0x2, P6 ;  /* 0x00000089110f7211 */ /* 0x000fe200030f16ff */
[----:B------:R1:W-:Y:S04]  /*24650*/  @P3 STG.E desc[UR40][R12.64], R81 ;  /* 0x000000510c003986 */ /* 0x0003e8000c101928 */
[----:B------:R1:W-:Y:S01]  /*24660*/  @P5 STG.E desc[UR40][R14.64], R82 ;  /* 0x000000520e005986 */ /* 0x0003e2000c101928 */
[----:B--2---:R-:W-:Y:S01]  /*24670*/  ISETP.LT.AND P3, PT, R18, UR6, !P0 ;  /* 0x0000000612007c0c */ /* 0x004fe2000c761270 */
[----:B------:R-:W-:Y:S02]  /*24680*/  IMAD R19, R136, 0x2, R17 ;  /* 0x0000000288137824 */ /* 0x000fe400078e0211 */
[----:B------:R-:W2:Y:S01]  /*24690*/  LDL.LU R18, [R1+0x794] ;  /* 0x0007940001127983 */ /* 0x000ea20000300800 */
[----:B------:R-:W-:Y:S01]  /*246a0*/  ISETP.LT.AND P2, PT, R30, UR5, !P0 ;  /* 0x000000051e007c0c */ /* 0x000fe2000c741270 */
[----:B------:R-:W3:Y:S02]  /*246b0*/  LDCU UR5, c[0x0][0x39c] ;  /* 0x00007380ff0577ac */ /* 0x000ee40008000800 */
[----:B---3--:R-:W-:-:S02]  /*246c0*/  ISETP.LT.AND P5, PT, R2, UR4, !P0 ;  /* 0x0000000402007c0c */ /* 0x008fc4000c7a1270 */
[----:B------:R-:W3:Y:S01]  /*246d0*/  LDL.LU R2, [R1+0x790] ;  /* 0x0007900001027983 */ /* 0x000ee20000300800 */
[----:B------:R-:W4:Y:S01]  /*246e0*/  LDCU UR6, c[0x0][0x39c] ;  /* 0x00007380ff0677ac */ /* 0x000f220008000800 */
[CC--:B-1----:R-:W-:Y:S01]  /*246f0*/  LEA R12, P6, R19.reuse, R0.reuse, 0x2 ;  /* 0x00000000130c7211 */ /* 0x0c2fe200078c10ff */
[C---:B------:R-:W-:Y:S01]  /*24700*/  IMAD R17, R136.reuse, 0x2, R19 ;  /* 0x0000000288117824 */ /* 0x040fe200078e0213 */
[----:B------:R-:W1:Y:S02]  /*24710*/  LDCU UR4, c[0x0][0x39c] ;  /* 0x00007380ff0477ac */ /* 0x000e640008000800 */
[----:B------:R-:W-:Y:S02]  /*24720*/  LEA.HI.X.SX32 R13, R19, R137, 0x2, P6 ;  /* 0x00000089130d7211 */ /* 0x000fe400030f16ff */
[----:B------:R-:W-:Y:S01]  /*24730*/  LEA R14, P6, R17, R0, 0x2 ;  /* 0x00000000110e7211 */ /* 0x000fe200078c10ff */
[----:B------:R-:W-:-:S03]  /*24740*/  IMAD R19, R136, 0x2, R17 ;  /* 0x0000000288137824 */ /* 0x000fc600078e0211 */
[----:B------:R-:W-:Y:S01]  /*24750*/  LEA.HI.X.SX32 R15, R17, R137, 0x2, P6 ;  /* 0x00000089110f7211 */ /* 0x000fe200030f16ff */
[----:B------:R1:W-:Y:S01]  /*24760*/  @P4 STG.E desc[UR40][R12.64], R83 ;  /* 0x000000530c004986 */ /* 0x0003e2000c101928 */
[----:B------:R-:W-:Y:S01]  /*24770*/  IMAD R17, R136, 0x2, R19 ;  /* 0x0000000288117824 */ /* 0x000fe200078e0213 */
[----:B------:R-:W-:Y:S01]  /*24780*/  ISETP.LT.AND P4, PT, R29, UR5, !P0 ;  /* 0x000000051d007c0c */ /* 0x000fe2000c781270 */
[----:B------:R-:W2:Y:S01]  /*24790*/  LDCU UR5, c[0x0][0x39c] ;  /* 0x00007380ff0577ac */ /* 0x000ea20008000800 */
[----:B------:R-:W3:Y:S04]  /*247a0*/  LDL.LU R29, [R1+0x78c] ;  /* 0x00078c00011d7983 */ /* 0x000ee80000300800 */
[----:B------:R1:W-:Y:S02]  /*247b0*/  @P2 STG.E desc[UR40][R14.64], R76 ;  /* 0x0000004c0e002986 */ /* 0x0003e4000c101928 */
[----:B-1----:R-:W-:-:S04]  /*247c0*/  LEA R12, P6, R19, R0, 0x2 ;  /* 0x00000000130c7211 */ /* 0x002fc800078c10ff */
[----:B------:R-:W-:Y:S01]  /*247d0*/  LEA.HI.X.SX32 R13, R19, R137, 0x2, P6 ;  /* 0x00000089130d7211 */ /* 0x000fe200030f16ff */
[----:B------:R-:W-:Y:S01]  /*247e0*/  IMAD R19, R136, 0x2, R17 ;  /* 0x0000000288137824 */ /* 0x000fe200078e0211 */
[----:B------:R-:W-:-:S03]  /*247f0*/  LEA R14, P6, R17, R0, 0x2 ;  /* 0x00000000110e7211 */ /* 0x000fc600078c10ff */
[----:B------:R1:W-:Y:S01]  /*24800*/  @P3 STG.E desc[UR40][R12.64], R77 ;  /* 0x0000004d0c003986 */ /* 0x0003e2000c101928 */
[----:B------:R-:W-:Y:S02]  /*24810*/  LEA.HI.X.SX32 R15, R17, R137, 0x2, P6 ;  /* 0x00000089110f7211 */ /* 0x000fe400030f16ff */
[----:B-1----:R-:W-:-:S04]  /*24820*/  LEA R12, P6, R19, R0, 0x2 ;  /* 0x00000000130c7211 */ /* 0x002fc800078c10ff */
[----:B------:R-:W-:Y:S01]  /*24830*/  LEA.HI.X.SX32 R13, R19, R137, 0x2, P6 ;  /* 0x00000089130d7211 */ /* 0x000fe200030f16ff */
[----:B------:R1:W-:Y:S04]  /*24840*/  @P5 STG.E desc[UR40][R14.64], R78 ;  /* 0x0000004e0e005986 */ /* 0x0003e8000c101928 */
[----:B------:R1:W-:Y:S01]  /*24850*/  @P4 STG.E desc[UR40][R12.64], R79 ;  /* 0x0000004f0c004986 */ /* 0x0003e2000c101928 */
[----:B----4-:R-:W-:Y:S01]  /*24860*/  ISETP.LT.AND P2, PT, R28, UR6, !P0 ;  /* 0x000000061c007c0c */ /* 0x010fe2000c741270 */
[----:B------:R-:W3:Y:S02]  /*24870*/  LDCU UR6, c[0x0][0x39c] ;  /* 0x00007380ff0677ac */ /* 0x000ee40008000800 */
[----:B------:R-:W4:Y:S01]  /*24880*/  LDL.LU R28, [R1+0x788] ;  /* 0x00078800011c7983 */ /* 0x000f220000300800 */
[----:B------:R-:W-:Y:S01]  /*24890*/  ISETP.LT.AND P3, PT, R16, UR4, !P0 ;  /* 0x0000000410007c0c */ /* 0x000fe2000c761270 */
[----:B------:R-:W1:Y:S02]  /*248a0*/  LDCU UR4, c[0x0][0x39c] ;  /* 0x00007380ff0477ac */ /* 0x000e640008000800 */
[----:B------:R-:W4:Y:S01]  /*248b0*/  LDL.LU R16, [R1+0x784] ;  /* 0x0007840001107983 */ /* 0x000f220000300800 */
[----:B--2---:R-:W-:Y:S01]  /*248c0*/  ISETP.LT.AND P5, PT, R18, UR5, !P0 ;  /* 0x0000000512007c0c */ /* 0x004fe2000c7a1270 */
[----:B------:R-:W-:-:S02]  /*248d0*/  IMAD R17, R136, 0x2, R19 ;  /* 0x0000000288117824 */ /* 0x000fc400078e0213 */
[----:B------:R-:W2:Y:S01]  /*248e0*/  LDL.LU R18, [R1+0x780] ;  /* 0x0007800001127983 */ /* 0x000ea20000300800 */
[----:B------:R-:W4:Y:S01]  /*248f0*/  LDCU UR5, c[0x0][0x39c] ;  /* 0x00007380ff0577ac */ /* 0x000f220008000800 */
[----:B---3--:R-:W-:Y:S02]  /*24900*/  ISETP.LT.AND P4, PT, R2, UR6, !P0 ;  /* 0x0000000602007c0c */ /* 0x008fe4000c781270 */
[----:B------:R-:W3:Y:S01]  /*24910*/  LDL.LU R2, [R1+0x77c] ;  /* 0x00077c0001027983 */ /* 0x000ee20000300800 */
        /* <DEDUP_REMOVED lines=9> */
[----:B------:R-:W-:Y:S02]  /*249b0*/  ISETP.LT.AND P2, PT, R29, UR4, !P0 ;  /* 0x000000041d007c0c */ /* 0x000fe4000c741270 */
[----:B------:R1:W-:Y:S01]  /*249c0*/  @P3 STG.E desc[UR40][R12.64], R85 ;  /* 0x000000550c003986 */ /* 0x0003e2000c101928 */
[----:B------:R-:W2:Y:S03]  /*249d0*/  LDCU UR4, c[0x0][0x39c] ;  /* 0x00007380ff0477ac */ /* 0x000ea60008000800 */
[----:B------:R-:W2:Y:S01]  /*249e0*/  LDL.LU R29, [R1+0x778] ;  /* 0x00077800011d7983 */ /* 0x000ea20000300800 */
[----:B-1----:R-:W-:-:S04]  /*249f0*/  LEA R14, P6, R17, R0, 0x2 ;  /* 0x00000000110e7211 */ /* 0x002fc800078c10ff */
[----:B------:R-:W-:Y:S01]  /*24a00*/  LEA.HI.X.SX32 R15, R17, R137, 0x2, P6 ;  /* 0x00000089110f7211 */ /* 0x000fe200030f16ff */
[----:B------:R-:W-:Y:S01]  /*24a10*/  IMAD R17, R136, 0x2, R19 ;  /* 0x0000000288117824 */ /* 0x000fe200078e0213 */
[----:B------:R-:W-:-:S03]  /*24a20*/  LEA R12, P6, R19, R0, 0x2 ;  /* 0x00000000130c7211 */ /* 0x000fc600078c10ff */
[----:B------:R1:W-:Y:S01]  /*24a30*/  @P5 STG.E desc[UR40][R14.64], R86 ;  /* 0x000000560e005986 */ /* 0x0003e2000c101928 */
[----:B------:R-:W-:Y:S01]  /*24a40*/  LEA.HI.X.SX32 R13, R19, R137, 0x2, P6 ;  /* 0x00000089130d7211 */ /* 0x000fe200030f16ff */
[----:B------:R-:W-:-:S04]  /*24a50*/  IMAD R19, R136, 0x2, R17 ;  /* 0x0000000288137824 */ /* 0x000fc800078e0211 */
[----:B------:R1:W-:Y:S01]  /*24a60*/  @P4 STG.E desc[UR40][R12.64], R87 ;  /* 0x000000570c004986 */ /* 0x0003e2000c101928 */
[----:B----4-:R-:W-:Y:S01]  /*24a70*/  ISETP.LT.AND P3, PT, R28, UR5, !P0 ;  /* 0x000000051c007c0c */ /* 0x010fe2000c761270 */
[----:B------:R-:W3:Y:S02]  /*24a80*/  LDCU UR5, c[0x0][0x39c] ;  /* 0x00007380ff0577ac */ /* 0x000ee40008000800 */
[----:B------:R-:W4:Y:S01]  /*24a90*/  LDL.LU R28, [R1+0x774] ;  /* 0x00077400011c7983 */ /* 0x000f220000300800 */
[----:B------:R-:W-:Y:S01]  /*24aa0*/  ISETP.LT.AND P5, PT, R16, UR6, !P0 ;  /* 0x0000000610007c0c */ /* 0x000fe2000c7a1270 */
[----:B------:R-:W1:Y:S01]  /*24ab0*/  LDCU UR6, c[0x0][0x39c] ;  /* 0x00007380ff0677ac */ /* 0x000e620008000800 */
[C---:B------:R-:W-:Y:S01]  /*24ac0*/  LEA R16, P6, R17.reuse, R0, 0x2 ;  /* 0x0000000011107211 */ /* 0x040fe200078c10ff */
[----:B------:R-:W4:Y:S03]  /*24ad0*/  LDL.LU R31, [R1+0x76c] ;  /* 0x00076c00011f7983 */ /* 0x000f260000300800 */
[----:B------:R-:W-:Y:S01]  /*24ae0*/  LEA.HI.X.SX32 R17, R17, R137, 0x2, P6 ;  /* 0x0000008911117211 */ /* 0x000fe200030f16ff */
[----:B------:R-:W4:Y:S04]  /*24af0*/  LDL.LU R30, [R1+0x768] ;  /* 0x00076800011e7983 */ /* 0x000f280000300800 */
[----:B------:R1:W-:Y:S01]  /*24b00*/  @P2 STG.E desc[UR40][R16.64], R88 ;  /* 0x0000005810002986 */ /* 0x0003e2000c101928 */
[----:B---3--:R-:W-:Y:S01]  /*24b10*/  ISETP.LT.AND P2, PT, R2, UR5, !P0 ;  /* 0x0000000502007c0c */ /* 0x008fe2000c741270 */
[----:B-1----:R-:W-:-:S02]  /*24b20*/  IMAD R15, R136, 0x2, R19 ;  /* 0x00000002880f7824 */ /* 0x002fc400078e0213 */
[----:B------:R-:W3:Y:S01]  /*24b30*/  LDL.LU R2, [R1+0x764] ;  /* 0x0007640001027983 */ /* 0x000ee20000300800 */
[----:B--2---:R-:W-:Y:S01]  /*24b40*/  ISETP.LT.AND P4, PT, R18, UR4, !P0 ;  /* 0x0000000412007c0c */ /* 0x004fe2000c781270 */
[----:B------:R-:W4:Y:S01]  /*24b50*/  LDCU UR4, c[0x0][0x39c] ;  /* 0x00007380ff0477ac */ /* 0x000f220008000800 */
[CC--:B------:R-:W-:Y:S01]  /*24b60*/  LEA R18, P6, R19.reuse, R0.reuse, 0x2 ;  /* 0x0000000013127211 */ /* 0x0c0fe200078c10ff */
[----:B------:R-:W-:Y:S01]  /*24b70*/  IMAD R13, R136, 0x2, R15 ;  /* 0x00000002880d7824 */ /* 0x000fe200078e020f */
[----:B------:R-:W2:Y:S01]  /*24b80*/  LDL.LU R32, [R1+0x760] ;  /* 0x0007600001207983 */ /* 0x000ea20000300800 */
[----:B------:R-:W1:Y:S01]  /*24b90*/  LDCU UR5, c[0x0][0x39c] ;  /* 0x00007380ff0577ac */ /* 0x000e620008000800 */
[----:B------:R-:W-:Y:S02]  /*24ba0*/  LEA.HI.X.SX32 R19, R19, R137, 0x2, P6 ;  /* 0x0000008913137211 */ /* 0x000fe400030f16ff */
[----:B------:R-:W-:-:S04]  /*24bb0*/  LEA R14, P6, R15, R0, 0x2 ;  /* 0x000000000f0e7211 */ /* 0x000fc800078c10ff */
[-C--:B------:R-:W-:Y:S01]  /*24bc0*/  LEA.HI.X.SX32 R15, R15, R137.reuse, 0x2, P6 ;  /* 0x000000890f0f7211 */ /* 0x080fe200030f16ff */
[----:B------:R1:W-:Y:S01]  /*24bd0*/  @P3 STG.E desc[UR40][R18.64], R89 ;  /* 0x0000005912003986 */ /* 0x0003e2000c101928 */
[-C--:B------:R-:W-:Y:S02]  /*24be0*/  LEA R12, P6, R13, R0.reuse, 0x2 ;  /* 0x000000000d0c7211 */ /* 0x080fe400078c10ff */
[----:B------:R-:W-:Y:S01]  /*24bf0*/  ISETP.LT.AND P3, PT, R29, UR6, !P0 ;  /* 0x000000061d007c0c */ /* 0x000fe2000c761270 */
[C---:B------:R-:W-:Y:S01]  /*24c00*/  IMAD R29, R136.reuse, 0x2, R13 ;  /* 0x00000002881d7824 */ /* 0x040fe200078e020d */
[----:B------:R1:W-:Y:S01]  /*24c10*/  @P5 STG.E desc[UR40][R14.64], R90 ;  /* 0x0000005a0e005986 */ /* 0x0003e2000c101928 */
[----:B------:R-:W4:Y:S01]  /*24c20*/  LDCU UR6, c[0x0][0x39c] ;  /* 0x00007380ff0677ac */ /* 0x000f220008000800 */
[----:B------:R-:W-:Y:S02]  /*24c30*/  LEA.HI.X.SX32 R13, R13, R137, 0x2, P6 ;  /* 0x000000890d0d7211 */ /* 0x000fe400030f16ff */
[----:B------:R-:W-:Y:S01]  /*24c40*/  LEA R16, P6, R29, R0, 0x2 ;  /* 0x000000001d107211 */ /* 0x000fe200078c10ff */
[----:B-1----:R-:W-:-:S03]  /*24c50*/  IMAD R19, R136, 0x2, R29 ;  /* 0x0000000288137824 */ /* 0x002fc600078e021d */
[----:B------:R-:W-:Y:S02]  /*24c60*/  LEA.HI.X.SX32 R17, R29, R137, 0x2, P6 ;  /* 0x000000891d117211 */ /* 0x000fe400030f16ff */
[----:B------:R-:W-:Y:S01]  /*24c70*/  LEA R18, P6, R19, R0, 0x2 ;  /* 0x0000000013127211 */ /* 0x000fe200078c10ff */
[----:B------:R-:W-:-:S03]  /*24c80*/  IMAD R15, R136, 0x2, R19 ;  /* 0x00000002880f7824 */ /* 0x000fc600078e0213 */
[----:B------:R-:W-:Y:S01]  /*24c90*/  LEA.HI.X.SX32 R19, R19, R137, 0x2, P6 ;  /* 0x0000008913137211 */ /* 0x000fe200030f16ff */
[----:B------:R-:W-:Y:S04]  /*24ca0*/  @P4 STG.E desc[UR40][R12.64], R91 ;  /* 0x0000005b0c004986 */ /* 0x000fe8000c101928 */
[----:B------:R1:W-:Y:S04]  /*24cb0*/  @P2 STG.E desc[UR40][R16.64], R112 ;  /* 0x0000007010002986 */ /* 0x0003e8000c101928 */
[----:B------:R1:W-:Y:S01]  /*24cc0*/  @P3 STG.E desc[UR40][R18.64], R113 ;  /* 0x0000007112003986 */ /* 0x0003e2000c101928 */
[----:B----4-:R-:W-:Y:S01]  /*24cd0*/  ISETP.LT.AND P5, PT, R28, UR4, !P0 ;  /* 0x000000041c007c0c */ /* 0x010fe2000c7a1270 */
[----:B------:R-:W3:Y:S02]  /*24ce0*/  LDCU UR4, c[0x0][0x39c] ;  /* 0x00007380ff0477ac */ /* 0x000ee40008000800 */
[----:B------:R-:W4:Y:S01]  /*24cf0*/  LDL.LU R28, [R1+0x75c] ;  /* 0x00075c00011c7983 */ /* 0x000f220000300800 */
[----:B------:R-:W-:Y:S01]  /*24d00*/  ISETP.LT.AND P4, PT, R31, UR5, !P0 ;  /* 0x000000051f007c0c */ /* 0x000fe2000c781270 */
[----:B------:R-:W-:-:S02]  /*24d10*/  IMAD R29, R136, 0x2, R15 ;  /* 0x00000002881d7824 */ /* 0x000fc400078e020f */
[----:B------:R-:W4:Y:S01]  /*24d20*/  LDL.LU R31, [R1+0x758] ;  /* 0x00075800011f7983 */ /* 0x000f220000300800 */
[CC--:B------:R-:W-:Y:S01]  /*24d30*/  LEA R14, P6, R15.reuse, R0.reuse, 0x2 ;  /* 0x000000000f0e7211 */ /* 0x0c0fe200078c10ff */
[----:B------:R-:W2:Y:S01]  /*24d40*/  LDCU UR5, c[0x0][0x39c] ;  /* 0x00007380ff0577ac */ /* 0x000ea20008000800 */
[----:B------:R-:W-:Y:S02]  /*24d50*/  ISETP.LT.AND P2, PT, R30, UR6, !P0 ;  /* 0x000000061e007c0c */ /* 0x000fe4000c741270 */
[----:B------:R-:W4:Y:S01]  /*24d60*/  LDL.LU R30, [R1+0x754] ;  /* 0x00075400011e7983 */ /* 0x000f220000300800 */
[----:B------:R-:W4:Y:S01]  /*24d70*/  LDCU UR6, c[0x0][0x39c] ;  /* 0x00007380ff0677ac */ /* 0x000f220008000800 */
[----:B---3--:R-:W-:Y:S01]  /*24d80*/  ISETP.LT.AND P3, PT, R2, UR4, !P0 ;  /* 0x0000000402007c0c */ /* 0x008fe2000c761270 */
[C---:B-1----:R-:W-:Y:S01]  /*24d90*/  IMAD R17, R136.reuse, 0x2, R29 ;  /* 0x0000000288117824 */ /* 0x042fe200078e021d */
[----:B------:R-:W3:Y:S01]  /*24da0*/  LDL.LU R2, [R1+0x828] ;  /* 0x0008280001027983 */ /* 0x000ee20000300800 */
[-C--:B------:R-:W-:Y:S01]  /*24db0*/  LEA.HI.X.SX32 R15, R15, R137.reuse, 0x2, P6 ;  /* 0x000000890f0f7211 */ /* 0x080fe200030f16ff */
[----:B------:R-:W1:Y:S01]  /*24dc0*/  LDCU UR4, c[0x0][0x39c] ;  /* 0x00007380ff0477ac */ /* 0x000e620008000800 */
[C---:B------:R-:W-:Y:S01]  /*24dd0*/  LEA R12, P6, R29.reuse, R0, 0x2 ;  /* 0x000000001d0c7211 */ /* 0x040fe200078c10ff */
[----:B------:R-:W-:Y:S01]  /*24de0*/  IMAD R19, R136, 0x2, R17 ;  /* 0x0000000288137824 */ /* 0x000fe200078e0211 */
[----:B------:R-:W3:Y:S02]  /*24df0*/  LDL.LU R34, [R1+0x824] ;  /* 0x0008240001227983 */ /* 0x000ee40000300800 */
[----:B------:R-:W-:-:S02]  /*24e00*/  LEA.HI.X.SX32 R13, R29, R137, 0x2, P6 ;  /* 0x000000891d0d7211 */ /* 0x000fc400030f16ff */
[----:B------:R-:W-:Y:S01]  /*24e10*/  @P5 STG.E desc[UR40][R14.64], R114 ;  /* 0x000000720e005986 */ /* 0x000fe2000c101928 */
[----:B------:R-:W-:-:S03]  /*24e20*/  LEA R16, P6, R17, R0, 0x2 ;  /* 0x0000000011107211 */ /* 0x000fc600078c10ff */
[----:B------:R1:W-:Y:S01]  /*24e30*/  @P4 STG.E desc[UR40][R12.64], R115 ;  /* 0x000000730c004986 */ /* 0x0003e2000c101928 */
[----:B------:R-:W-:-:S03]  /*24e40*/  LEA.HI.X.SX32 R17, R17, R137, 0x2, P6 ;  /* 0x0000008911117211 */ /* 0x000fc600030f16ff */
[----:B------:R-:W3:Y:S01]  /*24e50*/  LDL.LU R33, [R1+0x820] ;  /* 0x0008200001217983 */ /* 0x000ee20000300800 */
[CC--:B------:R-:W-:Y:S01]  /*24e60*/  LEA R18, P6, R19.reuse, R0.reuse, 0x2 ;  /* 0x0000000013127211 */ /* 0x0c0fe200078c10ff */
[----:B------:R-:W-:Y:S01]  /*24e70*/  IMAD R29, R136, 0x2, R19 ;  /* 0x00000002881d7824 */ /* 0x000fe200078e0213 */
[----:B--2---:R-:W-:Y:S01]  /*24e80*/  ISETP.LT.AND P5, PT, R32, UR5, !P0 ;  /* 0x0000000520007c0c */ /* 0x004fe2000c7a1270 */
[----:B------:R2:W-:Y:S01]  /*24e90*/  @P2 STG.E desc[UR40][R16.64], R104 ;  /* 0x0000006810002986 */ /* 0x0005e2000c101928 */
[----:B------:R-:W-:Y:S01]  /*24ea0*/  LEA.HI.X.SX32 R19, R19, R137, 0x2, P6 ;  /* 0x0000008913137211 */ /* 0x000fe200030f16ff */
[----:B------:R-:W2:Y:S01]  /*24eb0*/  LDCU UR5, c[0x0][0x39c] ;  /* 0x00007380ff0577ac */ /* 0x000ea20008000800 */
[----:B-1----:R-:W-:Y:S01]  /*24ec0*/  IMAD R13, R136, 0x2, R29 ;  /* 0x00000002880d7824 */ /* 0x002fe200078e021d */
[----:B------:R-:W3:Y:S04]  /*24ed0*/  LDL.LU R32, [R1+0x81c] ;  /* 0x00081c0001207983 */ /* 0x000ee80000300800 */
[----:B------:R1:W-:Y:S04]  /*24ee0*/  @P3 STG.E desc[UR40][R18.64], R105 ;  /* 0x0000006912003986 */ /* 0x0003e8000c101928 */
[----:B------:R-:W3:Y:S01]  /*24ef0*/  LDL.LU R44, [R1+0x818] ;  /* 0x00081800012c7983 */ /* 0x000ee20000300800 */
[----:B----4-:R-:W-:Y:S01]  /*24f00*/  ISETP.LT.AND P4, PT, R28, UR6, !P0 ;  /* 0x000000061c007c0c */ /* 0x010fe2000c781270 */
[----:B------:R-:W3:Y:S01]  /*24f10*/  LDCU UR6, c[0x0][0x39c] ;  /* 0x00007380ff0677ac */ /* 0x000ee20008000800 */
[----:B------:R-:W-:-:S04]  /*24f20*/  LEA R28, P6, R29, R0, 0x2 ;  /* 0x000000001d1c7211 */ /* 0x000fc800078c10ff */
[----:B------:R-:W-:-:S05]  /*24f30*/  LEA.HI.X.SX32 R29, R29, R137, 0x2, P6 ;  /* 0x000000891d1d7211 */ /* 0x000fca00030f16ff */
[----:B------:R4:W-:Y:S01]  /*24f40*/  @P5 STG.E desc[UR40][R28.64], R106 ;  /* 0x0000006a1c005986 */ /* 0x0009e2000c101928 */
[----:B---3--:R-:W-:Y:S02]  /*24f50*/  ISETP.LT.AND P5, PT, R2, UR6, !P0 ;  /* 0x0000000602007c0c */ /* 0x008fe4000c7a1270 */
[----:B------:R-:W-:Y:S01]  /*24f60*/  ISETP.LT.AND P2, PT, R31, UR4, !P0 ;  /* 0x000000041f007c0c */ /* 0x000fe2000c741270 */
[----:B------:R-:W3:Y:S01]  /*24f70*/  LDL.LU R2, [R1+0x814] ;  /* 0x0008140001027983 */ /* 0x000ee20000300800 */
[----:B------:R-:W4:Y:S01]  /*24f80*/  LDCU UR4, c[0x0][0x39c] ;  /* 0x00007380ff0477ac */ /* 0x000f220008000800 */
[----:B--2---:R-:W-:Y:S01]  /*24f90*/  ISETP.LT.AND P3, PT, R30, UR5, !P0 ;  /* 0x000000051e007c0c */ /* 0x004fe2000c761270 */
[----:B------:R-:W-:Y:S01]  /*24fa0*/  IMAD R17, R136, 0x2, R13 ;  /* 0x0000000288117824 */ /* 0x000fe200078e020d */
[----:B------:R-:W2:Y:S01]  /*24fb0*/  LDL.LU R35, [R1+0x810] ;  /* 0x0008100001237983 */ /* 0x000ea20000300800 */
[----:B------:R-:W4:Y:S01]  /*24fc0*/  LDCU UR5, c[0x0][0x39c] ;  /* 0x00007380ff0577ac */ /* 0x000f220008000800 */
[C---:B------:R-:W-:Y:S01]  /*24fd0*/  LEA R30, P6, R13.reuse, R0, 0x2 ;  /* 0x000000000d1e7211 */ /* 0x040fe200078c10ff */
[----:B------:R-:W4:Y:S03]  /*24fe0*/  LDCU UR6, c[0x0][0x39c] ;  /* 0x00007380ff0677ac */ /* 0x000f260008000800 */
[----:B------:R-:W-:-:S02]  /*24ff0*/  LEA.HI.X.SX32 R31, R13, R137, 0x2, P6 ;  /* 0x000000890d1f7211 */ /* 0x000fc400030f16ff */
[CC--:B------:R-:W-:Y:S01]  /*25000*/  LEA R16, P6, R17.reuse, R0.reuse, 0x2 ;  /* 0x0000000011107211 */ /* 0x0c0fe200078c10ff */
[C---:B-1----:R-:W-:Y:S01]  /*25010*/  IMAD R19, R136.reuse, 0x2, R17 ;  /* 0x0000000288137824 */ /* 0x042fe200078e0211 */
[----:B------:R-:W1:Y:S02]  /*25020*/  LDS.128 R12, [R3+UR11] ;  /* 0x0000000b030c7984 */ /* 0x000e640008000c00 */
[-C--:B------:R-:W-:Y:S01]  /*25030*/  LEA.HI.X.SX32 R17, R17, R137.reuse, 0x2, P6 ;  /* 0x0000008911117211 */ /* 0x080fe200030f16ff */
[----:B----4-:R-:W-:Y:S01]  /*25040*/  IMAD R29, R136, 0x2, R19 ;  /* 0x00000002881d7824 */ /* 0x010fe200078e0213 */
[----:B------:R4:W-:Y:S01]  /*25050*/  @P4 STG.E desc[UR40][R30.64], R107 ;  /* 0x0000006b1e004986 */ /* 0x0009e2000c101928 */
[----:B------:R-:W-:Y:S01]  /*25060*/  ISETP.LT.AND P4, PT, R34, UR4, !P0 ;  /* 0x0000000422007c0c */ /* 0x000fe2000c781270 */
[----:B------:R-:W4:Y:S01]  /*25070*/  LDCU UR4, c[0x0][0x39c] ;  /* 0x00007380ff0477ac */ /* 0x000f220008000800 */
[----:B------:R-:W-:Y:S01]  /*25080*/  LEA R18, P6, R19, R0, 0x2 ;  /* 0x0000000013127211 */ /* 0x000fe200078c10ff */
[----:B------:R-:W-:Y:S01]  /*25090*/  @P2 STG.E desc[UR40][R16.64], R116 ;  /* 0x0000007410002986 */ /* 0x000fe2000c101928 */
[----:B------:R-:W-:Y:S01]  /*250a0*/  ISETP.LT.AND P2, PT, R33, UR5, !P0 ;  /* 0x0000000521007c0c */ /* 0x000fe2000c741270 */
[----:B------:R-:W3:Y:S02]  /*250b0*/  LDCU UR5, c[0x0][0x39c] ;  /* 0x00007380ff0577ac */ /* 0x000ee40008000800 */
[----:B------:R-:W2:Y:S01]  /*250c0*/  LDL.LU R34, [R1+0x80c] ;  /* 0x00080c0001227983 */ /* 0x000ea20000300800 */
[----:B------:R-:W-:-:S02]  /*250d0*/  LEA.HI.X.SX32 R19, R19, R137, 0x2, P6 ;  /* 0x0000008913137211 */ /* 0x000fc400030f16ff */
[----:B------:R-:W-:Y:S01]  /*250e0*/  LEA R28, P6, R29, R0, 0x2 ;  /* 0x000000001d1c7211 */ /* 0x000fe200078c10ff */
[----:B----4-:R-:W-:-:S03]  /*250f0*/  IMAD R31, R136, 0x2, R29 ;  /* 0x00000002881f7824 */ /* 0x010fc600078e021d */
[----:B------:R-:W-:Y:S02]  /*25100*/  LEA.HI.X.SX32 R29, R29, R137, 0x2, P6 ;  /* 0x000000891d1d7211 */ /* 0x000fe400030f16ff */
[----:B------:R-:W-:Y:S01]  /*25110*/  LEA R30, P6, R31, R0, 0x2 ;  /* 0x000000001f1e7211 */ /* 0x000fe200078c10ff */
[----:B------:R-:W-:-:S03]  /*25120*/  IMAD R33, R136, 0x2, R31 ;  /* 0x0000000288217824 */ /* 0x000fc600078e021f */
[----:B------:R-:W-:Y:S01]  /*25130*/  LEA.HI.X.SX32 R31, R31, R137, 0x2, P6 ;  /* 0x000000891f1f7211 */ /* 0x000fe200030f16ff */
[----:B------:R4:W-:Y:S01]  /*25140*/  @P3 STG.E desc[UR40][R18.64], R117 ;  /* 0x0000007512003986 */ /* 0x0009e2000c101928 */
[----:B------:R-:W-:Y:S01]  /*25150*/  ISETP.LT.AND P3, PT, R32, UR6, !P0 ;  /* 0x0000000620007c0c */ /* 0x000fe2000c761270 */
[----:B------:R-:W2:Y:S02]  /*25160*/  LDCU UR6, c[0x0][0x39c] ;  /* 0x00007380ff0677ac */ /* 0x000ea40008000800 */
[----:B------:R1:W-:Y:S01]  /*25170*/  @P5 STG.E desc[UR40][R28.64], R118 ;  /* 0x000000761c005986 */ /* 0x0003e2000c101928 */
[----:B------:R-:W-:Y:S01]  /*25180*/  ISETP.LT.AND P5, PT, R44, UR4, !P0 ;  /* 0x000000042c007c0c */ /* 0x000fe2000c7a1270 */
[----:B------:R-:W1:Y:S02]  /*25190*/  LDCU UR4, c[0x0][0x39c] ;  /* 0x00007380ff0477ac */ /* 0x000e640008000800 */
[----:B------:R-:W2:Y:S04]  /*251a0*/  LDL.LU R32, [R1+0x808] ;  /* 0x0008080001207983 */ /* 0x000ea80000300800 */
[----:B------:R1:W-:Y:S04]  /*251b0*/  @P4 STG.E desc[UR40][R30.64], R119 ;  /* 0x000000771e004986 */ /* 0x0003e8000c101928 */
[----:B------:R-:W2:Y:S01]  /*251c0*/  LDL.LU R44, [R1+0x804] ;  /* 0x00080400012c7983 */ /* 0x000ea20000300800 */
[----:B---3--:R-:W-:Y:S01]  /*251d0*/  ISETP.LT.AND P4, PT, R2, UR5, !P0 ;  /* 0x0000000502007c0c */ /* 0x008fe2000c781270 */
[----:B----4-:R-:W-:-:S02]  /*251e0*/  IMAD R19, R136, 0x2, R33 ;  /* 0x0000000288137824 */ /* 0x010fc400078e0221 */
[----:B------:R-:W3:Y:S01]  /*251f0*/  LDL.LU R2, [R1+0x800] ;  /* 0x0008000001027983 */ /* 0x000ee20000300800 */
[CC--:B------:R-:W-:Y:S01]  /*25200*/  LEA R16, P6, R33.reuse, R0.reuse, 0x2 ;  /* 0x0000000021107211 */ /* 0x0c0fe200078c10ff */
[----:B------:R-:W4:Y:S03]  /*25210*/  LDCU UR5, c[0x0][0x39c] ;  /* 0x00007380ff0577ac */ /* 0x000f260008000800 */
[----:B------:R-:W-:Y:S02]  /*25220*/  LEA.HI.X.SX32 R17, R33, R137, 0x2, P6 ;  /* 0x0000008921117211 */ /* 0x000fe400030f16ff */
[----:B------:R-:W-:Y:S01]  /*25230*/  LEA R18, P6, R19, R0, 0x2 ;  /* 0x0000000013127211 */ /* 0x000fe200078c10ff */
[----:B-1----:R-:W-:-:S03]  /*25240*/  IMAD R29, R136, 0x2, R19 ;  /* 0x00000002881d7824 */ /* 0x002fc600078e0213 */
[-C--:B------:R-:W-:Y:S01]  /*25250*/  LEA.HI.X.SX32 R19, R19, R137.reuse, 0x2, P6 ;  /* 0x0000008913137211 */ /* 0x080fe200030f16ff */
[----:B------:R1:W-:Y:S01]  /*25260*/  @P2 STG.E desc[UR40][R16.64], R12 ;  /* 0x0000000c10002986 */ /* 0x0003e2000c101928 */
[----:B--2---:R-:W-:Y:S01]  /*25270*/  ISETP.LT.AND P2, PT, R35, UR6, !P0 ;  /* 0x0000000623007c0c */ /* 0x004fe2000c741270 */
[----:B------:R-:W-:Y:S01]  /*25280*/  IMAD R33, R136, 0x2, R29 ;  /* 0x0000000288217824 */ /* 0x000fe200078e021d */
[C---:B------:R-:W-:Y:S01]  /*25290*/  LEA R28, P6, R29.reuse, R0, 0x2 ;  /* 0x000000001d1c7211 */ /* 0x040fe200078c10ff */
[----:B------:R2:W-:Y:S01]  /*252a0*/  @P3 STG.E desc[UR40][R18.64], R13 ;  /* 0x0000000d12003986 */ /* 0x0005e2000c101928 */
[----:B------:R-:W2:Y:S03]  /*252b0*/  LDCU UR6, c[0x0][0x39c] ;  /* 0x00007380ff0677ac */ /* 0x000ea60008000800 */
[----:B------:R-:W3:Y:S01]  /*252c0*/  LDL.LU R35, [R1+0x7fc] ;  /* 0x0007fc0001237983 */ /* 0x000ee20000300800 */
[----:B------:R-:W-:-:S02]  /*252d0*/  LEA.HI.X.SX32 R29, R29, R137, 0x2, P6 ;  /* 0x000000891d1d7211 */ /* 0x000fc400030f16ff */
[----:B------:R-:W-:Y:S01]  /*252e0*/  ISETP.LT.AND P3, PT, R34, UR4, !P0 ;  /* 0x0000000422007c0c */ /* 0x000fe2000c761270 */
[----:B------:R-:W3:Y:S01]  /*252f0*/  LDCU UR4, c[0x0][0x39c] ;  /* 0x00007380ff0477ac */ /* 0x000ee20008000800 */
[----:B------:R-:W3:Y:S01]  /*25300*/  LDL.LU R34, [R1+0x7f8] ;  /* 0x0007f80001227983 */ /* 0x000ee20000300800 */
[----:B------:R-:W-:Y:S01]  /*25310*/  LEA R30, P6, R33, R0, 0x2 ;  /* 0x00000000211e7211 */ /* 0x000fe200078c10ff */
[----:B-1----:R-:W-:-:S03]  /*25320*/  IMAD R17, R136, 0x2, R33 ;  /* 0x0000000288117824 */ /* 0x002fc600078e0221 */
[----:B------:R-:W-:Y:S02]  /*25330*/  LEA.HI.X.SX32 R31, R33, R137, 0x2, P6 ;  /* 0x00000089211f7211 */ /* 0x000fe400030f16ff */
[----:B------:R-:W-:Y:S01]  /*25340*/  LEA R16, P6, R17, R0, 0x2 ;  /* 0x0000000011107211 */ /* 0x000fe200078c10ff */
[----:B--2---:R-:W-:-:S03]  /*25350*/  IMAD R13, R136, 0x2, R17 ;  /* 0x00000002880d7824 */ /* 0x004fc600078e0211 */
[----:B------:R-:W-:Y:S01]  /*25360*/  LEA.HI.X.SX32 R17, R17, R137, 0x2, P6 ;  /* 0x0000008911117211 */ /* 0x000fe200030f16ff */
[----:B------:R-:W-:Y:S04]  /*25370*/  @P5 STG.E desc[UR40][R28.64], R14 ;  /* 0x0000000e1c005986 */ /* 0x000fe8000c101928 */
[----:B------:R1:W-:Y:S01]  /*25380*/  @P4 STG.E desc[UR40][R30.64], R15 ;  /* 0x0000000f1e004986 */ /* 0x0003e2000c101928 */
[----:B----4-:R-:W-:-:S03]  /*25390*/  ISETP.LT.AND P5, PT, R32, UR5, !P0 ;  /* 0x0000000520007c0c */ /* 0x010fc6000c7a1270 */
[----:B------:R2:W-:Y:S01]  /*253a0*/  @P2 STG.E desc[UR40][R16.64], R4 ;  /* 0x0000000410002986 */ /* 0x0005e2000c101928 */
[C---:B------:R-:W-:Y:S01]  /*253b0*/  LEA R12, P6, R13.reuse, R0, 0x2 ;  /* 0x000000000d0c7211 */ /* 0x040fe200078c10ff */
[----:B------:R-:W-:Y:S01]  /*253c0*/  IMAD R19, R136, 0x2, R13 ;  /* 0x0000000288137824 */ /* 0x000fe200078e020d */
[----:B------:R-:W4:Y:S01]  /*253d0*/  LDCU UR5, c[0x0][0x39c] ;  /* 0x00007380ff0577ac */ /* 0x000f220008000800 */
[----:B------:R-:W4:Y:S04]  /*253e0*/  LDL.LU R32, [R1+0x7f4] ;  /* 0x0007f40001207983 */ /* 0x000f280000300800 */
[----:B-1----:R-:W4:Y:S01]  /*253f0*/  LDL.LU R31, [R1+0x7f0] ;  /* 0x0007f000011f7983 */ /* 0x002f220000300800 */
[----:B---3--:R-:W-:Y:S02]  /*25400*/  ISETP.LT.AND P2, PT, R2, UR4, !P0 ;  /* 0x0000000402007c0c */ /* 0x008fe4000c741270 */
[----:B------:R-:W-:Y:S01]  /*25410*/  ISETP.LT.AND P4, PT, R44, UR6, !P0 ;  /* 0x000000062c007c0c */ /* 0x000fe2000c781270 */
[----:B------:R-:W3:Y:S01]  /*25420*/  LDL.LU R2, [R1+0x7ec] ;  /* 0x0007ec0001027983 */ /* 0x000ee20000300800 */
[----:B------:R-:W1:Y:S01]  /*25430*/  LDCU UR6, c[0x0][0x39c] ;  /* 0x00007380ff0677ac */ /* 0x000e620008000800 */
[----:B------:R-:W-:-:S02]  /*25440*/  LEA.HI.X.SX32 R13, R13, R137, 0x2, P6 ;  /* 0x000000890d0d7211 */ /* 0x000fc400030f16ff */
[CC--:B------:R-:W-:Y:S01]  /*25450*/  LEA R18, P6, R19.reuse, R0.reuse, 0x2 ;  /* 0x0000000013127211 */ /* 0x0c0fe200078c10ff */
[C---:B------:R-:W-:Y:S01]  /*25460*/  IMAD R15, R136.reuse, 0x2, R19 ;  /* 0x00000002880f7824 */ /* 0x040fe200078e0213 */
[----:B------:R-:W3:Y:S01]  /*25470*/  LDL.LU R30, [R1+0x7e8] ;  /* 0x0007e800011e7983 */ /* 0x000ee20000300800 */
[----:B------:R-:W4:Y:S01]  /*25480*/  LDCU UR4, c[0x0][0x39c] ;  /* 0x00007380ff0477ac */ /* 0x000f220008000800 */
[----:B------:R-:W-:Y:S01]  /*25490*/  LEA.HI.X.SX32 R19, R19, R137, 0x2, P6 ;  /* 0x0000008913137211 */ /* 0x000fe200030f16ff */
[----:B--2---:R-:W-:Y:S01]  /*254a0*/  IMAD R17, R136, 0x2, R15 ;  /* 0x0000000288117824 */ /* 0x004fe200078e020f */
[----:B------:R2:W-:Y:S01]  /*254b0*/  @P3 STG.E desc[UR40][R12.64], R5 ;  /* 0x000000050c003986 */ /* 0x0005e2000c101928 */
[----:B------:R-:W-:-:S03]  /*254c0*/  LEA R14, P6, R15, R0, 0x2 ;  /* 0x000000000f0e7211 */ /* 0x000fc600078c10ff */
[----:B------:R2:W-:Y:S01]  /*254d0*/  @P5 STG.E desc[UR40][R18.64], R6 ;  /* 0x0000000612005986 */ /* 0x0005e2000c101928 */
[----:B------:R-:W-:-:S03]  /*254e0*/  LEA.HI.X.SX32 R15, R15, R137, 0x2, P6 ;  /* 0x000000890f0f7211 */ /* 0x000fc600030f16ff */
[----:B------:R-:W3:Y:S01]  /*254f0*/  LDL.LU R28, [R1+0x7e4] ;  /* 0x0007e400011c7983 */ /* 0x000ee20000300800 */
[-C--:B------:R-:W-:Y:S02]  /*25500*/  LEA R16, P6, R17, R0.reuse, 0x2 ;  /* 0x0000000011107211 */ /* 0x080fe400078c10ff */
[----:B-1----:R-:W-:Y:S01]  /*25510*/  ISETP.LT.AND P5, PT, R34, UR6, !P0 ;  /* 0x0000000622007c0c */ /* 0x002fe2000c7a1270 */
[----:B------:R-:W3:Y:S01]  /*25520*/  LDCU UR6, c[0x0][0x39c] ;  /* 0x00007380ff0677ac */ /* 0x000ee20008000800 */
[C---:B------:R-:W-:Y:S01]  /*25530*/  IMAD R29, R136.reuse, 0x2, R17 ;  /* 0x00000002881d7824 */ /* 0x040fe200078e0211 */
[----:B----4-:R-:W-:Y:S01]  /*25540*/  ISETP.LT.AND P3, PT, R35, UR5, !P0 ;  /* 0x0000000523007c0c */ /* 0x010fe2000c761270 */
[----:B------:R1:W-:Y:S01]  /*25550*/  @P4 STG.E desc[UR40][R14.64], R7 ;  /* 0x000000070e004986 */ /* 0x0003e2000c101928 */
[----:B------:R-:W4:Y:S01]  /*25560*/  LDCU UR5, c[0x0][0x39c] ;  /* 0x00007380ff0577ac */ /* 0x000f220008000800 */
[-C--:B------:R-:W-:Y:S02]  /*25570*/  LEA.HI.X.SX32 R17, R17, R137.reuse, 0x2, P6 ;  /* 0x0000008911117211 */ /* 0x080fe400030f16ff */
[C---:B------:R-:W-:Y:S01]  /*25580*/  LEA R4, P6, R29.reuse, R0, 0x2 ;  /* 0x000000001d047211 */ /* 0x040fe200078c10ff */
[----:B--2---:R-:W-:Y:S01]  /*25590*/  IMAD R13, R136, 0x2, R29 ;  /* 0x00000002880d7824 */ /* 0x004fe200078e021d */
[----:B------:R-:W2:Y:S02]  /*255a0*/  LDL.LU R19, [R1+0x7e0] ;  /* 0x0007e00001137983 */ /* 0x000ea40000300800 */
[----:B------:R-:W-:-:S02]  /*255b0*/  LEA.HI.X.SX32 R5, R29, R137, 0x2, P6 ;  /* 0x000000891d057211 */ /* 0x000fc400030f16ff */
[----:B------:R-:W-:Y:S01]  /*255c0*/  @P2 STG.E desc[UR40][R16.64], R8 ;  /* 0x0000000810002986 */ /* 0x000fe2000c101928 */
[CC--:B------:R-:W-:Y:S01]  /*255d0*/  LEA R12, P6, R13.reuse, R0.reuse, 0x2 ;  /* 0x000000000d0c7211 */ /* 0x0c0fe200078c10ff */
[C---:B-1----:R-:W-:Y:S02]  /*255e0*/  IMAD R7, R136.reuse, 0x2, R13 ;  /* 0x0000000288077824 */ /* 0x042fe400078e020d */
[----:B------:R1:W-:Y:S04]  /*255f0*/  @P3 STG.E desc[UR40][R4.64], R9 ;  /* 0x0000000904003986 */ /* 0x0003e8000c101928 */
[----:B------:R-:W2:Y:S01]  /*25600*/  LDL.LU R18, [R1+0x7dc] ;  /* 0x0007dc0001127983 */ /* 0x000ea20000300800 */
[----:B------:R-:W-:Y:S01]  /*25610*/  LEA.HI.X.SX32 R13, R13, R137, 0x2, P6 ;  /* 0x000000890d0d7211 */ /* 0x000fe200030f16ff */
[----:B------:R-:W-:Y:S01]  /*25620*/  IMAD R15, R136, 0x2, R7 ;  /* 0x00000002880f7824 */ /* 0x000fe200078e0207 */
[----:B------:R-:W-:Y:S01]  /*25630*/  ISETP.LT.AND P4, PT, R32, UR4, !P0 ;  /* 0x0000000420007c0c */ /* 0x000fe2000c781270 */
[----:B------:R-:W3:Y:S01]  /*25640*/  LDCU UR4, c[0x0][0x39c] ;  /* 0x00007380ff0477ac */ /* 0x000ee20008000800 */
[----:B------:R-:W-:-:S02]  /*25650*/  LEA R6, P6, R7, R0, 0x2 ;  /* 0x0000000007067211 */ /* 0x000fc400078c10ff */
[----:B----4-:R-:W-:Y:S01]  /*25660*/  ISETP.LT.AND P2, PT, R31, UR5, !P0 ;  /* 0x000000051f007c0c */ /* 0x010fe2000c741270 */
[----:B-1----:R-:W-:Y:S01]  /*25670*/  IMAD R5, R136, 0x2, R15 ;  /* 0x0000000288057824 */ /* 0x002fe200078e020f */
[-C--:B------:R-:W-:Y:S01]  /*25680*/  LEA.HI.X.SX32 R7, R7, R137.reuse, 0x2, P6 ;  /* 0x0000008907077211 */ /* 0x080fe200030f16ff */
[----:B------:R-:W-:Y:S01]  /*25690*/  @P5 STG.E desc[UR40][R12.64], R10 ;  /* 0x0000000a0c005986 */ /* 0x000fe2000c101928 */
[CC--:B------:R-:W-:Y:S01]  /*256a0*/  LEA R14, P6, R15.reuse, R0.reuse, 0x2 ;  /* 0x000000000f0e7211 */ /* 0x0c0fe200078c10ff */
[----:B------:R-:W1:Y:S03]  /*256b0*/  LDCU UR5, c[0x0][0x39c] ;  /* 0x00007380ff0577ac */ /* 0x000e660008000800 */
[-C--:B------:R-:W-:Y:S01]  /*256c0*/  LEA.HI.X.SX32 R15, R15, R137.reuse, 0x2, P6 ;  /* 0x000000890f0f7211 */ /* 0x080fe200030f16ff */
[----:B------:R-:W-:Y:S04]  /*256d0*/  @P4 STG.E desc[UR40][R6.64], R11 ;  /* 0x0000000b06004986 */ /* 0x000fe8000c101928 */
[----:B------:R4:W-:Y:S01]  /*256e0*/  @P2 STG.E desc[UR40][R14.64], R20 ;  /* 0x000000140e002986 */ /* 0x0009e2000c101928 */
[----:B---3--:R-:W-:Y:S01]  /*256f0*/  ISETP.LT.AND P3, PT, R2, UR6, !P0 ;  /* 0x0000000602007c0c */ /* 0x008fe2000c761270 */
[----:B------:R-:W2:Y:S02]  /*25700*/  LDCU UR6, c[0x0][0x39c] ;  /* 0x00007380ff0677ac */ /* 0x000ea40008000800 */
[----:B------:R-:W3:Y:S04]  /*25710*/  LDL.LU R2, [R1+0x7d8] ;  /* 0x0007d80001027983 */ /* 0x000ee80000300800 */
[----:B------:R-:W3:Y:S04]  /*25720*/  LDL.LU R16, [R1+0x7d4] ;  /* 0x0007d40001107983 */ /* 0x000ee80000300800 */
[----:B------:R-:W3:Y:S04]  /*25730*/  LDL.LU R17, [R1+0x7d0] ;  /* 0x0007d00001117983 */ /* 0x000ee80000300800 */
[----:B----4-:R-:W4:Y:S01]  /*25740*/  LDL.LU R14, [R1+0x7cc] ;  /* 0x0007cc00010e7983 */ /* 0x010f220000300800 */
[----:B-1----:R-:W-:Y:S01]  /*25750*/  ISETP.LT.AND P4, PT, R28, UR5, !P0 ;  /* 0x000000051c007c0c */ /* 0x002fe2000c781270 */
[----:B------:R-:W3:Y:S01]  /*25760*/  LDCU UR5, c[0x0][0x39c] ;  /* 0x00007380ff0577ac */ /* 0x000ee20008000800 */
[CC--:B------:R-:W-:Y:S01]  /*25770*/  LEA R4, P6, R5.reuse, R0.reuse, 0x2 ;  /* 0x0000000005047211 */ /* 0x0c0fe200078c10ff */
[----:B------:R-:W-:Y:S01]  /*25780*/  IMAD R9, R136, 0x2, R5 ;  /* 0x0000000288097824 */ /* 0x000fe200078e0205 */
[----:B------:R-:W-:Y:S01]  /*25790*/  ISETP.LT.AND P5, PT, R30, UR4, !P0 ;  /* 0x000000041e007c0c */ /* 0x000fe2000c7a1270 */
[----:B------:R-:W1:Y:S01]  /*257a0*/  LDCU UR4, c[0x0][0x39c] ;  /* 0x00007380ff0477ac */ /* 0x000e620008000800 */
[----:B------:R-:W-:Y:S01]  /*257b0*/  LEA.HI.X.SX32 R5, R5, R137, 0x2, P6 ;  /* 0x0000008905057211 */ /* 0x000fe200030f16ff */
[----:B------:R-:W4:Y:S01]  /*257c0*/  LDL.LU R12, [R1+0x7c8] ;  /* 0x0007c800010c7983 */ /* 0x000f220000300800 */
[----:B------:R-:W-:Y:S01]  /*257d0*/  LEA R8, P6, R9, R0, 0x2 ;  /* 0x0000000009087211 */ /* 0x000fe200078c10ff */
[----:B------:R-:W-:-:S03]  /*257e0*/  IMAD R13, R136, 0x2, R9 ;  /* 0x00000002880d7824 */ /* 0x000fc600078e0209 */
[-C--:B------:R-:W-:Y:S01]  /*257f0*/  LEA.HI.X.SX32 R9, R9, R137.reuse, 0x2, P6 ;  /* 0x0000008909097211 */ /* 0x080fe200030f16ff */
[----:B------:R1:W-:Y:S01]  /*25800*/  @P3 STG.E desc[UR40][R4.64], R21 ;  /* 0x0000001504003986 */ /* 0x0003e2000c101928 */
[-C--:B------:R-:W-:Y:S01]  /*25810*/  LEA R6, P6, R13, R0.reuse, 0x2 ;  /* 0x000000000d067211 */ /* 0x080fe200078c10ff */
[C---:B------:R-:W-:Y:S01]  /*25820*/  IMAD R11, R136.reuse, 0x2, R13 ;  /* 0x00000002880b7824 */ /* 0x040fe200078e020d */
[----:B--2---:R-:W-:Y:S01]  /*25830*/  ISETP.LT.AND P2, PT, R19, UR6, !P0 ;  /* 0x0000000613007c0c */ /* 0x004fe2000c741270 */
[----:B------:R-:W2:Y:S01]  /*25840*/  LDCU UR6, c[0x0][0x39c] ;  /* 0x00007380ff0677ac */ /* 0x000ea20008000800 */
[----:B------:R-:W-:Y:S01]  /*25850*/  @P5 STG.E desc[UR40][R8.64], R22 ;  /* 0x0000001608005986 */ /* 0x000fe2000c101928 */
[-C--:B------:R-:W-:Y:S02]  /*25860*/  LEA.HI.X.SX32 R7, R13, R137.reuse, 0x2, P6 ;  /* 0x000000890d077211 */ /* 0x080fe400030f16ff */
[CC--:B------:R-:W-:Y:S01]  /*25870*/  LEA R10, P6, R11.reuse, R0.reuse, 0x2 ;  /* 0x000000000b0a7211 */ /* 0x0c0fe200078c10ff */
[----:B-1----:R-:W-:Y:S01]  /*25880*/  IMAD R5, R136, 0x2, R11 ;  /* 0x0000000288057824 */ /* 0x002fe200078e020b */
[----:B------:R-:W-:Y:S01]  /*25890*/  ISETP.LT.AND P3, PT, R18, UR4, !P0 ;  /* 0x0000000412007c0c */ /* 0x000fe2000c761270 */
[----:B------:R1:W-:Y:S01]  /*258a0*/  @P4 STG.E desc[UR40][R6.64], R23 ;  /* 0x0000001706004986 */ /* 0x0003e2000c101928 */
[-C--:B------:R-:W-:Y:S01]  /*258b0*/  LEA.HI.X.SX32 R11, R11, R137.reuse, 0x2, P6 ;  /* 0x000000890b0b7211 */ /* 0x080fe200030f16ff */
[----:B------:R-:W-:Y:S01]  /*258c0*/  IMAD R13, R136, 0x2, R5 ;  /* 0x00000002880d7824 */ /* 0x000fe200078e0205 */
[C---:B------:R-:W-:Y:S01]  /*258d0*/  LEA R4, P6, R5.reuse, R0, 0x2 ;  /* 0x0000000005047211 */ /* 0x040fe200078c10ff */
[----:B------:R-:W1:Y:S01]  /*258e0*/  LDCU UR4, c[0x0][0x39c] ;  /* 0x00007380ff0477ac */ /* 0x000e620008000800 */
[----:B------:R-:W1:Y:S02]  /*258f0*/  LDS.128 R20, [R3+UR11+0x800] ;  /* 0x0008000b03147984 */ /* 0x000e640008000c00 */
[----:B------:R-:W-:-:S02]  /*25900*/  LEA.HI.X.SX32 R5, R5, R137, 0x2, P6 ;  /* 0x0000008905057211 */ /* 0x000fc400030f16ff */
[----:B------:R1:W-:Y:S04]  /*25910*/  @P2 STG.E desc[UR40][R10.64], R24 ;  /* 0x000000180a002986 */ /* 0x0003e8000c101928 */
[----:B------:R1:W-:Y:S01]  /*25920*/  @P3 STG.E desc[UR40][R4.64], R25 ;  /* 0x0000001904003986 */ /* 0x0003e2000c101928 */
[----:B---3--:R-:W-:Y:S01]  /*25930*/  ISETP.LT.AND P5, PT, R2, UR5, !P0 ;  /* 0x0000000502007c0c */ /* 0x008fe2000c7a1270 */
[----:B------:R-:W4:Y:S02]  /*25940*/  LDCU UR5, c[0x0][0x39c] ;  /* 0x00007380ff0577ac */ /* 0x000f240008000800 */
[----:B------:R-:W3:Y:S01]  /*25950*/  LDL.LU R2, [R1+0x7c4] ;  /* 0x0007c40001027983 */ /* 0x000ee20000300800 */
[----:B--2---:R-:W-:Y:S01]  /*25960*/  ISETP.LT.AND P4, PT, R16, UR6, !P0 ;  /* 0x0000000610007c0c */ /* 0x004fe2000c781270 */
[----:B------:R-:W2:Y:S02]  /*25970*/  LDCU UR6, c[0x0][0x39c] ;  /* 0x00007380ff0677ac */ /* 0x000ea40008000800 */
[----:B------:R-:W3:Y:S04]  /*25980*/  LDL.LU R16, [R1+0x7c0] ;  /* 0x0007c00001107983 */ /* 0x000ee80000300800 */
[----:B------:R-:W3:Y:S01]  /*25990*/  LDL.LU R15, [R1+0x7bc] ;  /* 0x0007bc00010f7983 */ /* 0x000ee20000300800 */
[----:B----4-:R-:W-:Y:S01]  /*259a0*/  ISETP.LT.AND P3, PT, R14, UR5, !P0 ;  /* 0x000000050e007c0c */ /* 0x010fe2000c761270 */
[----:B-1----:R-:W-:-:S02]  /*259b0*/  IMAD R7, R136, 0x2, R13 ;  /* 0x0000000288077824 */ /* 0x002fc400078e020d */
[----:B------:R-:W4:Y:S01]  /*259c0*/  LDL.LU R14, [R1+0x7b8] ;  /* 0x0007b800010e7983 */ /* 0x000f220000300800 */
[----:B------:R-:W-:Y:S01]  /*259d0*/  ISETP.LT.AND P2, PT, R17, UR4, !P0 ;  /* 0x0000000411007c0c */ /* 0x000fe2000c741270 */
[----:B------:R-:W3:Y:S01]  /*259e0*/  LDCU UR4, c[0x0][0x39c] ;  /* 0x00007380ff0477ac */ /* 0x000ee20008000800 */
[CC--:B------:R-:W-:Y:S01]  /*259f0*/  LEA R8, P6, R13.reuse, R0.reuse, 0x2 ;  /* 0x000000000d087211 */ /* 0x0c0fe200078c10ff */
[----:B------:R-:W1:Y:S03]  /*25a00*/  LDCU UR5, c[0x0][0x39c] ;  /* 0x00007380ff0577ac */ /* 0x000e660008000800 */
[----:B------:R-:W-:Y:S02]  /*25a10*/  LEA.HI.X.SX32 R9, R13, R137, 0x2, P6 ;  /* 0x000000890d097211 */ /* 0x000fe400030f16ff */
[----:B------:R-:W-:Y:S01]  /*25a20*/  LEA R6, P6, R7, R0, 0x2 ;  /* 0x0000000007067211 */ /* 0x000fe200078c10ff */
[----:B------:R-:W-:-:S03]  /*25a30*/  IMAD R11, R136, 0x2, R7 ;  /* 0x00000002880b7824 */ /* 0x000fc600078e0207 */
[-C--:B------:R-:W-:Y:S01]  /*25a40*/  LEA.HI.X.SX32 R7, R7, R137.reuse, 0x2, P6 ;  /* 0x0000008907077211 */ /* 0x080fe200030f16ff */
[----:B------:R1:W-:Y:S01]  /*25a50*/  @P5 STG.E desc[UR40][R8.64], R26 ;  /* 0x0000001a08005986 */ /* 0x0003e2000c101928 */
[----:B--2---:R-:W-:Y:S01]  /*25a60*/  ISETP.LT.AND P5, PT, R12, UR6, !P0 ;  /* 0x000000060c007c0c */ /* 0x004fe2000c7a1270 */
[----:B------:R-:W-:Y:S01]  /*25a70*/  IMAD R13, R136, 0x2, R11 ;  /* 0x00000002880d7824 */ /* 0x000fe200078e020b */
[C---:B------:R-:W-:Y:S01]  /*25a80*/  LEA R10, P6, R11.reuse, R0, 0x2 ;  /* 0x000000000b0a7211 */ /* 0x040fe200078c10ff */
[----:B------:R2:W-:Y:S01]  /*25a90*/  @P4 STG.E desc[UR40][R6.64], R27 ;  /* 0x0000001b06004986 */ /* 0x0005e2000c101928 */
[----:B------:R-:W3:Y:S03]  /*25aa0*/  LDCU UR6, c[0x0][0x39c] ;  /* 0x00007380ff0677ac */ /* 0x000ee60008000800 */
[----:B------:R-:W4:Y:S01]  /*25ab0*/  LDL.LU R12, [R1+0x750] ;  /* 0x00075000010c7983 */ /* 0x000f220000300800 */
[----:B------:R-:W-:-:S02]  /*25ac0*/  LEA.HI.X.SX32 R11, R11, R137, 0x2, P6 ;  /* 0x000000890b0b7211 */ /* 0x000fc400030f16ff */
[----:B------:R-:W-:Y:S01]  /*25ad0*/  LEA R4, P6, R13, R0, 0x2 ;  /* 0x000000000d047211 */ /* 0x000fe200078c10ff */
[----:B-1----:R-:W-:-:S03]  /*25ae0*/  IMAD R9, R136, 0x2, R13 ;  /* 0x0000000288097824 */ /* 0x002fc600078e020d */
[----:B------:R-:W-:Y:S02]  /*25af0*/  LEA.HI.X.SX32 R5, R13, R137, 0x2, P6 ;  /* 0x000000890d057211 */ /* 0x000fe400030f16ff */
[----:B------:R-:W-:Y:S01]  /*25b00*/  LEA R8, P6, R9, R0, 0x2 ;  /* 0x0000000009087211 */ /* 0x000fe200078c10ff */
[----:B--2---:R-:W-:-:S03]  /*25b10*/  IMAD R7, R136, 0x2, R9 ;  /* 0x0000000288077824 */ /* 0x004fc600078e0209 */
[----:B------:R-:W-:Y:S01]  /*25b20*/  LEA.HI.X.SX32 R9, R9, R137, 0x2, P6 ;  /* 0x0000008909097211 */ /* 0x000fe200030f16ff */
[----:B------:R1:W-:Y:S04]  /*25b30*/  @P2 STG.E desc[UR40][R10.64], R36 ;  /* 0x000000240a002986 */ /* 0x0003e8000c101928 */
[----:B------:R2:W-:Y:S04]  /*25b40*/  @P3 STG.E desc[UR40][R4.64], R37 ;  /* 0x0000002504003986 */ /* 0x0005e8000c101928 */
[----:B------:R1:W-:Y:S01]  /*25b50*/  @P5 STG.E desc[UR40][R8.64], R38 ;  /* 0x0000002608005986 */ /* 0x0003e2000c101928 */
[----:B---3--:R-:W-:Y:S01]  /*25b60*/  ISETP.LT.AND P4, PT, R2, UR4, !P0 ;  /* 0x0000000402007c0c */ /* 0x008fe2000c781270 */
[----:B------:R-:W4:Y:S02]  /*25b70*/  LDCU UR4, c[0x0][0x39c] ;  /* 0x00007380ff0477ac */ /* 0x000f240008000800 */
[----:B------:R-:W3:Y:S01]  /*25b80*/  LDL.LU R2, [R1+0x74c] ;  /* 0x00074c0001027983 */ /* 0x000ee20000300800 */
[----:B------:R-:W-:Y:S01]  /*25b90*/  ISETP.LT.AND P2, PT, R16, UR5, !P0 ;  /* 0x0000000510007c0c */ /* 0x000fe2000c741270 */
[----:B------:R-:W1:Y:S02]  /*25ba0*/  LDCU UR5, c[0x0][0x39c] ;  /* 0x00007380ff0577ac */ /* 0x000e640008000800 */
[----:B------:R-:W3:Y:S01]  /*25bb0*/  LDL.LU R16, [R1+0x748] ;  /* 0x0007480001107983 */ /* 0x000ee20000300800 */
[----:B------:R-:W-:Y:S01]  /*25bc0*/  ISETP.LT.AND P3, PT, R15, UR6, !P0 ;  /* 0x000000060f007c0c */ /* 0x000fe2000c761270 */
[----:B------:R-:W3:Y:S02]  /*25bd0*/  LDCU UR6, c[0x0][0x39c] ;  /* 0x00007380ff0677ac */ /* 0x000ee40008000800 */
[----:B------:R-:W3:Y:S01]  /*25be0*/  LDL.LU R15, [R1+0x744] ;  /* 0x00074400010f7983 */ /* 0x000ee20000300800 */
[----:B----4-:R-:W-:Y:S01]  /*25bf0*/  ISETP.LT.AND P5, PT, R14, UR4, !P0 ;  /* 0x000000040e007c0c */ /* 0x010fe2000c7a1270 */
[----:B------:R-:W-:-:S02]  /*25c00*/  IMAD R13, R136, 0x2, R7 ;  /* 0x00000002880d7824 */ /* 0x000fc400078e0207 */
[----:B------:R-:W4:Y:S01]  /*25c10*/  LDL.LU R14, [R1+0x740] ;  /* 0x00074000010e7983 */ /* 0x000f220000300800 */
[CC--:B------:R-:W-:Y:S01]  /*25c20*/  LEA R6, P6, R7.reuse, R0.reuse, 0x2 ;  /* 0x0000000007067211 */ /* 0x0c0fe200078c10ff */
[----:B------:R-:W3:Y:S03]  /*25c30*/  LDCU UR4, c[0x0][0x39c] ;  /* 0x00007380ff0477ac */ /* 0x000ee60008000800 */
[----:B------:R-:W-:Y:S02]  /*25c40*/  LEA.HI.X.SX32 R7, R7, R137, 0x2, P6 ;  /* 0x0000008907077211 */ /* 0x000fe400030f16ff */
[----:B-1----:R-:W-:Y:S01]  /*25c50*/  LEA R10, P6, R13, R0, 0x2 ;  /* 0x000000000d0a7211 */ /* 0x002fe200078c10ff */
[----:B--2---:R-:W-:-:S03]  /*25c60*/  IMAD R5, R136, 0x2, R13 ;  /* 0x0000000288057824 */ /* 0x004fc600078e020d */
[-C--:B------:R-:W-:Y:S01]  /*25c70*/  LEA.HI.X.SX32 R11, R13, R137.reuse, 0x2, P6 ;  /* 0x000000890d0b7211 */ /* 0x080fe200030f16ff */
[----:B------:R1:W-:Y:S01]  /*25c80*/  @P4 STG.E desc[UR40][R6.64], R39 ;  /* 0x0000002706004986 */ /* 0x0003e2000c101928 */
[CC--:B------:R-:W-:Y:S01]  /*25c90*/  LEA R4, P6, R5.reuse, R0.reuse, 0x2 ;  /* 0x0000000005047211 */ /* 0x0c0fe200078c10ff */
[----:B------:R-:W-:Y:S02]  /*25ca0*/  IMAD R9, R136, 0x2, R5 ;  /* 0x0000000288097824 */ /* 0x000fe400078e0205 */
[----:B------:R2:W-:Y:S01]  /*25cb0*/  @P2 STG.E desc[UR40][R10.64], R40 ;  /* 0x000000280a002986 */ /* 0x0005e2000c101928 */
[----:B------:R-:W-:Y:S01]  /*25cc0*/  ISETP.LT.AND P4, PT, R12, UR5, !P0 ;  /* 0x000000050c007c0c */ /* 0x000fe2000c781270 */
[----:B------:R-:W2:Y:S02]  /*25cd0*/  LDCU UR5, c[0x0][0x39c] ;  /* 0x00007380ff0577ac */ /* 0x000ea40008000800 */
[----:B------:R-:W4:Y:S01]  /*25ce0*/  LDL.LU R12, [R1+0x73c] ;  /* 0x00073c00010c7983 */ /* 0x000f220000300800 */
[----:B------:R-:W-:Y:S01]  /*25cf0*/  LEA.HI.X.SX32 R5, R5, R137, 0x2, P6 ;  /* 0x0000008905057211 */ /* 0x000fe200030f16ff */
[----:B------:R-:W-:Y:S01]  /*25d00*/  IMAD R13, R136, 0x2, R9 ;  /* 0x00000002880d7824 */ /* 0x000fe200078e0209 */
[----:B------:R-:W-:-:S04]  /*25d10*/  LEA R8, P6, R9, R0, 0x2 ;  /* 0x0000000009087211 */ /* 0x000fc800078c10ff */
[-C--:B------:R-:W-:Y:S02]  /*25d20*/  LEA.HI.X.SX32 R9, R9, R137.reuse, 0x2, P6 ;  /* 0x0000008909097211 */ /* 0x080fe400030f16ff */
[C---:B-1----:R-:W-:Y:S01]  /*25d30*/  LEA R6, P6, R13.reuse, R0, 0x2 ;  /* 0x000000000d067211 */ /* 0x042fe200078c10ff */
[----:B------:R1:W-:Y:S03]  /*25d40*/  @P3 STG.E desc[UR40][R4.64], R41 ;  /* 0x0000002904003986 */ /* 0x0003e6000c101928 */
[----:B------:R-:W-:Y:S01]  /*25d50*/  LEA.HI.X.SX32 R7, R13, R137, 0x2, P6 ;  /* 0x000000890d077211 */ /* 0x000fe200030f16ff */
[----:B------:R1:W-:Y:S04]  /*25d60*/  @P5 STG.E desc[UR40][R8.64], R42 ;  /* 0x0000002a08005986 */ /* 0x0003e8000c101928 */
[----:B------:R1:W-:Y:S01]  /*25d70*/  @P4 STG.E desc[UR40][R6.64], R43 ;  /* 0x0000002b06004986 */ /* 0x0003e2000c101928 */
[----:B---3--:R-:W-:Y:S01]  /*25d80*/  ISETP.LT.AND P2, PT, R2, UR6, !P0 ;  /* 0x0000000602007c0c */ /* 0x008fe2000c741270 */
[----:B------:R-:W4:Y:S02]  /*25d90*/  LDCU UR6, c[0x0][0x39c] ;  /* 0x00007380ff0677ac */ /* 0x000f240008000800 */
[----:B------:R-:W3:Y:S01]  /*25da0*/  LDL.LU R2, [R1+0x738] ;  /* 0x0007380001027983 */ /* 0x000ee20000300800 */
[----:B------:R-:W-:Y:S01]  /*25db0*/  ISETP.LT.AND P3, PT, R16, UR4, !P0 ;  /* 0x0000000410007c0c */ /* 0x000fe2000c761270 */
[----:B--2---:R-:W-:-:S02]  /*25dc0*/  IMAD R11, R136, 0x2, R13 ;  /* 0x00000002880b7824 */ /* 0x004fc400078e020d */
[----:B------:R-:W2:Y:S01]  /*25dd0*/  LDL.LU R16, [R1+0x734] ;  /* 0x0007340001107983 */ /* 0x000ea20000300800 */
[----:B------:R-:W4:Y:S01]  /*25de0*/  LDCU UR4, c[0x0][0x39c] ;  /* 0x00007380ff0477ac */ /* 0x000f220008000800 */
[----:B------:R-:W-:Y:S02]  /*25df0*/  ISETP.LT.AND P5, PT, R15, UR5, !P0 ;  /* 0x000000050f007c0c */ /* 0x000fe4000c7a1270 */
[----:B------:R-:W2:Y:S01]  /*25e00*/  LDL.LU R15, [R1+0x730] ;  /* 0x00073000010f7983 */ /* 0x000ea20000300800 */
[----:B------:R-:W3:Y:S01]  /*25e10*/  LDCU UR5, c[0x0][0x39c] ;  /* 0x00007380ff0577ac */ /* 0x000ee20008000800 */
[----:B----4-:R-:W-:Y:S01]  /*25e20*/  ISETP.LT.AND P4, PT, R14, UR6, !P0 ;  /* 0x000000060e007c0c */ /* 0x010fe2000c781270 */
[----:B-1----:R-:W-:Y:S01]  /*25e30*/  IMAD R5, R136, 0x2, R11 ;  /* 0x0000000288057824 */ /* 0x002fe200078e020b */
[----:B------:R-:W4:Y:S01]  /*25e40*/  LDL.LU R14, [R1+0x72c] ;  /* 0x00072c00010e7983 */ /* 0x000f220000300800 */
[C---:B------:R-:W-:Y:S01]  /*25e50*/  LEA R10, P6, R11.reuse, R0, 0x2 ;  /* 0x000000000b0a7211 */ /* 0x040fe200078c10ff */
[----:B------:R-:W2:Y:S03]  /*25e60*/  LDCU UR6, c[0x0][0x39c] ;  /* 0x00007380ff0677ac */ /* 0x000ea60008000800 */
[----:B------:R-:W-:-:S02]  /*25e70*/  LEA.HI.X.SX32 R11, R11, R137, 0x2, P6 ;  /* 0x000000890b0b7211 */ /* 0x000fc400030f16ff */
[----:B------:R-:W-:Y:S01]  /*25e80*/  LEA R4, P6, R5, R0, 0x2 ;  /* 0x0000000005047211 */ /* 0x000fe200078c10ff */
[----:B------:R-:W-:-:S03]  /*25e90*/  IMAD R13, R136, 0x2, R5 ;  /* 0x00000002880d7824 */ /* 0x000fc600078e0205 */
[-C--:B------:R-:W-:Y:S01]  /*25ea0*/  LEA.HI.X.SX32 R5, R5, R137.reuse, 0x2, P6 ;  /* 0x0000008905057211 */ /* 0x080fe200030f16ff */
[----:B------:R1:W-:Y:S01]  /*25eb0*/  @P2 STG.E desc[UR40][R10.64], R52 ;  /* 0x000000340a002986 */ /* 0x0003e2000c101928 */
[CC--:B------:R-:W-:Y:S01]  /*25ec0*/  LEA R8, P6, R13.reuse, R0.reuse, 0x2 ;  /* 0x000000000d087211 */ /* 0x0c0fe200078c10ff */
[----:B------:R-:W-:Y:S02]  /*25ed0*/  IMAD R7, R136, 0x2, R13 ;  /* 0x0000000288077824 */ /* 0x000fe400078e020d */
[----:B------:R-:W-:Y:S01]  /*25ee0*/  @P3 STG.E desc[UR40][R4.64], R53 ;  /* 0x0000003504003986 */ /* 0x000fe2000c101928 */
[----:B------:R-:W-:Y:S01]  /*25ef0*/  ISETP.LT.AND P2, PT, R12, UR4, !P0 ;  /* 0x000000040c007c0c */ /* 0x000fe2000c741270 */
[----:B------:R-:W2:Y:S02]  /*25f00*/  LDCU UR4, c[0x0][0x39c] ;  /* 0x00007380ff0477ac */ /* 0x000ea40008000800 */
[----:B------:R-:W4:Y:S01]  /*25f10*/  LDL.LU R12, [R1+0x728] ;  /* 0x00072800010c7983 */ /* 0x000f220000300800 */
[----:B------:R-:W-:Y:S01]  /*25f20*/  LEA.HI.X.SX32 R9, R13, R137, 0x2, P6 ;  /* 0x000000890d097211 */ /* 0x000fe200030f16ff */
[----:B-1----:R-:W-:Y:S01]  /*25f30*/  IMAD R11, R136, 0x2, R7 ;  /* 0x00000002880b7824 */ /* 0x002fe200078e0207 */
[----:B------:R-:W-:-:S04]  /*25f40*/  LEA R6, P6, R7, R0, 0x2 ;  /* 0x0000000007067211 */ /* 0x000fc800078c10ff */
[----:B------:R-:W-:Y:S02]  /*25f50*/  LEA.HI.X.SX32 R7, R7, R137, 0x2, P6 ;  /* 0x0000008907077211 */ /* 0x000fe400030f16ff */
[----:B------:R-:W-:Y:S01]  /*25f60*/  LEA R10, P6, R11, R0, 0x2 ;  /* 0x000000000b0a7211 */ /* 0x000fe200078c10ff */
[----:B------:R-:W-:-:S03]  /*25f70*/  IMAD R13, R136, 0x2, R11 ;  /* 0x00000002880d7824 */ /* 0x000fc600078e020b */
[----:B------:R-:W-:Y:S01]  /*25f80*/  LEA.HI.X.SX32 R11, R11, R137, 0x2, P6 ;  /* 0x000000890b0b7211 */ /* 0x000fe200030f16ff */
[----:B------:R1:W-:Y:S04]  /*25f90*/  @P5 STG.E desc[UR40][R8.64], R54 ;  /* 0x0000003608005986 */ /* 0x0003e8000c101928 */
[----:B------:R1:W-:Y:S04]  /*25fa0*/  @P4 STG.E desc[UR40][R6.64], R55 ;  /* 0x0000003706004986 */ /* 0x0003e8000c101928 */
[----:B------:R-:W-:Y:S01]  /*25fb0*/  @P2 STG.E desc[UR40][R10.64], R56 ;  /* 0x000000380a002986 */ /* 0x000fe2000c101928 */
[----:B---3--:R-:W-:Y:S01]  /*25fc0*/  ISETP.LT.AND P3, PT, R2, UR5, !P0 ;  /* 0x0000000502007c0c */ /* 0x008fe2000c761270 */
[----:B------:R-:W4:Y:S02]  /*25fd0*/  LDCU UR5, c[0x0][0x39c] ;  /* 0x00007380ff0577ac */ /* 0x000f240008000800 */
[----:B------:R-:W3:Y:S01]  /*25fe0*/  LDL.LU R2, [R1+0x724] ;  /* 0x0007240001027983 */ /* 0x000ee20000300800 */
[----:B--2---:R-:W-:Y:S01]  /*25ff0*/  ISETP.LT.AND P5, PT, R16, UR6, !P0 ;  /* 0x0000000610007c0c */ /* 0x004fe2000c7a1270 */
[----:B------:R-:W2:Y:S02]  /*26000*/  LDCU UR6, c[0x0][0x39c] ;  /* 0x00007380ff0677ac */ /* 0x000ea40008000800 */
[----:B------:R-:W3:Y:S01]  /*26010*/  LDL.LU R16, [R1+0x720] ;  /* 0x0007200001107983 */ /* 0x000ee20000300800 */
[----:B------:R-:W-:Y:S01]  /*26020*/  ISETP.LT.AND P4, PT, R15, UR4, !P0 ;  /* 0x000000040f007c0c */ /* 0x000fe2000c781270 */
[----:B------:R-:W3:Y:S02]  /*26030*/  LDCU UR4, c[0x0][0x39c] ;  /* 0x00007380ff0477ac */ /* 0x000ee40008000800 */
[----:B------:R-:W3:Y:S01]  /*26040*/  LDL.LU R15, [R1+0x71c] ;  /* 0x00071c00010f7983 */ /* 0x000ee20000300800 */
[----:B----4-:R-:W-:Y:S01]  /*26050*/  ISETP.LT.AND P2, PT, R14, UR5, !P0 ;  /* 0x000000050e007c0c */ /* 0x010fe2000c741270 */
[----:B-1----:R-:W-:-:S02]  /*26060*/  IMAD R9, R136, 0x2, R13 ;  /* 0x0000000288097824 */ /* 0x002fc400078e020d */
[----:B------:R-:W4:Y:S01]  /*26070*/  LDL.LU R14, [R1+0x718] ;  /* 0x00071800010e7983 */ /* 0x000f220000300800 */
[CC--:B------:R-:W-:Y:S01]  /*26080*/  LEA R4, P6, R13.reuse, R0.reuse, 0x2 ;  /* 0x000000000d047211 */ /* 0x0c0fe200078c10ff */
[----:B------:R-:W1:Y:S03]  /*26090*/  LDCU UR5, c[0x0][0x39c] ;  /* 0x00007380ff0577ac */ /* 0x000e660008000800 */
[----:B------:R-:W-:Y:S02]  /*260a0*/  LEA.HI.X.SX32 R5, R13, R137, 0x2, P6 ;  /* 0x000000890d057211 */ /* 0x000fe400030f16ff */
[----:B------:R-:W-:Y:S01]  /*260b0*/  LEA R8, P6, R9, R0, 0x2 ;  /* 0x0000000009087211 */ /* 0x000fe200078c10ff */
[----:B------:R-:W-:-:S03]  /*260c0*/  IMAD R7, R136, 0x2, R9 ;  /* 0x0000000288077824 */ /* 0x000fc600078e0209 */
[-C--:B------:R-:W-:Y:S01]  /*260d0*/  LEA.HI.X.SX32 R9, R9, R137.reuse, 0x2, P6 ;  /* 0x0000008909097211 */ /* 0x080fe200030f16ff */
[----:B------:R1:W-:Y:S01]  /*260e0*/  @P3 STG.E desc[UR40][R4.64], R57 ;  /* 0x0000003904003986 */ /* 0x0003e2000c101928 */
[CC--:B------:R-:W-:Y:S01]  /*260f0*/  LEA R6, P6, R7.reuse, R0.reuse, 0x2 ;  /* 0x0000000007067211 */ /* 0x0c0fe200078c10ff */
[----:B------:R-:W-:Y:S02]  /*26100*/  IMAD R13, R136, 0x2, R7 ;  /* 0x00000002880d7824 */ /* 0x000fe400078e0207 */
[----:B------:R1:W-:Y:S01]  /*26110*/  @P5 STG.E desc[UR40][R8.64], R58 ;  /* 0x0000003a08005986 */ /* 0x0003e2000c101928 */
[----:B--2---:R-:W-:Y:S01]  /*26120*/  ISETP.LT.AND P3, PT, R12, UR6, !P0 ;  /* 0x000000060c007c0c */ /* 0x004fe2000c761270 */
        /* <DEDUP_REMOVED lines=18> */
[----:B--2---:R-:W-:Y:S01]  /*26250*/  ISETP.LT.AND P2, PT, R15, UR6, !P0 ;  /* 0x000000060f007c0c */ /* 0x004fe2000c741270 */
[----:B------:R-:W3:Y:S02]  /*26260*/  LDCU UR6, c[0x0][0x39c] ;  /* 0x00007380ff0677ac */ /* 0x000ee40008000800 */
[----:B------:R-:W2:Y:S01]  /*26270*/  LDL.LU R15, [R1+0x708] ;  /* 0x00070800010f7983 */ /* 0x000ea20000300800 */
[----:B----4-:R-:W-:Y:S01]  /*26280*/  ISETP.LT.AND P3, PT, R14, UR4, !P0 ;  /* 0x000000040e007c0c */ /* 0x010fe2000c761270 */
[----:B------:R-:W-:-:S02]  /*26290*/  IMAD R13, R136, 0x2, R9 ;  /* 0x00000002880d7824 */ /* 0x000fc400078e0209 */
[----:B------:R-:W4:Y:S01]  /*262a0*/  LDL.LU R14, [R1+0x704] ;  /* 0x00070400010e7983 */ /* 0x000f220000300800 */
[CC--:B------:R-:W-:Y:S01]  /*262b0*/  LEA R8, P6, R9.reuse, R0.reuse, 0x2 ;  /* 0x0000000009087211 */ /* 0x0c0fe200078c10ff */
[----:B------:R-:W3:Y:S03]  /*262c0*/  LDCU UR4, c[0x0][0x39c] ;  /* 0x00007380ff0477ac */ /* 0x000ee60008000800 */
[----:B------:R-:W-:Y:S02]  /*262d0*/  LEA.HI.X.SX32 R9, R9, R137, 0x2, P6 ;  /* 0x0000008909097211 */ /* 0x000fe400030f16ff */
[----:B-1----:R-:W-:Y:S01]  /*262e0*/  LEA R6, P6, R13, R0, 0x2 ;  /* 0x000000000d067211 */ /* 0x002fe200078c10ff */
[----:B------:R-:W-:-:S03]  /*262f0*/  IMAD R11, R136, 0x2, R13 ;  /* 0x00000002880b7824 */ /* 0x000fc600078e020d */
        /* <DEDUP_REMOVED lines=21> */
[----:B------:R-:W-:-:S02]  /*26450*/  IMAD R7, R136, 0x2, R13 ;  /* 0x0000000288077824 */ /* 0x000fc400078e020d */
[----:B------:R-:W3:Y:S01]  /*26460*/  LDL.LU R16, [R1+0x6f8] ;  /* 0x0006f80001107983 */ /* 0x000ee20000300800 */
[----:B------:R-:W4:Y:S01]  /*26470*/  LDCU UR4, c[0x0][0x39c] ;  /* 0x00007380ff0477ac */ /* 0x000f220008000800 */
[----:B--2---:R-:W-:Y:S02]  /*26480*/  ISETP.LT.AND P3, PT, R15, UR5, !P0 ;  /* 0x000000050f007c0c */ /* 0x004fe4000c761270 */
[----:B------:R-:W2:Y:S01]  /*26490*/  LDL.LU R15, [R1+0x6f4] ;  /* 0x0006f400010f7983 */ /* 0x000ea20000300800 */
[----:B------:R-:W3:Y:S01]  /*264a0*/  LDCU UR5, c[0x0][0x39c] ;  /* 0x00007380ff0577ac */ /* 0x000ee20008000800 */
[----:B----4-:R-:W-:Y:S01]  /*264b0*/  ISETP.LT.AND P5, PT, R14, UR6, !P0 ;  /* 0x000000060e007c0c */ /* 0x010fe2000c7a1270 */
[----:B-1----:R-:W-:Y:S01]  /*264c0*/  IMAD R11, R136, 0x2, R7 ;  /* 0x00000002880b7824 */ /* 0x002fe200078e0207 */
[----:B------:R-:W4:Y:S01]  /*264d0*/  LDL.LU R14, [R1+0x6f0] ;  /* 0x0006f000010e7983 */ /* 0x000f220000300800 */
[C---:B------:R-:W-:Y:S01]  /*264e0*/  LEA R6, P6, R7.reuse, R0, 0x2 ;  /* 0x0000000007067211 */ /* 0x040fe200078c10ff */
[----:B------:R-:W1:Y:S03]  /*264f0*/  LDCU UR6, c[0x0][0x39c] ;  /* 0x00007380ff0677ac */ /* 0x000e660008000800 */
        /* <DEDUP_REMOVED lines=24> */
[----:B------:R-:W-:Y:S01]  /*26680*/  ISETP.LT.AND P3, PT, R16, UR6, !P0 ;  /* 0x0000000610007c0c */ /* 0x000fe2000c761270 */
[----:B------:R-:W4:Y:S02]  /*26690*/  LDCU UR6, c[0x0][0x39c] ;  /* 0x00007380ff0677ac */ /* 0x000f240008000800 */
[----:B------:R-:W3:Y:S01]  /*266a0*/  LDL.LU R16, [R1+0x6e4] ;  /* 0x0006e40001107983 */ /* 0x000ee20000300800 */
[----:B--2---:R-:W-:Y:S01]  /*266b0*/  ISETP.LT.AND P5, PT, R15, UR4, !P0 ;  /* 0x000000040f007c0c */ /* 0x004fe2000c7a1270 */
[----:B------:R-:W3:Y:S02]  /*266c0*/  LDCU UR4, c[0x0][0x39c] ;  /* 0x00007380ff0477ac */ /* 0x000ee40008000800 */
[----:B------:R-:W2:Y:S01]  /*266d0*/  LDL.LU R15, [R1+0x6e0] ;  /* 0x0006e000010f7983 */ /* 0x000ea20000300800 */
        /* <DEDUP_REMOVED lines=48> */
[-C--:B------:R-:W-:Y:S02]  /*269e0*/  LEA.HI.X.SX32 R7, R7, R137.reuse, 0x2, P6 ;  /* 0x0000008907077211 */ /* 0x080fe400030f16ff */
[----:B------:R-:W-:Y:S01]  /*269f0*/  ISETP.LT.AND P3, PT, R12, UR5, !P0 ;  /* 0x000000050c007c0c */ /* 0x000fe2000c761270 */
[----:B------:R-:W-:Y:S01]  /*26a00*/  IMAD R13, R136, 0x2, R11 ;  /* 0x00000002880d7824 */ /* 0x000fe200078e020b */
[----:B------:R-:W2:Y:S01]  /*26a10*/  LDL.LU R12, [R1+0x6c4] ;  /* 0x0006c400010c7983 */ /* 0x000ea20000300800 */
[C---:B------:R-:W-:Y:S01]  /*26a20*/  LEA R10, P6, R11.reuse, R0, 0x2 ;  /* 0x000000000b0a7211 */ /* 0x040fe200078c10ff */
[----:B------:R-:W2:Y:S03]  /*26a30*/  LDCU UR5, c[0x0][0x39c] ;  /* 0x00007380ff0577ac */ /* 0x000ea60008000800 */
[----:B------:R-:W-:-:S02]  /*26a40*/  LEA.HI.X.SX32 R11, R11, R137, 0x2, P6 ;  /* 0x000000890b0b7211 */ /* 0x000fc400030f16ff */
        /* <DEDUP_REMOVED lines=9> */
[----:B------:R-:W-:Y:S01]  /*26ae0*/  IMAD R9, R136, 0x2, R13 ;  /* 0x0000000288097824 */ /* 0x000fe200078e020d */
[----:B------:R-:W1:Y:S01]  /*26af0*/  LDCU UR4, c[0x0][0x39c] ;  /* 0x00007380ff0477ac */ /* 0x000e620008000800 */
[----:B----4-:R-:W-:-:S02]  /*26b00*/  ISETP.LT.AND P3, PT, R14, UR6, !P0 ;  /* 0x000000060e007c0c */ /* 0x010fc4000c761270 */
[----:B------:R-:W-:Y:S01]  /*26b10*/  IMAD R13, R136, 0x2, R9 ;  /* 0x00000002880d7824 */ /* 0x000fe200078e0209 */
[----:B------:R-:W4:Y:S01]  /*26b20*/  LDL.LU R14, [R1+0x6bc] ;  /* 0x0006bc00010e7983 */ /* 0x000f220000300800 */
[C---:B------:R-:W-:Y:S01]  /*26b30*/  LEA R8, P2, R9.reuse, R0, 0x2 ;  /* 0x0000000009087211 */ /* 0x040fe200078410ff */
[----:B------:R-:W3:Y:S02]  /*26b40*/  LDCU UR6, c[0x0][0x39c] ;  /* 0x00007380ff0677ac */ /* 0x000ee40008000800 */
[----:B------:R-:W4:Y:S04]  /*26b50*/  LDL.LU R18, [R1+0x6b8] ;  /* 0x0006b80001127983 */ /* 0x000f280000300800 */
[----:B------:R-:W4:Y:S01]  /*26b60*/  LDL.LU R16, [R1+0x6b4] ;  /* 0x0006b40001107983 */ /* 0x000f220000300800 */
[----:B------:R-:W-:-:S02]  /*26b70*/  LEA.HI.X.SX32 R9, R9, R137, 0x2, P2 ;  /* 0x0000008909097211 */ /* 0x000fc400010f16ff */
[-C--:B-1----:R-:W-:Y:S02]  /*26b80*/  LEA R6, P6, R13, R0.reuse, 0x2 ;  /* 0x000000000d067211 */ /* 0x082fe400078c10ff */
[----:B--2---:R-:W-:Y:S01]  /*26b90*/  ISETP.LT.AND P2, PT, R15, UR5, !P0 ;  /* 0x000000050f007c0c */ /* 0x004fe2000c741270 */
[----:B------:R-:W3:Y:S01]  /*26ba0*/  LDCU UR5, c[0x0][0x39c] ;  /* 0x00007380ff0577ac */ /* 0x000ee20008000800 */
[----:B------:R-:W-:Y:S01]  /*26bb0*/  LEA.HI.X.SX32 R7, R13, R137, 0x2, P6 ;  /* 0x000000890d077211 */ /* 0x000fe200030f16ff */
[C---:B------:R-:W-:Y:S01]  /*26bc0*/  IMAD R13, R136.reuse, 0x2, R13 ;  /* 0x00000002880d7824 */ /* 0x040fe200078e020d */
[----:B------:R1:W-:Y:S03]  /*26bd0*/  @P5 STG.E desc[UR40][R8.64], R102 ;  /* 0x0000006608005986 */ /* 0x0003e6000c101928 */
[----:B------:R-:W-:Y:S01]  /*26be0*/  IMAD R11, R136, 0x2, R13 ;  /* 0x00000002880b7824 */ /* 0x000fe200078e020d */
[----:B------:R2:W-:Y:S01]  /*26bf0*/  @P4 STG.E desc[UR40][R6.64], R103 ;  /* 0x0000006706004986 */ /* 0x0005e2000c101928 */
[----:B------:R-:W-:-:S02]  /*26c00*/  LEA R4, P4, R13, R0, 0x2 ;  /* 0x000000000d047211 */ /* 0x000fc400078810ff */
[C---:B------:R-:W-:Y:S02]  /*26c10*/  IMAD R15, R136.reuse, 0x2, R11 ;  /* 0x00000002880f7824 */ /* 0x040fe400078e020b */
[-C--:B------:R-:W-:Y:S02]  /*26c20*/  LEA.HI.X.SX32 R5, R13, R137.reuse, 0x2, P4 ;  /* 0x000000890d057211 */ /* 0x080fe400020f16ff */
[----:B------:R-:W-:Y:S01]  /*26c30*/  IMAD R13, R136, 0x2, R15 ;  /* 0x00000002880d7824 */ /* 0x000fe200078e020f */
[CC--:B-1----:R-:W-:Y:S02]  /*26c40*/  LEA R8, P6, R11.reuse, R0.reuse, 0x2 ;  /* 0x000000000b087211 */ /* 0x0c2fe400078c10ff */
[----:B------:R-:W-:Y:S01]  /*26c50*/  ISETP.LT.AND P5, PT, R12, UR4, !P0 ;  /* 0x000000040c007c0c */ /* 0x000fe2000c7a1270 */
[----:B------:R-:W4:Y:S01]  /*26c60*/  LDCU UR4, c[0x0][0x39c] ;  /* 0x00007380ff0477ac */ /* 0x000f220008000800 */
[----:B------:R-:W-:Y:S01]  /*26c70*/  LEA.HI.X.SX32 R9, R11, R137, 0x2, P6 ;  /* 0x000000890b097211 */ /* 0x000fe200030f16ff */
[C---:B------:R-:W-:Y:S01]  /*26c80*/  IMAD R11, R136.reuse, 0x2, R13 ;  /* 0x00000002880b7824 */ /* 0x040fe200078e020d */
[----:B------:R1:W-:Y:S03]  /*26c90*/  @P2 STG.E desc[UR40][R4.64], R128 ;  /* 0x0000008004002986 */ /* 0x0003e6000c101928 */
[----:B------:R-:W-:Y:S01]  /*26ca0*/  IMAD R17, R136, 0x2, R11 ;  /* 0x0000000288117824 */ /* 0x000fe200078e020b */
[----:B--2---:R-:W-:-:S03]  /*26cb0*/  LEA R6, P6, R13, R0, 0x2 ;  /* 0x000000000d067211 */ /* 0x004fc600078c10ff */
[C---:B------:R-:W-:Y:S01]  /*26cc0*/  IMAD R19, R136.reuse, 0x2, R17 ;  /* 0x0000000288137824 */ /* 0x040fe200078e0211 */
[-C--:B------:R-:W-:Y:S02]  /*26cd0*/  LEA.HI.X.SX32 R7, R13, R137.reuse, 0x2, P6 ;  /* 0x000000890d077211 */ /* 0x080fe400030f16ff */
[CC--:B------:R-:W-:Y:S01]  /*26ce0*/  LEA R10, P6, R11.reuse, R0.reuse, 0x2 ;  /* 0x000000000b0a7211 */ /* 0x0c0fe200078c10ff */
[----:B------:R-:W-:Y:S01]  /*26cf0*/  IMAD R136, R136, 0x2, R19 ;  /* 0x0000000288887824 */ /* 0x000fe200078e0213 */
[----:B------:R2:W-:Y:S02]  /*26d00*/  @P3 STG.E desc[UR40][R8.64], R129 ;  /* 0x0000008108003986 */ /* 0x0005e4000c101928 */
[----:B------:R-:W-:Y:S02]  /*26d10*/  LEA.HI.X.SX32 R11, R11, R137, 0x2, P6 ;  /* 0x000000890b0b7211 */ /* 0x000fe400030f16ff */
[----:B---3--:R-:W-:Y:S01]  /*26d20*/  ISETP.LT.AND P4, PT, R2, UR5, !P0 ;  /* 0x0000000502007c0c */ /* 0x008fe2000c781270 */
[----:B------:R-:W3:Y:S01]  /*26d30*/  LDCU UR5, c[0x0][0x39c] ;  /* 0x00007380ff0577ac */ /* 0x000ee20008000800 */
[----:B------:R-:W-:-:S04]  /*26d40*/  LEA R2, P2, R15, R0, 0x2 ;  /* 0x000000000f027211 */ /* 0x000fc800078410ff */
[----:B------:R-:W-:Y:S02]  /*26d50*/  LEA.HI.X.SX32 R3, R15, R137, 0x2, P2 ;  /* 0x000000890f037211 */ /* 0x000fe400010f16ff */
[----:B------:R-:W-:-:S04]  /*26d60*/  LEA R12, P2, R17, R0, 0x2 ;  /* 0x00000000110c7211 */ /* 0x000fc800078410ff */
[-C--:B------:R-:W-:Y:S02]  /*26d70*/  LEA.HI.X.SX32 R13, R17, R137.reuse, 0x2, P2 ;  /* 0x00000089110d7211 */ /* 0x080fe400010f16ff */
[----:B----4-:R-:W-:Y:S02]  /*26d80*/  ISETP.LT.AND P3, PT, R14, UR4, !P0 ;  /* 0x000000040e007c0c */ /* 0x010fe4000c761270 */
[----:B------:R-:W-:Y:S02]  /*26d90*/  LEA R14, P6, R136, R0, 0x2 ;  /* 0x00000000880e7211 */ /* 0x000fe400078c10ff */
[----:B------:R-:W-:Y:S02]  /*26da0*/  ISETP.LT.AND P2, PT, R18, UR6, !P0 ;  /* 0x0000000612007c0c */ /* 0x000fe4000c741270 */
[----:B---3--:R-:W-:Y:S02]  /*26db0*/  ISETP.LT.AND P0, PT, R16, UR5, !P0 ;  /* 0x0000000510007c0c */ /* 0x008fe4000c701270 */
[----:B------:R-:W-:-:S02]  /*26dc0*/  LEA.HI.X.SX32 R15, R136, R137, 0x2, P6 ;  /* 0x00000089880f7211 */ /* 0x000fc400030f16ff */
[C---:B-1----:R-:W-:Y:S01]  /*26dd0*/  LEA R4, P6, R19.reuse, R0, 0x2 ;  /* 0x0000000013047211 */ /* 0x042fe200078c10ff */
[----:B------:R2:W-:Y:S03]  /*26de0*/  @P5 STG.E desc[UR40][R2.64], R130 ;  /* 0x0000008202005986 */ /* 0x0005e6000c101928 */
[----:B------:R-:W-:Y:S01]  /*26df0*/  LEA.HI.X.SX32 R5, R19, R137, 0x2, P6 ;  /* 0x0000008913057211 */ /* 0x000fe200030f16ff */
[----:B------:R2:W-:Y:S04]  /*26e00*/  @P4 STG.E desc[UR40][R6.64], R131 ;  /* 0x0000008306004986 */ /* 0x0005e8000c101928 */
[----:B------:R2:W-:Y:S04]  /*26e10*/  @P3 STG.E desc[UR40][R10.64], R20 ;  /* 0x000000140a003986 */ /* 0x0005e8000c101928 */
[----:B------:R2:W-:Y:S04]  /*26e20*/  @P2 STG.E desc[UR40][R12.64], R21 ;  /* 0x000000150c002986 */ /* 0x0005e8000c101928 */
[----:B------:R2:W-:Y:S04]  /*26e30*/  @P0 STG.E desc[UR40][R4.64], R22 ;  /* 0x0000001604000986 */ /* 0x0005e8000c101928 */
[----:B------:R2:W-:Y:S01]  /*26e40*/  @P1 STG.E desc[UR40][R14.64], R23 ;  /* 0x000000170e001986 */ /* 0x0005e2000c101928 */
[----:B------:R-:W-:Y:S06]  /*26e50*/  BAR.SYNC.DEFER_BLOCKING 0x0 ;  /* 0x0000000000007b1d */ /* 0x000fec0000010000 */
[----:B------:R-:W-:Y:S05]  /*26e60*/  BRA.U UP0, `(.L_x_13) ;  /* 0x0000000100a07547 */ /* 0x000fea000b800000 */
[----:B------:R-:W1:Y:S01]  /*26e70*/  S2UR UR5, SR_CgaCtaId ;  /* 0x00000000000579c3 */ /* 0x000e620000008800 */
[----:B------:R-:W-:Y:S01]  /*26e80*/  NOP ;  /* 0x0000000000007918 */ /* 0x000fe20000000000 */
[----:B------:R-:W-:Y:S01]  /*26e90*/  UMOV UR4, 0x50 ;  /* 0x0000005000047882 */ /* 0x000fe20000000000 */
[----:B------:R-:W-:Y:S02]  /*26ea0*/  IMAD.U32 R0, RZ, RZ, UR10 ;  /* 0x0000000aff007e24 */ /* 0x000fe4000f8e00ff */
[----:B--2---:R-:W-:Y:S02]  /*26eb0*/  IMAD.MOV.U32 R3, RZ, RZ, 0xff ;  /* 0x000000ffff037424 */ /* 0x004fe400078e00ff */
[----:B------:R-:W-:Y:S01]  /*26ec0*/  IMAD.MOV.U32 R7, RZ, RZ, 0x1 ;  /* 0x00000001ff077424 */ /* 0x000fe200078e00ff */
[----:B------:R-:W-:-:S04]  /*26ed0*/  LOP3.LUT R0, R0, 0xffff, RZ, 0xc0, !PT ;  /* 0x0000ffff00007812 */ /* 0x000fc800078ec0ff */
[----:B------:R-:W-:-:S05]  /*26ee0*/  SHF.R.U32.HI R0, RZ, 0x5, R0 ;  /* 0x00000005ff007819 */ /* 0x000fca0000011600 */
[----:B------:R-:W-:Y:S01]  /*26ef0*/  VIADD R2, R0, 0x10 ;  /* 0x0000001000027836 */ /* 0x000fe20000000000 */
[----:B------:R-:W-:Y:S01]  /*26f00*/  SHF.L.U32 R0, R3, R0, RZ ;  /* 0x0000000003007219 */ /* 0x000fe200000006ff */
[----:B-1----:R-:W-:-:S03]  /*26f10*/  ULEA UR6, UR5, UR4, 0x18 ;  /* 0x0000000405067291 */ /* 0x002fc6000f8ec0ff */
[----:B------:R-:W-:-:S04]  /*26f20*/  SHF.L.U32 R3, R7, R2, RZ ;  /* 0x0000000207037219 */ /* 0x000fc800000006ff */
[----:B------:R-:W-:Y:S02]  /*26f30*/  LOP3.LUT R0, R3, R0, RZ, 0xfc, !PT ;  /* 0x0000000003007212 */ /* 0x000fe400078efcff */
[----:B------:R-:W1:Y:S02]  /*26f40*/  LDS R5, [UR6] ;  /* 0x00000006ff057984 */ /* 0x000e640008000800 */
[C---:B------:R-:W-:Y:S02]  /*26f50*/  LOP3.LUT R2, R0.reuse, 0xffff, RZ, 0xc0, !PT ;  /* 0x0000ffff00027812 */ /* 0x040fe400078ec0ff */
[----:B-1----:R-:W-:-:S04]  /*26f60*/  LOP3.LUT R3, R0, 0xffff, R5, 0x80, !PT ;  /* 0x0000ffff00037812 */ /* 0x002fc800078e8005 */
[----:B------:R-:W-:-:S13]  /*26f70*/  ISETP.NE.AND P0, PT, R3, R2, PT ;  /* 0x000000020300720c */ /* 0x000fda0003f05270 */
[----:B------:R-:W-:Y:S05]  /*26f80*/  @P0 BRA `(.L_x_14) ;  /* 0x0000000000500947 */ /* 0x000fea0003800000 */
[----:B------:R-:W-:Y:S02]  /*26f90*/  SHF.R.U32.HI R5, RZ, 0x10, R5 ;  /* 0x00000010ff057819 */ /* 0x000fe40000011605 */
[----:B------:R-:W-:-:S04]  /*26fa0*/  SHF.R.U32.HI R2, RZ, 0x10, R0 ;  /* 0x00000010ff027819 */ /* 0x000fc80000011600 */
[----:B------:R-:W-:-:S04]  /*26fb0*/  LOP3.LUT R5, R5, R2, RZ, 0xc0, !PT ;  /* 0x0000000205057212 */ /* 0x000fc800078ec0ff */
[----:B------:R-:W-:-:S13]  /*26fc0*/  ISETP.NE.AND P0, PT, R5, R2, PT ;  /* 0x000000020500720c */ /* 0x000fda0003f05270 */
[----:B------:R-:W-:Y:S05]  /*26fd0*/  @P0 BRA `(.L_x_15) ;  /* 0x0000000000300947 */ /* 0x000fea0003800000 */
[----:B------:R-:W-:Y:S01]  /*26fe0*/  R2UR UR4, R0 ;  /* 0x00000000000472ca */ /* 0x000fe200000e0000 */
[----:B------:R-:W-:Y:S01]  /*26ff0*/  VOTEU.ANY UR5, UPT, PT ;  /* 0x0000000000057886 */ /* 0x000fe200038e0100 */
[----:B------:R-:W1:Y:S01]  /*27000*/  S2R R0, SR_LANEID ;  /* 0x0000000000007919 */ /* 0x000e620000000000 */
[----:B------:R-:W-:-:S10]  /*27010*/  UFLO.U32 UR5, UR5 ;  /* 0x00000005000572bd */ /* 0x000fd400080e0000 */
[----:B------:R-:W-:-:S06]  /*27020*/  ULOP3.LUT UR4, URZ, UR4, URZ, 0x33, !UPT ;  /* 0x00000004ff047292 */ /* 0x000fcc000f8e33ff */
[----:B------:R-:W-:-:S04]  /*27030*/  IMAD.U32 R2, RZ, RZ, UR4 ;  /* 0x00000004ff027e24 */ /* 0x000fc8000f8e00ff */
[----:B------:R-:W2:Y:S02]  /*27040*/  REDUX UR7, R2 ;  /* 0x00000000020773c4 */ /* 0x000ea40000000000 */
[----:B------:R3:W-:Y:S01]  /*27050*/  UTCATOMSWS.AND URZ, UR4 ;  /* 0x0000000400ff79e3 */ /* 0x0007e20008000000 */
[----:B-1----:R-:W-:Y:S01]  /*27060*/  ISETP.EQ.U32.AND P0, PT, R0, UR5, PT ;  /* 0x0000000500007c0c */ /* 0x002fe2000bf02070 */
[----:B--2---:R-:W-:-:S12]  /*27070*/  IMAD.U32 R0, RZ, RZ, UR7 ;  /* 0x00000007ff007e24 */ /* 0x004fd8000f8e00ff */
[----:B------:R3:W-:Y:S01]  /*27080*/  @P0 ATOMS.AND RZ, [UR6], R0 ;  /* 0x00000000ffff098c */ /* 0x0007e2000a800006 */
[----:B------:R-:W-:Y:S05]  /*27090*/  BRA `(.L_x_13) ;  /* 0x0000000000147947 */ /* 0x000fea0003800000 */
.L_x_15:
[----:B------:R-:W-:-:S07]  /*270a0*/  MOV R2, 0x270c0 ;  /* 0x000270c000027802 */ /* 0x000fce0000000f00 */
[----:B------:R-:W-:Y:S05]  /*270b0*/  CALL.REL.NOINC `($__internal_0_$__cuda_sm10x_tcgen05_guardrail_trap_col_being_dealloced_not_returned_by_alloc) ;  /* 0x00000000002c7944 */ /* 0x000fea0003c00000 */
[----:B------:R-:W-:Y:S05]  /*270c0*/  BRA `(.L_x_13) ;  /* 0x0000000000087947 */ /* 0x000fea0003800000 */
.L_x_14:
[----:B------:R-:W-:-:S07]  /*270d0*/  MOV R2, 0x270f0 ;  /* 0x000270f000027802 */ /* 0x000fce0000000f00 */
[----:B------:R-:W-:Y:S05]  /*270e0*/  CALL.REL.NOINC `($__internal_2_$__cuda_sm10x_tcgen05_guardrail_trap_unallocated_columns_being_dealloced) ;  /* 0x0000000000387944 */ /* 0x000fea0003c00000 */
.L_x_13:
[----:B------:R-:W-:Y:S01]  /*270f0*/  NOP ;  /* 0x0000000000007918 */ /* 0x000fe20000000000 */
[----:B---3--:R-:W-:Y:S05]  /*27100*/  EXIT ;  /* 0x000000000000794d */ /* 0x008fea0003800000 */
.L_x_9:
[----:B------:R-:W1:Y:S02]  /*27110*/  SYNCS.PHASECHK.TRANS64.TRYWAIT P3, [UR28], R126 ;  /* 0x0000007eff0075a7 */ /* 0x000e64000806111c */
[----:B-1----:R-:W-:Y:S05]  /*27120*/  @!P3 BRA `(.L_x_9) ;  /* 0xfffffffc00f8b947 */ /* 0x002fea000383ffff */
[----:B------:R-:W-:Y:S05]  /*27130*/  BRA `(.L_x_16) ;  /* 0xffffff84006c7947 */ /* 0x000fea000383ffff */
.L_x_12:
[----:B------:R-:W1:Y:S02]  /*27140*/  SYNCS.PHASECHK.TRANS64.TRYWAIT P0, [UR13], R2 ;  /* 0x00000002ff0075a7 */ /* 0x000e64000800110d */
[----:B-1----:R-:W-:Y:S05]  /*27150*/  @!P0 BRA `(.L_x_12) ;  /* 0xfffffffc00f88947 */ /* 0x002fea000383ffff */
[----:B------:R-:W-:Y:S05]  /*27160*/  BRA `(.L_x_11) ;  /* 0xffffffb4009c7947 */ /* 0x000fea000383ffff */
        .weak           $__internal_0_$__cuda_sm10x_tcgen05_guardrail_trap_col_being_dealloced_not_returned_by_alloc
        .type           $__internal_0_$__cuda_sm10x_tcgen05_guardrail_trap_col_being_dealloced_not_returned_by_alloc,@function
        .size           $__internal_0_$__cuda_sm10x_tcgen05_guardrail_trap_col_being_dealloced_not_returned_by_alloc,($__internal_1_$__cuda_sm10x_tcgen05_guardrail_trap_phase_invalid_during_alloc - $__internal_0_$__cuda_sm10x_tcgen05_guardrail_trap_col_being_dealloced_not_returned_by_alloc)
$__internal_0_$__cuda_sm10x_tcgen05_guardrail_trap_col_being_dealloced_not_returned_by_alloc:
[----:B------:R-:W-:Y:S05]  /*27170*/  BPT.TRAP 0x1 ;  /* 0x000000040000795c */ /* 0x000fea0000300000 */
[----:B------:R-:W-:-:S04]  /*27180*/  IMAD.MOV.U32 R3, RZ, RZ, 0x0 ;  /* 0x00000000ff037424 */ /* 0x000fc800078e00ff */
[----:B------:R-:W-:Y:S05]  /*27190*/  RET.REL.NODEC R2 `(matmul_kernel) ;  /* 0xfffffd8c02987950 */ /* 0x000fea0003c3ffff */
        .weak           $__internal_1_$__cuda_sm10x_tcgen05_guardrail_trap_phase_invalid_during_alloc
        .type           $__internal_1_$__cuda_sm10x_tcgen05_guardrail_trap_phase_invalid_during_alloc,@function
        .size           $__internal_1_$__cuda_sm10x_tcgen05_guardrail_trap_phase_invalid_during_alloc,($__internal_2_$__cuda_sm10x_tcgen05_guardrail_trap_unallocated_columns_being_dealloced - $__internal_1_$__cuda_sm10x_tcgen05_guardrail_trap_phase_invalid_during_alloc)
$__internal_1_$__cuda_sm10x_tcgen05_guardrail_trap_phase_invalid_during_alloc:
[----:B------:R-:W-:Y:S05]  /*271a0*/  BPT.TRAP 0x1 ;  /* 0x000000040000795c */ /* 0x000fea0000300000 */
[----:B------:R-:W-:-:S04]  /*271b0*/  IMAD.MOV.U32 R3, RZ, RZ, 0x0 ;  /* 0x00000000ff037424 */ /* 0x000fc800078e00ff */
[----:B------:R-:W-:Y:S05]  /*271c0*/  RET.REL.NODEC R2 `(matmul_kernel) ;  /* 0xfffffd8c028c7950 */ /* 0x000fea0003c3ffff */
        .weak           $__internal_2_$__cuda_sm10x_tcgen05_guardrail_trap_unallocated_columns_being_dealloced
        .type           $__internal_2_$__cuda_sm10x_tcgen05_guardrail_trap_unallocated_columns_being_dealloced,@function
        .size           $__internal_2_$__cuda_sm10x_tcgen05_guardrail_trap_unallocated_columns_being_dealloced,(.L_x_20 - $__internal_2_$__cuda_sm10x_tcgen05_guardrail_trap_unallocated_columns_being_dealloced)
$__internal_2_$__cuda_sm10x_tcgen05_guardrail_trap_unallocated_columns_being_dealloced:
[----:B------:R-:W-:Y:S05]  /*271d0*/  BPT.TRAP 0x1 ;  /* 0x000000040000795c */ /* 0x000fea0000300000 */
[----:B------:R-:W-:-:S04]  /*271e0*/  IMAD.MOV.U32 R3, RZ, RZ, 0x0 ;  /* 0x00000000ff037424 */ /* 0x000fc800078e00ff */
[----:B------:R-:W-:Y:S05]  /*271f0*/  RET.REL.NODEC R2 `(matmul_kernel) ;  /* 0xfffffd8c02807950 */ /* 0x000fea0003c3ffff */
.L_x_17:
[----:B------:R-:W-:-:S00]  /*27200*/  BRA `(.L_x_17) ;  /* 0xfffffffc00fc7947 */ /* 0x000fc0000383ffff */
[----:B------:R-:W-:-:S00]  /*27210*/  NOP ;  /* 0x0000000000007918 */ /* 0x000fc00000000000 */
        /* <DEDUP_REMOVED lines=14> */
.L_x_20:


//--------------------- .nv.shared.matmul_kernel  --------------------------
	.section	.nv.shared.matmul_kernel,"aw",@nobits
	.sectionflags	@""
	.align	16
	.zero		1024


//--------------------- .nv.shared.reserved.0     --------------------------
	.section	.nv.shared.reserved.0,"aw",@nobits
	.align	8
	.weak		__nv_reservedSMEM_offset_0_alias
	.size		__nv_reservedSMEM_offset_0_alias, 0, 64
	.other		__nv_reservedSMEM_offset_0_alias,@"STO_CUDA_RESERVED_SHARED STV_DEFAULT"
__nv_reservedSMEM_offset_0_alias:
	.zero		0
.nv.shared.reserved.0:
	.zero		64
	.weak		__nv_reservedSMEM_allocation_phase
	.type		__nv_reservedSMEM_allocation_phase,@object
	.size		__nv_reservedSMEM_allocation_phase,(.L_0 - __nv_reservedSMEM_allocation_phase)
__nv_reservedSMEM_allocation_phase:
	.zero		1
.L_0:
	.zero		7
	.weak		__nv_reservedSMEM_devtool_atexit_pc
	.type		__nv_reservedSMEM_devtool_atexit_pc,@object
	.size		__nv_reservedSMEM_devtool_atexit_pc,(__nv_reservedSMEM_allocation_mask - __nv_reservedSMEM_devtool_atexit_pc)
__nv_reservedSMEM_devtool_atexit_pc:
	.zero		8
	.weak		__nv_reservedSMEM_allocation_mask
	.type		__nv_reservedSMEM_allocation_mask,@object
	.size		__nv_reservedSMEM_allocation_mask,(.L_2 - __nv_reservedSMEM_allocation_mask)
__nv_reservedSMEM_allocation_mask:
	.zero		4
.L_2:


//--------------------- .nv.constant0.matmul_kernel --------------------------
	.section	.nv.constant0.matmul_kernel,"a",@progbits
	.sectionflags	@""
	.align	4
.nv.constant0.matmul_kernel:
	.zero		976


//--------------------- SYMBOLS --------------------------

	.type		.nv.reservedSmem.offset0,@object
	.size		.nv.reservedSmem.offset0,0x4
	.type		.nv.reservedSmem.cap,@object
	.size		.nv.reservedSmem.cap,0x4
